def matmul_kernel(
    a_ptr,
    b_ptr,
    c_ptr,
    M,
    N,
    K,
    stride_am,
    stride_ak,
    stride_bk,
    stride_bn,
    stride_cm,
    stride_cn,
    BLOCK_M: tl.constexpr,
    BLOCK_N: tl.constexpr,
    BLOCK_K: tl.constexpr,
    GROUP_M: tl.constexpr,
):
    pid = tl.program_id(axis=0)
    num_pid_m = tl.cdiv(M, BLOCK_M)
    num_pid_n = tl.cdiv(N, BLOCK_N)
    num_pid_in_group = GROUP_M * num_pid_n
    group_id = pid // num_pid_in_group
    first_pid_m = group_id * GROUP_M
    group_size_m = min(num_pid_m - first_pid_m, GROUP_M)
    pid_m = first_pid_m + ((pid % num_pid_in_group) % group_size_m)
    pid_n = (pid % num_pid_in_group) // group_size_m

    offs_am = (pid_m * BLOCK_M + tl.arange(0, BLOCK_M)) % M
    offs_bn = (pid_n * BLOCK_N + tl.arange(0, BLOCK_N)) % N
    offs_k = tl.arange(0, BLOCK_K)
    a_ptrs = a_ptr + offs_am[:, None] * stride_am + offs_k[None, :] * stride_ak
    b_ptrs = b_ptr + offs_k[:, None] * stride_bk + offs_bn[None, :] * stride_bn

    acc = tl.zeros((BLOCK_M, BLOCK_N), dtype=tl.float32)
    for kk in range(0, tl.cdiv(K, BLOCK_K)):
        a = tl.load(a_ptrs, mask=offs_k[None, :] < K - kk * BLOCK_K, other=0.0)
        b = tl.load(b_ptrs, mask=offs_k[:, None] < K - kk * BLOCK_K, other=0.0)
        acc = tl.dot(a, b, acc)
        a_ptrs += BLOCK_K * stride_ak
        b_ptrs += BLOCK_K * stride_bk

    c = acc.to(c_ptr.dtype.element_ty)
    offs_cm = pid_m * BLOCK_M + tl.arange(0, BLOCK_M)
    offs_cn = pid_n * BLOCK_N + tl.arange(0, BLOCK_N)
    c_ptrs = c_ptr + offs_cm[:, None] * stride_cm + offs_cn[None, :] * stride_cn
    mask = (offs_cm[:, None] < M) & (offs_cn[None, :] < N)
    tl.store(c_ptrs, c, mask=mask)

# config = {"BLOCK_K": 128, "BLOCK_M": 64, "BLOCK_N": 256, "GROUP_M": 1, "arch": "sm_80", "dtype": "fp16", "num_ctas": 1, "num_stages": 3, "num_warps": 4}
# arch = sm_80


// ===== COMPILED SASS (sm_80) =====

	.target	sm_80

	.elftype	@"ET_EXEC"


//--------------------- .note.nv.tkinfo           --------------------------
	.section	.note.nv.tkinfo,"",@"SHT_NOTE"
	.sectionflags	@"SHF_NOTE_NV_TKINFO"
	.tkinfo
        /*0018*/ 	.word	0x00000002
        /*0030*/ 	.string	""
        /*0030*/ 	.string	"ptxas"
        /*0030*/ 	.string	"Cuda compilation tools, release 13.0, V13.0.88"
        /*0030*/ 	.string	"Build cuda_13.0.r13.0/compiler.36424714_0"
        /*0030*/ 	.string	"-v  -suppress-debug-info  -lineinfo  -arch sm_80 "



//--------------------- .note.nv.cuinfo           --------------------------
	.section	.note.nv.cuinfo,"",@"SHT_NOTE"
	.sectionflags	@"SHF_NOTE_NV_CUINFO"
        /*0018*/ 	.short	0x0002
        /*001a*/ 	.short	0x0050
        /*001c*/ 	.short	0x0082
	.zero		2


//--------------------- .nv.info                  --------------------------
	.section	.nv.info,"",@"SHT_CUDA_INFO"
	.align	4


	//----- nvinfo : EIATTR_REGCOUNT
	.align		4
        /*0000*/ 	.byte	0x04, 0x2f
        /*0002*/ 	.short	(.L_1 - .L_0)
	.align		4
.L_0:
        /*0004*/ 	.word	index@(matmul_kernel)
        /*0008*/ 	.word	0x00000020


	//----- nvinfo : EIATTR_FRAME_SIZE
	.align		4
.L_1:
        /*000c*/ 	.byte	0x04, 0x11
        /*000e*/ 	.short	(.L_3 - .L_2)
	.align		4
.L_2:
        /*0010*/ 	.word	index@(matmul_kernel)
        /*0014*/ 	.word	0x00002558


	//----- nvinfo : EIATTR_MIN_STACK_SIZE
	.align		4
.L_3:
        /*0018*/ 	.byte	0x04, 0x12
        /*001a*/ 	.short	(.L_5 - .L_4)
	.align		4
.L_4:
        /*001c*/ 	.word	index@(matmul_kernel)
        /*0020*/ 	.word	0x00002558
.L_5:


//--------------------- .nv.info.matmul_kernel    --------------------------
	.section	.nv.info.matmul_kernel,"",@"SHT_CUDA_INFO"
	.sectionflags	@""
	.align	4


	//----- nvinfo : EIATTR_CUDA_API_VERSION
	.align		4
        /*0000*/ 	.byte	0x04, 0x37
        /*0002*/ 	.short	(.L_7 - .L_6)
.L_6:
        /*0004*/ 	.word	0x00000082


	//----- nvinfo : EIATTR_SW2861232_WAR
	.align		4
.L_7:
        /*0008*/ 	.byte	0x01, 0x35
	.zero		2


	//----- nvinfo : EIATTR_PARAM_CBANK
	.align		4
        /*000c*/ 	.byte	0x04, 0x0a
        /*000e*/ 	.short	(.L_9 - .L_8)
	.align		4
.L_8:
        /*0010*/ 	.word	index@(.nv.constant0.matmul_kernel)
        /*0014*/ 	.short	0x0160
        /*0016*/ 	.short	0x0050


	//----- nvinfo : EIATTR_CBANK_PARAM_SIZE
	.align		4
.L_9:
        /*0018*/ 	.byte	0x03, 0x19
        /*001a*/ 	.short	0x0050


	//----- nvinfo : EIATTR_KPARAM_INFO
	.align		4
        /*001c*/ 	.byte	0x04, 0x17
        /*001e*/ 	.short	(.L_11 - .L_10)
.L_10:
        /*0020*/ 	.word	0x00000000
        /*0024*/ 	.short	0x000d
        /*0026*/ 	.short	0x0048
        /*0028*/ 	.byte	0x00, 0xf4, 0x21, 0x00


	//----- nvinfo : EIATTR_KPARAM_INFO
	.align		4
.L_11:
        /*002c*/ 	.byte	0x04, 0x17
        /*002e*/ 	.short	(.L_13 - .L_12)
.L_12:
        /*0030*/ 	.word	0x00000000
        /*0034*/ 	.short	0x000c
        /*0036*/ 	.short	0x0040
        /*0038*/ 	.byte	0x00, 0xf4, 0x21, 0x00


	//----- nvinfo : EIATTR_KPARAM_INFO
	.align		4
.L_13:
        /*003c*/ 	.byte	0x04, 0x17
        /*003e*/ 	.short	(.L_15 - .L_14)
.L_14:
        /*0040*/ 	.word	0x00000000
        /*0044*/ 	.short	0x000b
        /*0046*/ 	.short	0x0038
        /*0048*/ 	.byte	0x00, 0xf0, 0x11, 0x00


	//----- nvinfo : EIATTR_KPARAM_INFO
	.align		4
.L_15:
        /*004c*/ 	.byte	0x04, 0x17
        /*004e*/ 	.short	(.L_17 - .L_16)
.L_16:
        /*0050*/ 	.word	0x00000000
        /*0054*/ 	.short	0x000a
        /*0056*/ 	.short	0x0034
        /*0058*/ 	.byte	0x00, 0xf0, 0x11, 0x00


	//----- nvinfo : EIATTR_KPARAM_INFO
	.align		4
.L_17:
        /*005c*/ 	.byte	0x04, 0x17
        /*005e*/ 	.short	(.L_19 - .L_18)
.L_18:
        /*0060*/ 	.word	0x00000000
        /*0064*/ 	.short	0x0009
        /*0066*/ 	.short	0x0030
        /*0068*/ 	.byte	0x00, 0xf0, 0x11, 0x00


	//----- nvinfo : EIATTR_KPARAM_INFO
	.align		4
.L_19:
        /*006c*/ 	.byte	0x04, 0x17
        /*006e*/ 	.short	(.L_21 - .L_20)
.L_20:
        /*0070*/ 	.word	0x00000000
        /*0074*/ 	.short	0x0008
        /*0076*/ 	.short	0x002c
        /*0078*/ 	.byte	0x00, 0xf0, 0x11, 0x00


	//----- nvinfo : EIATTR_KPARAM_INFO
	.align		4
.L_21:
        /*007c*/ 	.byte	0x04, 0x17
        /*007e*/ 	.short	(.L_23 - .L_22)
.L_22:
        /*0080*/ 	.word	0x00000000
        /*0084*/ 	.short	0x0007
        /*0086*/ 	.short	0x0028
        /*0088*/ 	.byte	0x00, 0xf0, 0x11, 0x00


	//----- nvinfo : EIATTR_KPARAM_INFO
	.align		4
.L_23:
        /*008c*/ 	.byte	0x04, 0x17
        /*008e*/ 	.short	(.L_25 - .L_24)
.L_24:
        /*0090*/ 	.word	0x00000000
        /*0094*/ 	.short	0x0006
        /*0096*/ 	.short	0x0024
        /*0098*/ 	.byte	0x00, 0xf0, 0x11, 0x00


	//----- nvinfo : EIATTR_KPARAM_INFO
	.align		4
.L_25:
        /*009c*/ 	.byte	0x04, 0x17
        /*009e*/ 	.short	(.L_27 - .L_26)
.L_26:
        /*00a0*/ 	.word	0x00000000
        /*00a4*/ 	.short	0x0005
        /*00a6*/ 	.short	0x0020
        /*00a8*/ 	.byte	0x00, 0xf0, 0x11, 0x00


	//----- nvinfo : EIATTR_KPARAM_INFO
	.align		4
.L_27:
        /*00ac*/ 	.byte	0x04, 0x17
        /*00ae*/ 	.short	(.L_29 - .L_28)
.L_28:
        /*00b0*/ 	.word	0x00000000
        /*00b4*/ 	.short	0x0004
        /*00b6*/ 	.short	0x001c
        /*00b8*/ 	.byte	0x00, 0xf0, 0x11, 0x00


	//----- nvinfo : EIATTR_KPARAM_INFO
	.align		4
.L_29:
        /*00bc*/ 	.byte	0x04, 0x17
        /*00be*/ 	.short	(.L_31 - .L_30)
.L_30:
        /*00c0*/ 	.word	0x00000000
        /*00c4*/ 	.short	0x0003
        /*00c6*/ 	.short	0x0018
        /*00c8*/ 	.byte	0x00, 0xf0, 0x11, 0x00


	//----- nvinfo : EIATTR_KPARAM_INFO
	.align		4
.L_31:
        /*00cc*/ 	.byte	0x04, 0x17
        /*00ce*/ 	.short	(.L_33 - .L_32)
.L_32:
        /*00d0*/ 	.word	0x00000000
        /*00d4*/ 	.short	0x0002
        /*00d6*/ 	.short	0x0010
        /*00d8*/ 	.byte	0x00, 0xf4, 0x21, 0x00


	//----- nvinfo : EIATTR_KPARAM_INFO
	.align		4
.L_33:
        /*00dc*/ 	.byte	0x04, 0x17
        /*00de*/ 	.short	(.L_35 - .L_34)
.L_34:
        /*00e0*/ 	.word	0x00000000
        /*00e4*/ 	.short	0x0001
        /*00e6*/ 	.short	0x0008
        /*00e8*/ 	.byte	0x00, 0xf4, 0x21, 0x00


	//----- nvinfo : EIATTR_KPARAM_INFO
	.align		4
.L_35:
        /*00ec*/ 	.byte	0x04, 0x17
        /*00ee*/ 	.short	(.L_37 - .L_36)
.L_36:
        /*00f0*/ 	.word	0x00000000
        /*00f4*/ 	.short	0x0000
        /*00f6*/ 	.short	0x0000
        /*00f8*/ 	.byte	0x00, 0xf4, 0x21, 0x00


	//----- nvinfo : EIATTR_MAXREG_COUNT
	.align		4
.L_37:
        /*00fc*/ 	.byte	0x03, 0x1b
        /*00fe*/ 	.short	0x00ff


	//----- nvinfo : EIATTR_NUM_BARRIERS
	.align		4
        /*0100*/ 	.byte	0x02, 0x4c
        /*0102*/ 	.byte	0x01
	.zero		1


	//----- nvinfo : EIATTR_ANNOTATIONS
	.align		4
        /*0104*/ 	.byte	0x04, 0x55
        /*0106*/ 	.short	(.L_39 - .L_38)


	//   ....[0]....
.L_38:
        /*0108*/ 	.word	0x00000001
        /*010c*/ 	.byte	0x70, 0x06, 0x00, 0x00, 0x01, 0x00, 0x00, 0x00, 0xa0, 0x06, 0x00, 0x00, 0x01, 0x00, 0x00, 0x00
        /* <DEDUP_REMOVED lines=336> */
        /*161c*/ 	.byte	0xc0, 0x02, 0x01, 0x00


	//----- nvinfo : EIATTR_MERCURY_ISA_VERSION
	.align		4
.L_39:
        /*1620*/ 	.byte	0x03, 0x5f
        /*1622*/ 	.short	0x0000


	//----- nvinfo : EIATTR_EXIT_INSTR_OFFSETS
	.align		4
        /*1624*/ 	.byte	0x04, 0x1c
        /*1626*/ 	.short	(.L_41 - .L_40)


	//   ....[0]....
.L_40:
        /*1628*/ 	.word	0x000472b0


	//   ....[1]....
        /*162c*/ 	.word	0x000472e0


	//----- nvinfo : EIATTR_REQNTID
	.align		4
.L_41:
        /*1630*/ 	.byte	0x04, 0x10
        /*1632*/ 	.short	(.L_43 - .L_42)
.L_42:
        /*1634*/ 	.word	0x00000080
        /*1638*/ 	.word	0x00000001
        /*163c*/ 	.word	0x00000001
.L_43:


//--------------------- .nv.callgraph             --------------------------
	.section	.nv.callgraph,"",@"SHT_CUDA_CALLGRAPH"
	.align	4
	.sectionentsize	8
	.align		4
        /*0000*/ 	.word	0x00000000
	.align		4
        /*0004*/ 	.word	0xffffffff
	.align		4
        /*0008*/ 	.word	0x00000000
	.align		4
        /*000c*/ 	.word	0xfffffffe
	.align		4
        /*0010*/ 	.word	0x00000000
	.align		4
        /*0014*/ 	.word	0xfffffffd
	.align		4
        /*0018*/ 	.word	0x00000000
	.align		4
        /*001c*/ 	.word	0xfffffffc


//--------------------- .nv.rel.action            --------------------------
	.section	.nv.rel.action,"",@"SHT_CUDA_RELOCINFO"
	.align	8
	.sectionentsize	8
        /*0000*/ 	.byte	0x73, 0x00, 0x00, 0x00, 0x00, 0x00, 0x00, 0x00, 0x00, 0x00, 0x00, 0x11, 0x25, 0x00, 0x05, 0x36


//--------------------- .nv.constant0.matmul_kernel --------------------------
	.section	.nv.constant0.matmul_kernel,"a",@progbits
	.sectionflags	@""
	.align	4
.nv.constant0.matmul_kernel:
	.zero		432


//--------------------- .text.matmul_kernel       --------------------------
	.section	.text.matmul_kernel,"ax",@progbits
	.sectioninfo	@"SHI_REGISTERS=32"
	.align	128
        .global         matmul_kernel
        .type           matmul_kernel,@function
        .size           matmul_kernel,(.L_x_5 - matmul_kernel)
        .other          matmul_kernel,@"STO_CUDA_ENTRY STV_DEFAULT"
matmul_kernel:
.text.matmul_kernel:
[----:B------:R-:W-:-:S03]  /*0000*/  IMAD.MOV.U32 R1, RZ, RZ, c[0x0][0x28] ;  /* 0x00000a00ff017624 */ /* 0x000fc600078e00ff */
[----:B------:R-:W-:Y:S01]  /*0010*/  IMAD.MOV.U32 R0, RZ, RZ, c[0x0][0x17c] ;  /* 0x00005f00ff007624 */ /* 0x000fe200078e00ff */
[----:B------:R-:W0:Y:S01]  /*0020*/  S2R R12, SR_TID.X ;  /* 0x00000000000c7919 */ /* 0x000e220000002100 */
[----:B------:R-:W-:Y:S01]  /*0030*/  IADD3 R1, R1, -0x2558, RZ ;  /* 0xffffdaa801017810 */ /* 0x000fe20007ffe0ff */
[----:B------:R-:W-:Y:S02]  /*0040*/  ULDC.64 UR10, c[0x0][0x118] ;  /* 0x00004600000a7ab9 */ /* 0x000fe40000000a00 */
[----:B------:R-:W-:-:S04]  /*0050*/  IADD3 R0, R0, 0xff, RZ ;  /* 0x000000ff00007810 */ /* 0x000fc80007ffe0ff */
[----:B------:R-:W-:-:S04]  /*0060*/  SHF.R.S32.HI R3, RZ, 0x1f, R0 ;  /* 0x0000001fff037819 */ /* 0x000fc80000011400 */
[----:B------:R-:W-:Y:S02]  /*0070*/  LEA.HI R2, R3, R0, RZ, 0x8 ;  /* 0x0000000003027211 */ /* 0x000fe400078f40ff */
[----:B------:R-:W1:Y:S02]  /*0080*/  S2R R3, SR_CTAID.X ;  /* 0x0000000000037919 */ /* 0x000e640000002500 */
[----:B------:R-:W-:-:S04]  /*0090*/  SHF.R.S32.HI R2, RZ, 0x8, R2 ;  /* 0x00000008ff027819 */ /* 0x000fc80000011402 */
[-C--:B------:R-:W-:Y:S02]  /*00a0*/  IABS R7, R2.reuse ;  /* 0x0000000200077213 */ /* 0x080fe40000000000 */
[----:B------:R-:W-:Y:S02]  /*00b0*/  IABS R10, R2 ;  /* 0x00000002000a7213 */ /* 0x000fe40000000000 */
[----:B------:R-:W2:Y:S01]  /*00c0*/  I2F.RP R0, R7 ;  /* 0x0000000700007306 */ /* 0x000ea20000209400 */
[----:B0-----:R-:W-:Y:S02]  /*00d0*/  LOP3.LUT R13, R12, 0x3f, RZ, 0xc0, !PT ;  /* 0x0000003f0c0d7812 */ /* 0x001fe400078ec0ff */
[----:B-1----:R-:W-:-:S05]  /*00e0*/  IABS R8, R3 ;  /* 0x0000000300087213 */ /* 0x002fca0000000000 */
[----:B--2---:R-:W0:Y:S02]  /*00f0*/  MUFU.RCP R0, R0 ;  /* 0x0000000000007308 */ /* 0x004e240000001000 */
[----:B0-----:R-:W-:-:S06]  /*0100*/  IADD3 R4, R0, 0xffffffe, RZ ;  /* 0x0ffffffe00047810 */ /* 0x001fcc0007ffe0ff */
[----:B------:R0:W1:Y:S02]  /*0110*/  F2I.FTZ.U32.TRUNC.NTZ R5, R4 ;  /* 0x0000000400057305 */ /* 0x000064000021f000 */
[----:B0-----:R-:W-:Y:S02]  /*0120*/  IMAD.MOV.U32 R4, RZ, RZ, RZ ;  /* 0x000000ffff047224 */ /* 0x001fe400078e00ff */
[----:B-1----:R-:W-:-:S04]  /*0130*/  IMAD.MOV R6, RZ, RZ, -R5 ;  /* 0x000000ffff067224 */ /* 0x002fc800078e0a05 */
[----:B------:R-:W-:Y:S02]  /*0140*/  IMAD R9, R6, R7, RZ ;  /* 0x0000000706097224 */ /* 0x000fe400078e02ff */
[----:B------:R-:W-:Y:S02]  /*0150*/  IMAD.MOV.U32 R6, RZ, RZ, R8 ;  /* 0x000000ffff067224 */ /* 0x000fe400078e0008 */
[----:B------:R-:W-:-:S04]  /*0160*/  IMAD.HI.U32 R5, R5, R9, R4 ;  /* 0x0000000905057227 */ /* 0x000fc800078e0004 */
[----:B------:R-:W-:Y:S02]  /*0170*/  IMAD.MOV R9, RZ, RZ, -R10 ;  /* 0x000000ffff097224 */ /* 0x000fe400078e0a0a */
[----:B------:R-:W-:-:S04]  /*0180*/  IMAD.HI.U32 R0, R5, R6, RZ ;  /* 0x0000000605007227 */ /* 0x000fc800078e00ff */
[----:B------:R-:W-:-:S05]  /*0190*/  IMAD R4, R0, R9, R6 ;  /* 0x0000000900047224 */ /* 0x000fca00078e0206 */
[----:B------:R-:W-:-:S13]  /*01a0*/  ISETP.GT.U32.AND P1, PT, R7, R4, PT ;  /* 0x000000040700720c */ /* 0x000fda0003f24070 */
[----:B------:R-:W-:Y:S01]  /*01b0*/  @!P1 IMAD.IADD R4, R4, 0x1, -R7 ;  /* 0x0000000104049824 */ /* 0x000fe200078e0a07 */
[----:B------:R-:W-:Y:S02]  /*01c0*/  @!P1 IADD3 R0, R0, 0x1, RZ ;  /* 0x0000000100009810 */ /* 0x000fe40007ffe0ff */
[----:B------:R-:W-:Y:S02]  /*01d0*/  ISETP.NE.AND P1, PT, R2, RZ, PT ;  /* 0x000000ff0200720c */ /* 0x000fe40003f25270 */
[----:B------:R-:W-:Y:S02]  /*01e0*/  ISETP.GE.U32.AND P0, PT, R4, R7, PT ;  /* 0x000000070400720c */ /* 0x000fe40003f06070 */
[----:B------:R-:W-:-:S04]  /*01f0*/  LOP3.LUT R4, R3, R2, RZ, 0x3c, !PT ;  /* 0x0000000203047212 */ /* 0x000fc800078e3cff */
[----:B------:R-:W-:Y:S01]  /*0200*/  ISETP.GE.AND P2, PT, R4, RZ, PT ;  /* 0x000000ff0400720c */ /* 0x000fe20003f46270 */
[----:B------:R-:W-:-:S05]  /*0210*/  IMAD.MOV.U32 R4, RZ, RZ, c[0x0][0x178] ;  /* 0x00005e00ff047624 */ /* 0x000fca00078e00ff */
[----:B------:R-:W-:Y:S02]  /*0220*/  IADD3 R4, R4, 0x3f, RZ ;  /* 0x0000003f04047810 */ /* 0x000fe40007ffe0ff */
[----:B------:R-:W-:Y:S02]  /*0230*/  @P0 IADD3 R0, R0, 0x1, RZ ;  /* 0x0000000100000810 */ /* 0x000fe40007ffe0ff */
[----:B------:R-:W-:-:S03]  /*0240*/  SHF.R.S32.HI R5, RZ, 0x1f, R4 ;  /* 0x0000001fff057819 */ /* 0x000fc60000011404 */
[----:B------:R-:W-:Y:S01]  /*0250*/  @!P2 IMAD.MOV R0, RZ, RZ, -R0 ;  /* 0x000000ffff00a224 */ /* 0x000fe200078e0a00 */
[----:B------:R-:W-:Y:S02]  /*0260*/  LEA.HI R5, R5, R4, RZ, 0x6 ;  /* 0x0000000405057211 */ /* 0x000fe400078f30ff */
[----:B------:R-:W-:-:S04]  /*0270*/  @!P1 LOP3.LUT R0, RZ, R2, RZ, 0x33, !PT ;  /* 0x00000002ff009212 */ /* 0x000fc800078e33ff */
[----:B------:R-:W-:Y:S01]  /*0280*/  LEA.HI.SX32 R4, R5, -R0, 0x1a ;  /* 0x8000000005047211 */ /* 0x000fe200078fd2ff */
[----:B------:R-:W-:-:S03]  /*0290*/  IMAD.MOV R8, RZ, RZ, -R0 ;  /* 0x000000ffff087224 */ /* 0x000fc600078e0a00 */
[----:B------:R-:W-:Y:S01]  /*02a0*/  IMNMX R4, R4, 0x1, PT ;  /* 0x0000000104047817 */ /* 0x000fe20003800200 */
[----:B------:R-:W-:-:S03]  /*02b0*/  IMAD R9, R2, R8, R3 ;  /* 0x0000000802097224 */ /* 0x000fc600078e0203 */
[-C--:B------:R-:W-:Y:S02]  /*02c0*/  IABS R10, R4.reuse ;  /* 0x00000004000a7213 */ /* 0x080fe40000000000 */
[----:B------:R-:W-:Y:S02]  /*02d0*/  IABS R2, R4 ;  /* 0x0000000400027213 */ /* 0x000fe40000000000 */
[----:B------:R-:W0:Y:S01]  /*02e0*/  I2F.RP R5, R10 ;  /* 0x0000000a00057306 */ /* 0x000e220000209400 */
[----:B------:R-:W-:-:S07]  /*02f0*/  IABS R8, R9 ;  /* 0x0000000900087213 */ /* 0x000fce0000000000 */
[----:B0-----:R-:W0:Y:S02]  /*0300*/  MUFU.RCP R5, R5 ;  /* 0x0000000500057308 */ /* 0x001e240000001000 */
[----:B0-----:R-:W-:Y:S01]  /*0310*/  IADD3 R6, R5, 0xffffffe, RZ ;  /* 0x0ffffffe05067810 */ /* 0x001fe20007ffe0ff */
[----:B------:R-:W-:-:S05]  /*0320*/  IMAD.MOV.U32 R5, RZ, RZ, 0x7f ;  /* 0x0000007fff057424 */ /* 0x000fca00078e00ff */
[----:B------:R0:W1:Y:S01]  /*0330*/  F2I.FTZ.U32.TRUNC.NTZ R7, R6 ;  /* 0x0000000600077305 */ /* 0x000062000021f000 */
[----:B------:R-:W-:Y:S01]  /*0340*/  IADD3 R15, R5, c[0x0][0x180], RZ ;  /* 0x00006000050f7a10 */ /* 0x000fe20007ffe0ff */
[----:B0-----:R-:W-:Y:S02]  /*0350*/  IMAD.MOV.U32 R6, RZ, RZ, RZ ;  /* 0x000000ffff067224 */ /* 0x001fe400078e00ff */
[----:B-1----:R-:W-:-:S04]  /*0360*/  IMAD.MOV R11, RZ, RZ, -R7 ;  /* 0x000000ffff0b7224 */ /* 0x002fc800078e0a07 */
[----:B------:R-:W-:-:S04]  /*0370*/  IMAD.MOV.U32 R3, RZ, RZ, R11 ;  /* 0x000000ffff037224 */ /* 0x000fc800078e000b */
[----:B------:R-:W-:-:S04]  /*0380*/  IMAD R3, R3, R10, RZ ;  /* 0x0000000a03037224 */ /* 0x000fc800078e02ff */
[----:B------:R-:W-:Y:S01]  /*0390*/  IMAD.HI.U32 R7, R7, R3, R6 ;  /* 0x0000000307077227 */ /* 0x000fe200078e0006 */
[----:B------:R-:W-:-:S03]  /*03a0*/  SHF.R.U32.HI R6, RZ, 0x6, R12 ;  /* 0x00000006ff067819 */ /* 0x000fc6000001160c */
[----:B------:R-:W-:Y:S01]  /*03b0*/  IMAD.MOV R3, RZ, RZ, -R2 ;  /* 0x000000ffff037224 */ /* 0x000fe200078e0a02 */
[----:B------:R-:W-:Y:S01]  /*03c0*/  SGXT.U32 R14, R6, 0x1 ;  /* 0x00000001060e781a */ /* 0x000fe20000000000 */
[----:B------:R-:W-:-:S03]  /*03d0*/  IMAD.HI.U32 R2, R7, R8, RZ ;  /* 0x0000000807027227 */ /* 0x000fc600078e00ff */
[----:B------:R-:W-:Y:S01]  /*03e0*/  LOP3.LUT R5, R14, 0x2, RZ, 0xfc, !PT ;  /* 0x000000020e057812 */ /* 0x000fe200078efcff */
[----:B------:R-:W-:Y:S01]  /*03f0*/  IMAD R3, R2, R3, R8 ;  /* 0x0000000302037224 */ /* 0x000fe200078e0208 */
[C---:B------:R-:W-:Y:S02]  /*0400*/  LOP3.LUT R5, R14.reuse, 0x8, RZ, 0xfc, !PT ;  /* 0x000000080e057812 */ /* 0x040fe400078efcff */
[----:B------:R-:W-:Y:S02]  /*0410*/  LOP3.LUT R5, R14, 0xe, RZ, 0xfc, !PT ;  /* 0x0000000e0e057812 */ /* 0x000fe400078efcff */
[----:B------:R-:W-:Y:S02]  /*0420*/  ISETP.GT.U32.AND P1, PT, R10, R3, PT ;  /* 0x000000030a00720c */ /* 0x000fe40003f24070 */
[C---:B------:R-:W-:Y:S02]  /*0430*/  LOP3.LUT R5, R14.reuse, 0x14, RZ, 0xfc, !PT ;  /* 0x000000140e057812 */ /* 0x040fe400078efcff */
[----:B------:R-:W-:-:S02]  /*0440*/  LOP3.LUT R5, R14, 0x1a, RZ, 0xfc, !PT ;  /* 0x0000001a0e057812 */ /* 0x000fc400078efcff */
[C---:B------:R-:W-:Y:S02]  /*0450*/  LOP3.LUT R5, R14.reuse, 0x20, RZ, 0xfc, !PT ;  /* 0x000000200e057812 */ /* 0x040fe400078efcff */
[C---:B------:R-:W-:Y:S02]  /*0460*/  LOP3.LUT R5, R14.reuse, 0x26, RZ, 0xfc, !PT ;  /* 0x000000260e057812 */ /* 0x040fe400078efcff */
[C---:B------:R-:W-:Y:S02]  /*0470*/  LOP3.LUT R5, R14.reuse, 0x2c, RZ, 0xfc, !PT ;  /* 0x0000002c0e057812 */ /* 0x040fe400078efcff */
[----:B------:R-:W-:Y:S01]  /*0480*/  LOP3.LUT R5, R14, 0x32, RZ, 0xfc, !PT ;  /* 0x000000320e057812 */ /* 0x000fe200078efcff */
[----:B------:R-:W-:Y:S01]  /*0490*/  @!P1 IMAD.IADD R3, R3, 0x1, -R10 ;  /* 0x0000000103039824 */ /* 0x000fe200078e0a0a */
[----:B------:R-:W-:Y:S02]  /*04a0*/  @!P1 IADD3 R2, R2, 0x1, RZ ;  /* 0x0000000102029810 */ /* 0x000fe40007ffe0ff */
[----:B------:R-:W-:-:S02]  /*04b0*/  ISETP.NE.AND P1, PT, R4, RZ, PT ;  /* 0x000000ff0400720c */ /* 0x000fc40003f25270 */
[----:B------:R-:W-:Y:S02]  /*04c0*/  ISETP.GE.U32.AND P0, PT, R3, R10, PT ;  /* 0x0000000a0300720c */ /* 0x000fe40003f06070 */
[----:B------:R-:W-:Y:S02]  /*04d0*/  LOP3.LUT R3, R9, R4, RZ, 0x3c, !PT ;  /* 0x0000000409037212 */ /* 0x000fe400078e3cff */
[C---:B------:R-:W-:Y:S02]  /*04e0*/  LOP3.LUT R5, R14.reuse, 0x38, RZ, 0xfc, !PT ;  /* 0x000000380e057812 */ /* 0x040fe400078efcff */
[----:B------:R-:W-:Y:S02]  /*04f0*/  ISETP.GE.AND P2, PT, R3, RZ, PT ;  /* 0x000000ff0300720c */ /* 0x000fe40003f46270 */
[C---:B------:R-:W-:Y:S02]  /*0500*/  LOP3.LUT R5, R14.reuse, 0x3e, RZ, 0xfc, !PT ;  /* 0x0000003e0e057812 */ /* 0x040fe400078efcff */
[----:B------:R-:W-:-:S02]  /*0510*/  LOP3.LUT R5, R14, 0x44, RZ, 0xfc, !PT ;  /* 0x000000440e057812 */ /* 0x000fc400078efcff */
[----:B------:R-:W-:Y:S02]  /*0520*/  LOP3.LUT R5, R14, 0x4a, RZ, 0xfc, !PT ;  /* 0x0000004a0e057812 */ /* 0x000fe400078efcff */
[----:B------:R-:W-:Y:S02]  /*0530*/  @P0 IADD3 R2, R2, 0x1, RZ ;  /* 0x0000000102020810 */ /* 0x000fe40007ffe0ff */
[----:B------:R-:W-:Y:S02]  /*0540*/  ISETP.GT.AND P0, PT, R15, 0x7f, PT ;  /* 0x0000007f0f00780c */ /* 0x000fe40003f04270 */
[C---:B------:R-:W-:Y:S01]  /*0550*/  LOP3.LUT R5, R14.reuse, 0x50, RZ, 0xfc, !PT ;  /* 0x000000500e057812 */ /* 0x040fe200078efcff */
[----:B------:R-:W-:Y:S01]  /*0560*/  @!P2 IMAD.MOV R2, RZ, RZ, -R2 ;  /* 0x000000ffff02a224 */ /* 0x000fe200078e0a02 */
[----:B------:R-:W-:Y:S02]  /*0570*/  @!P1 LOP3.LUT R2, RZ, R4, RZ, 0x33, !PT ;  /* 0x00000004ff029212 */ /* 0x000fe400078e33ff */
[----:B------:R-:W-:-:S02]  /*0580*/  LOP3.LUT R5, R14, 0x56, RZ, 0xfc, !PT ;  /* 0x000000560e057812 */ /* 0x000fc400078efcff */
[C---:B------:R-:W-:Y:S01]  /*0590*/  LOP3.LUT R5, R14.reuse, 0x5c, RZ, 0xfc, !PT ;  /* 0x0000005c0e057812 */ /* 0x040fe200078efcff */
[----:B------:R-:W-:Y:S01]  /*05a0*/  IMAD.MOV R3, RZ, RZ, -R2 ;  /* 0x000000ffff037224 */ /* 0x000fe200078e0a02 */
[----:B------:R-:W-:Y:S01]  /*05b0*/  LOP3.LUT R5, R14, 0x62, RZ, 0xfc, !PT ;  /* 0x000000620e057812 */ /* 0x000fe200078efcff */
[----:B------:R-:W-:Y:S01]  /*05c0*/  IMAD.SHL.U32 R29, R2, 0x100, RZ ;  /* 0x00000100021d7824 */ /* 0x000fe200078e00ff */
[----:B------:R-:W-:Y:S01]  /*05d0*/  LOP3.LUT R5, R14, 0x68, RZ, 0xfc, !PT ;  /* 0x000000680e057812 */ /* 0x000fe200078efcff */
[----:B------:R-:W-:Y:S01]  /*05e0*/  IMAD R3, R4, R3, R9 ;  /* 0x0000000304037224 */ /* 0x000fe200078e0209 */
[C---:B------:R-:W-:Y:S02]  /*05f0*/  LOP3.LUT R4, R14.reuse, 0x4, RZ, 0xfc, !PT ;  /* 0x000000040e047812 */ /* 0x040fe400078efcff */
[----:B------:R-:W-:Y:S01]  /*0600*/  LOP3.LUT R4, R14, 0xa, RZ, 0xfc, !PT ;  /* 0x0000000a0e047812 */ /* 0x000fe200078efcff */
[----:B------:R-:W-:Y:S01]  /*0610*/  IMAD.IADD R0, R0, 0x1, R3 ;  /* 0x0000000100007824 */ /* 0x000fe200078e0203 */
[----:B------:R-:W-:-:S02]  /*0620*/  LOP3.LUT R3, R14, 0x6, RZ, 0xfc, !PT ;  /* 0x000000060e037812 */ /* 0x000fc400078efcff */
[----:B------:R-:W-:Y:S01]  /*0630*/  LOP3.LUT R3, R14, 0xc, RZ, 0xfc, !PT ;  /* 0x0000000c0e037812 */ /* 0x000fe200078efcff */
[----:B------:R-:W-:Y:S01]  /*0640*/  IMAD R28, R0, 0x40, R13 ;  /* 0x00000040001c7824 */ /* 0x000fe200078e020d */
[C---:B------:R-:W-:Y:S02]  /*0650*/  LOP3.LUT R4, R14.reuse, 0x10, RZ, 0xfc, !PT ;  /* 0x000000100e047812 */ /* 0x040fe400078efcff */
[C---:B------:R-:W-:Y:S02]  /*0660*/  LOP3.LUT R3, R14.reuse, 0x12, RZ, 0xfc, !PT ;  /* 0x000000120e037812 */ /* 0x040fe400078efcff */
[----:B------:R0:W-:Y:S01]  /*0670*/  STL [R1+0xe48], R28 ;  /* 0x000e481c01007387 */ /* 0x0001e20000100800 */
[C---:B------:R-:W-:Y:S02]  /*0680*/  LOP3.LUT R4, R14.reuse, 0x16, RZ, 0xfc, !PT ;  /* 0x000000160e047812 */ /* 0x040fe400078efcff */
[C---:B------:R-:W-:Y:S01]  /*0690*/  LOP3.LUT R3, R14.reuse, 0x18, RZ, 0xfc, !PT ;  /* 0x000000180e037812 */ /* 0x040fe200078efcff */
[----:B------:R0:W-:Y:S01]  /*06a0*/  STL [R1+0x378], R29 ;  /* 0x0003781d01007387 */ /* 0x0001e20000100800 */
[----:B------:R-:W-:-:S02]  /*06b0*/  LOP3.LUT R4, R14, 0x1c, RZ, 0xfc, !PT ;  /* 0x0000001c0e047812 */ /* 0x000fc400078efcff */
[C---:B------:R-:W-:Y:S02]  /*06c0*/  LOP3.LUT R3, R14.reuse, 0x1e, RZ, 0xfc, !PT ;  /* 0x0000001e0e037812 */ /* 0x040fe400078efcff */
[C---:B------:R-:W-:Y:S02]  /*06d0*/  LOP3.LUT R4, R14.reuse, 0x22, RZ, 0xfc, !PT ;  /* 0x000000220e047812 */ /* 0x040fe400078efcff */
[C---:B------:R-:W-:Y:S02]  /*06e0*/  LOP3.LUT R3, R14.reuse, 0x24, RZ, 0xfc, !PT ;  /* 0x000000240e037812 */ /* 0x040fe400078efcff */
[C---:B------:R-:W-:Y:S02]  /*06f0*/  LOP3.LUT R4, R14.reuse, 0x28, RZ, 0xfc, !PT ;  /* 0x000000280e047812 */ /* 0x040fe400078efcff */
[C---:B------:R-:W-:Y:S02]  /*0700*/  LOP3.LUT R3, R14.reuse, 0x2a, RZ, 0xfc, !PT ;  /* 0x0000002a0e037812 */ /* 0x040fe400078efcff */
        /* <DEDUP_REMOVED lines=30> */
[----:B------:R-:W-:Y:S01]  /*08f0*/  LOP3.LUT R3, R14, 0x7e, RZ, 0xfc, !PT ;  /* 0x0000007e0e037812 */ /* 0x000fe200078efcff */
[----:B------:R-:W-:Y:S05]  /*0900*/  @P0 BRA `(.L_x_0) ;  /* 0x0000038000000947 */ /* 0x000fea0003800000 */
[----:B0-----:R0:W-:Y:S01]  /*0910*/  STL [R1], RZ ;  /* 0x000000ff01007387 */ /* 0x0011e20000100800 */
[----:B------:R-:W-:Y:S01]  /*0920*/  IMAD.SHL.U32 R0, R12, 0x40, RZ ;  /* 0x000000400c007824 */ /* 0x000fe200078e00ff */
[----:B------:R-:W-:Y:S01]  /*0930*/  CS2R R24, SRZ ;  /* 0x0000000000187805 */ /* 0x000fe2000001ff00 */
[----:B------:R-:W-:Y:S01]  /*0940*/  CS2R R26, SRZ ;  /* 0x00000000001a7805 */ /* 0x000fe2000001ff00 */
[----:B------:R0:W-:Y:S01]  /*0950*/  STL [R1+0x4], RZ ;  /* 0x000004ff01007387 */ /* 0x0001e20000100800 */
[----:B------:R-:W-:Y:S01]  /*0960*/  CS2R R20, SRZ ;  /* 0x0000000000147805 */ /* 0x000fe2000001ff00 */
[----:B------:R-:W-:Y:S01]  /*0970*/  LOP3.LUT R0, R0, 0x1800, RZ, 0xc0, !PT ;  /* 0x0000180000007812 */ /* 0x000fe200078ec0ff */
[----:B------:R-:W-:Y:S01]  /*0980*/  CS2R R22, SRZ ;  /* 0x0000000000167805 */ /* 0x000fe2000001ff00 */
[----:B------:R0:W-:Y:S01]  /*0990*/  STL [R1+0x8], RZ ;  /* 0x000008ff01007387 */ /* 0x0001e20000100800 */
[----:B------:R-:W-:Y:S01]  /*09a0*/  CS2R R16, SRZ ;  /* 0x0000000000107805 */ /* 0x000fe2000001ff00 */
[----:B------:R-:W-:Y:S01]  /*09b0*/  CS2R R18, SRZ ;  /* 0x0000000000127805 */ /* 0x000fe2000001ff00 */
[----:B------:R-:W-:Y:S01]  /*09c0*/  CS2R R12, SRZ ;  /* 0x00000000000c7805 */ /* 0x000fe2000001ff00 */
[----:B------:R0:W-:Y:S01]  /*09d0*/  STL [R1+0xc], RZ ;  /* 0x00000cff01007387 */ /* 0x0001e20000100800 */
[----:B------:R-:W-:Y:S01]  /*09e0*/  CS2R R14, SRZ ;  /* 0x00000000000e7805 */ /* 0x000fe2000001ff00 */
[----:B------:R-:W-:Y:S01]  /*09f0*/  CS2R R8, SRZ ;  /* 0x0000000000087805 */ /* 0x000fe2000001ff00 */
[----:B------:R-:W-:Y:S01]  /*0a00*/  CS2R R10, SRZ ;  /* 0x00000000000a7805 */ /* 0x000fe2000001ff00 */
[----:B------:R0:W-:Y:S01]  /*0a10*/  STL [R1+0x10], RZ ;  /* 0x000010ff01007387 */ /* 0x0001e20000100800 */
[----:B------:R-:W-:Y:S01]  /*0a20*/  CS2R R4, SRZ ;  /* 0x0000000000047805 */ /* 0x000fe2000001ff00 */
[----:B------:R-:W-:-:S02]  /*0a30*/  CS2R R6, SRZ ;  /* 0x0000000000067805 */ /* 0x000fc4000001ff00 */
[----:B------:R0:W-:Y:S04]  /*0a40*/  STL [R1+0x14], RZ ;  /* 0x000014ff01007387 */ /* 0x0001e80000100800 */
        /* <DEDUP_REMOVED lines=34> */
[----:B------:R0:W-:Y:S01]  /*0c70*/  STL [R1+0xe44], R0 ;  /* 0x000e440001007387 */ /* 0x0001e20000100800 */
[----:B------:R-:W-:Y:S05]  /*0c80*/  BRA `(.L_x_1) ;  /* 0x0004159000007947 */ /* 0x000fea0003800000 */
.L_x_0:
[----:B0-----:R-:W-:Y:S01]  /*0c90*/  IABS R0, c[0x0][0x178] ;  /* 0x00005e0000007a13 */ /* 0x001fe20000000000 */
[----:B------:R-:W-:Y:S01]  /*0ca0*/  ULDC.64 UR6, c[0x0][0x188] ;  /* 0x0000620000067ab9 */ /* 0x000fe20000000a00 */
[----:B------:R-:W-:-:S02]  /*0cb0*/  IABS R25, c[0x0][0x17c] ;  /* 0x00005f0000197a13 */ /* 0x000fc40000000000 */
[----:B------:R-:W0:Y:S01]  /*0cc0*/  I2F.RP R3, R0 ;  /* 0x0000000000037306 */ /* 0x000e220000209400 */
[----:B------:R-:W-:Y:S02]  /*0cd0*/  IABS R19, R28 ;  /* 0x0000001c00137213 */ /* 0x000fe40000000000 */
[----:B------:R-:W-:-:S04]  /*0ce0*/  IADD3 R6, R29, 0xff, RZ ;  /* 0x000000ff1d067810 */ /* 0x000fc80007ffe0ff */
[----:B------:R-:W-:Y:S01]  /*0cf0*/  IABS R8, R6 ;  /* 0x0000000600087213 */ /* 0x000fe20000000000 */
[----:B------:R-:W1:Y:S01]  /*0d00*/  I2F.RP R2, R25 ;  /* 0x0000001900027306 */ /* 0x000e620000209400 */
[----:B------:R-:W-:-:S07]  /*0d10*/  ISETP.GE.AND P4, PT, R6, RZ, PT ;  /* 0x000000ff0600720c */ /* 0x000fce0003f86270 */
[----:B0-----:R-:W0:Y:S08]  /*0d20*/  MUFU.RCP R3, R3 ;  /* 0x0000000300037308 */ /* 0x001e300000001000 */
[----:B-1----:R-:W1:Y:S01]  /*0d30*/  MUFU.RCP R2, R2 ;  /* 0x0000000200027308 */ /* 0x002e620000001000 */
[----:B0-----:R-:W-:-:S07]  /*0d40*/  IADD3 R3, R3, 0xffffffe, RZ ;  /* 0x0ffffffe03037810 */ /* 0x001fce0007ffe0ff */
[----:B------:R-:W0:Y:S01]  /*0d50*/  F2I.FTZ.U32.TRUNC.NTZ R3, R3 ;  /* 0x0000000300037305 */ /* 0x000e22000021f000 */
[----:B-1----:R-:W-:-:S07]  /*0d60*/  IADD3 R2, R2, 0xffffffe, RZ ;  /* 0x0ffffffe02027810 */ /* 0x002fce0007ffe0ff */
[----:B------:R1:W2:Y:S01]  /*0d70*/  F2I.FTZ.U32.TRUNC.NTZ R5, R2 ;  /* 0x0000000200057305 */ /* 0x0002a2000021f000 */
[----:B0-----:R-:W-:Y:S02]  /*0d80*/  IMAD.MOV R7, RZ, RZ, -R3 ;  /* 0x000000ffff077224 */ /* 0x001fe400078e0a03 */
[----:B-1----:R-:W-:Y:S02]  /*0d90*/  IMAD.MOV.U32 R2, RZ, RZ, RZ ;  /* 0x000000ffff027224 */ /* 0x002fe400078e00ff */
[----:B------:R-:W-:Y:S02]  /*0da0*/  IMAD R7, R7, R0, RZ ;  /* 0x0000000007077224 */ /* 0x000fe400078e02ff */
[----:B--2---:R-:W-:Y:S02]  /*0db0*/  IMAD.MOV R4, RZ, RZ, -R5 ;  /* 0x000000ffff047224 */ /* 0x004fe400078e0a05 */
[----:B------:R-:W-:Y:S01]  /*0dc0*/  IMAD.HI.U32 R2, R3, R7, R2 ;  /* 0x0000000703027227 */ /* 0x000fe200078e0002 */
[----:B------:R-:W-:-:S03]  /*0dd0*/  IADD3 R7, R29, 0xf9, RZ ;  /* 0x000000f91d077810 */ /* 0x000fc60007ffe0ff */
[----:B------:R-:W-:Y:S01]  /*0de0*/  IMAD R3, R4, R25, RZ ;  /* 0x0000001904037224 */ /* 0x000fe200078e02ff */
[----:B------:R-:W-:Y:S01]  /*0df0*/  IABS R15, R7 ;  /* 0x00000007000f7213 */ /* 0x000fe20000000000 */
[----:B------:R-:W-:-:S04]  /*0e00*/  IMAD.MOV.U32 R4, RZ, RZ, RZ ;  /* 0x000000ffff047224 */ /* 0x000fc800078e00ff */
[----:B------:R-:W-:Y:S01]  /*0e10*/  IMAD.HI.U32 R3, R5, R3, R4 ;  /* 0x0000000305037227 */ /* 0x000fe200078e0004 */
[----:B------:R-:W-:-:S03]  /*0e20*/  IADD3 R5, R29, 0xfe, RZ ;  /* 0x000000fe1d057810 */ /* 0x000fc60007ffe0ff */
[----:B------:R-:W-:Y:S01]  /*0e30*/  IMAD.HI.U32 R4, R2, R19, RZ ;  /* 0x0000001302047227 */ /* 0x000fe200078e00ff */
[----:B------:R-:W-:Y:S02]  /*0e40*/  IABS R9, R5 ;  /* 0x0000000500097213 */ /* 0x000fe40000000000 */
[----:B------:R-:W-:Y:S01]  /*0e50*/  ISETP.GE.AND P0, PT, R5, RZ, PT ;  /* 0x000000ff0500720c */ /* 0x000fe20003f06270 */
[----:B------:R-:W-:-:S04]  /*0e60*/  IMAD.HI.U32 R2, R3, R8, RZ ;  /* 0x0000000803027227 */ /* 0x000fc800078e00ff */
[----:B------:R-:W-:Y:S02]  /*0e70*/  IMAD.MOV R4, RZ, RZ, -R4 ;  /* 0x000000ffff047224 */ /* 0x000fe400078e0a04 */
[----:B------:R-:W-:Y:S02]  /*0e80*/  IMAD.MOV R2, RZ, RZ, -R2 ;  /* 0x000000ffff027224 */ /* 0x000fe400078e0a02 */
[C---:B------:R-:W-:Y:S01]  /*0e90*/  IMAD R19, R0.reuse, R4, R19 ;  /* 0x0000000400137224 */ /* 0x040fe200078e0213 */
[----:B------:R-:W-:Y:S01]  /*0ea0*/  IADD3 R4, R29, 0xfc, RZ ;  /* 0x000000fc1d047810 */ /* 0x000fe20007ffe0ff */
[----:B------:R-:W-:Y:S01]  /*0eb0*/  IMAD R8, R25, R2, R8 ;  /* 0x0000000219087224 */ /* 0x000fe200078e0208 */
[----:B------:R-:W-:Y:S01]  /*0ec0*/  IADD3 R2, R29, 0xfd, RZ ;  /* 0x000000fd1d027810 */ /* 0x000fe20007ffe0ff */
[----:B------:R-:W-:Y:S01]  /*0ed0*/  IMAD.HI.U32 R6, R3, R9, RZ ;  /* 0x0000000903067227 */ /* 0x000fe200078e00ff */
[----:B------:R-:W-:Y:S02]  /*0ee0*/  ISETP.GT.U32.AND P3, PT, R0, R19, PT ;  /* 0x000000130000720c */ /* 0x000fe40003f64070 */
[----:B------:R-:W-:Y:S01]  /*0ef0*/  ISETP.GT.U32.AND P6, PT, R25, R8, PT ;  /* 0x000000081900720c */ /* 0x000fe20003fc4070 */
[----:B------:R-:W-:Y:S01]  /*0f00*/  IMAD.HI.U32 R13, R3, R15, RZ ;  /* 0x0000000f030d7227 */ /* 0x000fe200078e00ff */
[----:B------:R-:W-:-:S02]  /*0f10*/  IABS R11, R2 ;  /* 0x00000002000b7213 */ /* 0x000fc40000000000 */
[----:B------:R-:W-:Y:S01]  /*0f20*/  ISETP.GE.AND P2, PT, R2, RZ, PT ;  /* 0x000000ff0200720c */ /* 0x000fe20003f46270 */
[----:B------:R-:W-:Y:S01]  /*0f30*/  IMAD.MOV R2, RZ, RZ, -R6 ;  /* 0x000000ffff027224 */ /* 0x000fe200078e0a06 */
[----:B------:R-:W-:Y:S01]  /*0f40*/  IABS R5, R4 ;  /* 0x0000000400057213 */ /* 0x000fe20000000000 */
[----:B------:R-:W-:Y:S01]  /*0f50*/  IMAD.HI.U32 R6, R3, R11, RZ ;  /* 0x0000000b03067227 */ /* 0x000fe200078e00ff */
[----:B------:R-:W-:-:S03]  /*0f60*/  ISETP.GE.AND P1, PT, R4, RZ, PT ;  /* 0x000000ff0400720c */ /* 0x000fc60003f26270 */
[----:B------:R-:W-:Y:S02]  /*0f70*/  @!P3 IMAD.IADD R19, R19, 0x1, -R0 ;  /* 0x000000011313b824 */ /* 0x000fe400078e0a00 */
[C---:B------:R-:W-:Y:S02]  /*0f80*/  IMAD R9, R25.reuse, R2, R9 ;  /* 0x0000000219097224 */ /* 0x040fe400078e0209 */
[----:B------:R-:W-:Y:S01]  /*0f90*/  @!P6 IMAD.IADD R8, R8, 0x1, -R25 ;  /* 0x000000010808e824 */ /* 0x000fe200078e0a19 */
[----:B------:R-:W-:Y:S01]  /*0fa0*/  ISETP.GT.U32.AND P5, PT, R0, R19, PT ;  /* 0x000000130000720c */ /* 0x000fe20003fa4070 */
[----:B------:R-:W-:Y:S01]  /*0fb0*/  IMAD.MOV R6, RZ, RZ, -R6 ;  /* 0x000000ffff067224 */ /* 0x000fe200078e0a06 */
[C---:B------:R-:W-:Y:S01]  /*0fc0*/  ISETP.GT.U32.AND P3, PT, R25.reuse, R9, PT ;  /* 0x000000091900720c */ /* 0x040fe20003f64070 */
[----:B------:R-:W-:Y:S01]  /*0fd0*/  IMAD.MOV.U32 R4, RZ, RZ, R5 ;  /* 0x000000ffff047224 */ /* 0x000fe200078e0005 */
[C---:B------:R-:W-:Y:S01]  /*0fe0*/  ISETP.GT.U32.AND P6, PT, R25.reuse, R8, PT ;  /* 0x000000081900720c */ /* 0x040fe20003fc4070 */
[----:B------:R-:W-:Y:S01]  /*0ff0*/  IMAD R11, R25, R6, R11 ;  /* 0x00000006190b7224 */ /* 0x000fe200078e020b */
[----:B------:R-:W-:Y:S01]  /*1000*/  IADD3 R6, R29, 0xfa, RZ ;  /* 0x000000fa1d067810 */ /* 0x000fe20007ffe0ff */
[----:B------:R-:W-:Y:S01]  /*1010*/  IMAD.HI.U32 R2, R3, R4, RZ ;  /* 0x0000000403027227 */ /* 0x000fe200078e00ff */
[----:B------:R-:W-:-:S02]  /*1020*/  IADD3 R5, R29, 0xfb, RZ ;  /* 0x000000fb1d057810 */ /* 0x000fc40007ffe0ff */
[----:B------:R-:W-:Y:S01]  /*1030*/  IABS R14, R6 ;  /* 0x00000006000e7213 */ /* 0x000fe20000000000 */
[----:B------:R-:W-:Y:S01]  /*1040*/  IMAD.MOV R2, RZ, RZ, -R2 ;  /* 0x000000ffff027224 */ /* 0x000fe200078e0a02 */
[----:B------:R-:W-:Y:S01]  /*1050*/  IABS R10, R5 ;  /* 0x00000005000a7213 */ /* 0x000fe20000000000 */
[----:B------:R-:W-:Y:S01]  /*1060*/  @!P5 IMAD.IADD R19, R19, 0x1, -R0 ;  /* 0x000000011313d824 */ /* 0x000fe200078e0a00 */
[----:B------:R-:W-:Y:S01]  /*1070*/  ISETP.GT.U32.AND P5, PT, R25, R11, PT ;  /* 0x0000000b1900720c */ /* 0x000fe20003fa4070 */
[--C-:B------:R-:W-:Y:S02]  /*1080*/  @!P3 IMAD.IADD R9, R9, 0x1, -R25.reuse ;  /* 0x000000010909b824 */ /* 0x100fe400078e0a19 */
[----:B------:R-:W-:Y:S02]  /*1090*/  @!P6 IMAD.IADD R8, R8, 0x1, -R25 ;  /* 0x000000010808e824 */ /* 0x000fe400078e0a19 */
[C---:B------:R-:W-:Y:S01]  /*10a0*/  IMAD R4, R25.reuse, R2, R4 ;  /* 0x0000000219047224 */ /* 0x040fe200078e0204 */
[----:B------:R-:W-:Y:S01]  /*10b0*/  ISETP.GT.U32.AND P6, PT, R25, R9, PT ;  /* 0x000000091900720c */ /* 0x000fe20003fc4070 */
[----:B------:R-:W-:Y:S01]  /*10c0*/  IMAD.HI.U32 R16, R3, R14, RZ ;  /* 0x0000000e03107227 */ /* 0x000fe200078e00ff */
[----:B------:R-:W-:-:S02]  /*10d0*/  IADD3 R2, R29, 0xf8, RZ ;  /* 0x000000f81d027810 */ /* 0x000fc40007ffe0ff */
[----:B------:R-:W-:Y:S01]  /*10e0*/  ISETP.GT.U32.AND P3, PT, R25, R4, PT ;  /* 0x000000041900720c */ /* 0x000fe20003f64070 */
[----:B------:R-:W-:Y:S01]  /*10f0*/  IMAD.HI.U32 R0, R3, R10, RZ ;  /* 0x0000000a03007227 */ /* 0x000fe200078e00ff */
[----:B------:R-:W-:-:S03]  /*1100*/  IABS R12, R2 ;  /* 0x00000002000c7213 */ /* 0x000fc60000000000 */
[--C-:B------:R-:W-:Y:S02]  /*1110*/  @!P5 IMAD.IADD R11, R11, 0x1, -R25.reuse ;  /* 0x000000010b0bd824 */ /* 0x100fe400078e0a19 */
[----:B------:R-:W-:Y:S02]  /*1120*/  IMAD.MOV R16, RZ, RZ, -R16 ;  /* 0x000000ffff107224 */ /* 0x000fe400078e0a10 */
[----:B------:R-:W-:Y:S01]  /*1130*/  @!P6 IMAD.IADD R9, R9, 0x1, -R25 ;  /* 0x000000010909e824 */ /* 0x000fe200078e0a19 */
[C---:B------:R-:W-:Y:S01]  /*1140*/  ISETP.GT.U32.AND P6, PT, R25.reuse, R11, PT ;  /* 0x0000000b1900720c */ /* 0x040fe20003fc4070 */
[----:B------:R-:W-:Y:S02]  /*1150*/  IMAD.MOV R0, RZ, RZ, -R0 ;  /* 0x000000ffff007224 */ /* 0x000fe400078e0a00 */
[C---:B------:R-:W-:Y:S02]  /*1160*/  IMAD R14, R25.reuse, R16, R14 ;  /* 0x00000010190e7224 */ /* 0x040fe400078e020e */
[----:B------:R-:W-:Y:S01]  /*1170*/  IMAD R10, R25, R0, R10 ;  /* 0x00000000190a7224 */ /* 0x000fe200078e020a */
[----:B------:R-:W-:Y:S01]  /*1180*/  IADD3 R0, R29, 0xf7, RZ ;  /* 0x000000f71d007810 */ /* 0x000fe20007ffe0ff */
[----:B------:R-:W-:-:S02]  /*1190*/  IMAD.MOV.U32 R17, RZ, RZ, R8 ;  /* 0x000000ffff117224 */ /* 0x000fc400078e0008 */
[--C-:B------:R-:W-:Y:S01]  /*11a0*/  @!P3 IMAD.IADD R4, R4, 0x1, -R25.reuse ;  /* 0x000000010404b824 */ /* 0x100fe200078e0a19 */
[----:B------:R-:W-:Y:S01]  /*11b0*/  ISETP.GT.U32.AND P5, PT, R25, R10, PT ;  /* 0x0000000a1900720c */ /* 0x000fe20003fa4070 */
[----:B------:R-:W-:Y:S01]  /*11c0*/  IMAD.HI.U32 R8, R3, R12, RZ ;  /* 0x0000000c03087227 */ /* 0x000fe200078e00ff */
[----:B------:R-:W-:Y:S02]  /*11d0*/  ISETP.GE.AND P3, PT, R5, RZ, PT ;  /* 0x000000ff0500720c */ /* 0x000fe40003f66270 */
[----:B------:R-:W-:Y:S01]  /*11e0*/  IABS R5, R0 ;  /* 0x0000000000057213 */ /* 0x000fe20000000000 */
[----:B------:R-:W-:Y:S01]  /*11f0*/  @!P6 IMAD.IADD R11, R11, 0x1, -R25 ;  /* 0x000000010b0be824 */ /* 0x000fe200078e0a19 */
[C---:B------:R-:W-:Y:S01]  /*1200*/  ISETP.GT.U32.AND P6, PT, R25.reuse, R14, PT ;  /* 0x0000000e1900720c */ /* 0x040fe20003fc4070 */
[----:B------:R-:W-:Y:S01]  /*1210*/  @!P4 IMAD.MOV R17, RZ, RZ, -R17 ;  /* 0x000000ffff11c224 */ /* 0x000fe200078e0a11 */
[----:B------:R-:W-:Y:S01]  /*1220*/  ISETP.GT.U32.AND P4, PT, R25, R4, PT ;  /* 0x000000041900720c */ /* 0x000fe20003f84070 */
[----:B------:R-:W-:-:S02]  /*1230*/  IMAD.MOV R8, RZ, RZ, -R8 ;  /* 0x000000ffff087224 */ /* 0x000fc400078e0a08 */
[----:B------:R-:W-:Y:S01]  /*1240*/  IMAD.MOV R13, RZ, RZ, -R13 ;  /* 0x000000ffff0d7224 */ /* 0x000fe200078e0a0d */
[----:B------:R-:W-:Y:S01]  /*1250*/  STL [R1+0xa4], R17 ;  /* 0x0000a41101007387 */ /* 0x000fe20000100800 */
[C---:B------:R-:W-:Y:S02]  /*1260*/  IMAD R12, R25.reuse, R8, R12 ;  /* 0x00000008190c7224 */ /* 0x040fe400078e020c */
[C---:B------:R-:W-:Y:S02]  /*1270*/  IMAD R15, R25.reuse, R13, R15 ;  /* 0x0000000d190f7224 */ /* 0x040fe400078e020f */
[----:B------:R-:W-:Y:S02]  /*1280*/  IMAD.MOV.U32 R16, RZ, RZ, R9 ;  /* 0x000000ffff107224 */ /* 0x000fe400078e0009 */
[----:B------:R-:W-:Y:S01]  /*1290*/  @!P6 IMAD.IADD R14, R14, 0x1, -R25 ;  /* 0x000000010e0ee824 */ /* 0x000fe200078e0a19 */
[----:B------:R-:W-:Y:S01]  /*12a0*/  ISETP.GT.U32.AND P6, PT, R25, R12, PT ;  /* 0x0000000c1900720c */ /* 0x000fe20003fc4070 */
[----:B------:R-:W-:-:S02]  /*12b0*/  IMAD.MOV.U32 R13, RZ, RZ, R11 ;  /* 0x000000ffff0d7224 */ /* 0x000fc400078e000b */
[----:B------:R-:W-:Y:S02]  /*12c0*/  @!P5 IMAD.IADD R10, R10, 0x1, -R25 ;  /* 0x000000010a0ad824 */ /* 0x000fe400078e0a19 */
[----:B------:R-:W-:Y:S01]  /*12d0*/  @!P0 IMAD.MOV R16, RZ, RZ, -R16 ;  /* 0x000000ffff108224 */ /* 0x000fe200078e0a10 */
[----:B------:R-:W-:Y:S01]  /*12e0*/  ISETP.GE.AND P0, PT, R6, RZ, PT ;  /* 0x000000ff0600720c */ /* 0x000fe20003f06270 */
[----:B------:R-:W-:Y:S01]  /*12f0*/  @!P2 IMAD.MOV R13, RZ, RZ, -R13 ;  /* 0x000000ffff0da224 */ /* 0x000fe200078e0a0d */
[C---:B------:R-:W-:Y:S01]  /*1300*/  ISETP.GT.U32.AND P5, PT, R25.reuse, R10, PT ;  /* 0x0000000a1900720c */ /* 0x040fe20003fa4070 */
[----:B------:R-:W-:Y:S01]  /*1310*/  @!P4 IMAD.IADD R4, R4, 0x1, -R25 ;  /* 0x000000010404c824 */ /* 0x000fe200078e0a19 */
[----:B------:R-:W-:Y:S01]  /*1320*/  STL [R1+0x84], R16 ;  /* 0x0000841001007387 */ /* 0x000fe20000100800 */
[----:B------:R-:W-:Y:S01]  /*1330*/  ISETP.GT.U32.AND P2, PT, R25, R15, PT ;  /* 0x0000000f1900720c */ /* 0x000fe20003f44070 */
[----:B------:R-:W-:Y:S01]  /*1340*/  IMAD.HI.U32 R9, R3, R5, RZ ;  /* 0x0000000503097227 */ /* 0x000fe200078e00ff */
[----:B------:R-:W-:Y:S01]  /*1350*/  ISETP.GE.AND P4, PT, R7, RZ, PT ;  /* 0x000000ff0700720c */ /* 0x000fe20003f86270 */
[----:B------:R0:W-:Y:S01]  /*1360*/  STL [R1+0x54], R13 ;  /* 0x0000540d01007387 */ /* 0x0001e20000100800 */
[----:B------:R-:W-:Y:S01]  /*1370*/  IADD3 R7, R29, 0xf5, RZ ;  /* 0x000000f51d077810 */ /* 0x000fe20007ffe0ff */
[----:B------:R-:W-:-:S02]  /*1380*/  IMAD.MOV.U32 R6, RZ, RZ, R4 ;  /* 0x000000ffff067224 */ /* 0x000fc400078e0004 */
[----:B------:R-:W-:Y:S02]  /*1390*/  @!P6 IMAD.IADD R12, R12, 0x1, -R25 ;  /* 0x000000010c0ce824 */ /* 0x000fe400078e0a19 */
[----:B------:R-:W-:Y:S01]  /*13a0*/  @!P1 IMAD.MOV R6, RZ, RZ, -R6 ;  /* 0x000000ffff069224 */ /* 0x000fe200078e0a06 */
[C---:B------:R-:W-:Y:S01]  /*13b0*/  ISETP.GT.U32.AND P1, PT, R25.reuse, R14, PT ;  /* 0x0000000e1900720c */ /* 0x040fe20003f24070 */
[----:B------:R-:W-:Y:S01]  /*13c0*/  IMAD.MOV R9, RZ, RZ, -R9 ;  /* 0x000000ffff097224 */ /* 0x000fe200078e0a09 */
[----:B------:R-:W-:Y:S01]  /*13d0*/  ISETP.GT.U32.AND P6, PT, R25, R12, PT ;  /* 0x0000000c1900720c */ /* 0x000fe20003fc4070 */
[----:B------:R-:W-:Y:S01]  /*13e0*/  @!P5 IMAD.IADD R10, R10, 0x1, -R25 ;  /* 0x000000010a0ad824 */ /* 0x000fe200078e0a19 */
[----:B0-----:R-:W-:Y:S01]  /*13f0*/  IADD3 R13, R29, 0xf6, RZ ;  /* 0x000000f61d0d7810 */ /* 0x001fe20007ffe0ff */
[----:B------:R0:W-:Y:S01]  /*1400*/  STL [R1+0x4c], R6 ;  /* 0x00004c0601007387 */ /* 0x0001e20000100800 */
[----:B------:R-:W-:Y:S01]  /*1410*/  ISETP.GE.AND P5, PT, R2, RZ, PT ;  /* 0x000000ff0200720c */ /* 0x000fe20003fa6270 */
[----:B------:R-:W-:Y:S01]  /*1420*/  IMAD R2, R25, R9, R5 ;  /* 0x0000000919027224 */ /* 0x000fe200078e0205 */
[----:B------:R-:W-:Y:S01]  /*1430*/  IABS R4, R13 ;  /* 0x0000000d00047213 */ /* 0x000fe20000000000 */
[--C-:B------:R-:W-:Y:S01]  /*1440*/  @!P2 IMAD.IADD R15, R15, 0x1, -R25.reuse ;  /* 0x000000010f0fa824 */ /* 0x100fe200078e0a19 */
[----:B------:R-:W-:Y:S01]  /*1450*/  IADD3 R5, R29, 0xf4, RZ ;  /* 0x000000f41d057810 */ /* 0x000fe20007ffe0ff */
[----:B------:R-:W-:Y:S01]  /*1460*/  IMAD.MOV.U32 R20, RZ, RZ, R10 ;  /* 0x000000ffff147224 */ /* 0x000fe200078e000a */
[----:B------:R-:W-:Y:S01]  /*1470*/  IABS R16, R7 ;  /* 0x0000000700107213 */ /* 0x000fe20000000000 */
[----:B------:R-:W-:Y:S01]  /*1480*/  @!P1 IMAD.IADD R14, R14, 0x1, -R25 ;  /* 0x000000010e0e9824 */ /* 0x000fe200078e0a19 */
[----:B------:R-:W-:Y:S01]  /*1490*/  ISETP.GT.U32.AND P2, PT, R25, R15, PT ;  /* 0x0000000f1900720c */ /* 0x000fe20003f44070 */
[----:B0-----:R-:W-:Y:S01]  /*14a0*/  IMAD.HI.U32 R6, R3, R4, RZ ;  /* 0x0000000403067227 */ /* 0x001fe200078e00ff */
[----:B------:R-:W-:-:S02]  /*14b0*/  ISETP.GT.U32.AND P1, PT, R25, R2, PT ;  /* 0x000000021900720c */ /* 0x000fc40003f24070 */
[----:B------:R-:W-:Y:S01]  /*14c0*/  IADD3 R9, R29, 0xf3, RZ ;  /* 0x000000f31d097810 */ /* 0x000fe20007ffe0ff */
[----:B------:R-:W-:Y:S01]  /*14d0*/  IMAD.MOV R6, RZ, RZ, -R6 ;  /* 0x000000ffff067224 */ /* 0x000fe200078e0a06 */
[----:B------:R-:W-:Y:S01]  /*14e0*/  IABS R11, R5 ;  /* 0x00000005000b7213 */ /* 0x000fe20000000000 */
[----:B------:R-:W-:Y:S01]  /*14f0*/  @!P6 IMAD.IADD R12, R12, 0x1, -R25 ;  /* 0x000000010c0ce824 */ /* 0x000fe200078e0a19 */
[----:B------:R-:W-:Y:S01]  /*1500*/  IABS R8, R9 ;  /* 0x0000000900087213 */ /* 0x000fe20000000000 */
[----:B------:R-:W-:Y:S02]  /*1510*/  IMAD R4, R25, R6, R4 ;  /* 0x0000000619047224 */ /* 0x000fe400078e0204 */
[----:B------:R-:W-:-:S03]  /*1520*/  IMAD.HI.U32 R17, R3, R16, RZ ;  /* 0x0000001003117227 */ /* 0x000fc600078e00ff */
[----:B------:R-:W-:Y:S01]  /*1530*/  ISETP.GT.U32.AND P6, PT, R25, R4, PT ;  /* 0x000000041900720c */ /* 0x000fe20003fc4070 */
[--C-:B------:R-:W-:Y:S01]  /*1540*/  @!P2 IMAD.IADD R15, R15, 0x1, -R25.reuse ;  /* 0x000000010f0fa824 */ /* 0x100fe200078e0a19 */
[----:B------:R-:W-:Y:S01]  /*1550*/  ISETP.GE.AND P2, PT, R0, RZ, PT ;  /* 0x000000ff0000720c */ /* 0x000fe20003f46270 */
[----:B------:R-:W-:Y:S01]  /*1560*/  @!P1 IMAD.IADD R2, R2, 0x1, -R25 ;  /* 0x0000000102029824 */ /* 0x000fe200078e0a19 */
[----:B------:R-:W-:Y:S01]  /*1570*/  ISETP.GE.AND P1, PT, R13, RZ, PT ;  /* 0x000000ff0d00720c */ /* 0x000fe20003f26270 */
[----:B------:R-:W-:-:S04]  /*1580*/  IMAD.HI.U32 R0, R3, R11, RZ ;  /* 0x0000000b03007227 */ /* 0x000fc800078e00ff */
[----:B------:R-:W-:Y:S02]  /*1590*/  IMAD.MOV R17, RZ, RZ, -R17 ;  /* 0x000000ffff117224 */ /* 0x000fe400078e0a11 */
[----:B------:R-:W-:-:S04]  /*15a0*/  IMAD.HI.U32 R6, R3, R8, RZ ;  /* 0x0000000803067227 */ /* 0x000fc800078e00ff */
[----:B------:R-:W-:Y:S01]  /*15b0*/  @!P6 IMAD.IADD R4, R4, 0x1, -R25 ;  /* 0x000000010404e824 */ /* 0x000fe200078e0a19 */
[C---:B------:R-:W-:Y:S01]  /*15c0*/  ISETP.GT.U32.AND P6, PT, R25.reuse, R2, PT ;  /* 0x000000021900720c */ /* 0x040fe20003fc4070 */
[----:B------:R-:W-:Y:S02]  /*15d0*/  IMAD.MOV R0, RZ, RZ, -R0 ;  /* 0x000000ffff007224 */ /* 0x000fe400078e0a00 */
[C---:B------:R-:W-:Y:S02]  /*15e0*/  IMAD R13, R25.reuse, R17, R16 ;  /* 0x00000011190d7224 */ /* 0x040fe400078e0210 */
[----:B------:R-:W-:Y:S02]  /*15f0*/  IMAD.MOV.U32 R18, RZ, RZ, R14 ;  /* 0x000000ffff127224 */ /* 0x000fe400078e000e */
[----:B------:R-:W-:Y:S02]  /*1600*/  IMAD.MOV R6, RZ, RZ, -R6 ;  /* 0x000000ffff067224 */ /* 0x000fe400078e0a06 */
[----:B------:R-:W-:Y:S01]  /*1610*/  IMAD R11, R25, R0, R11 ;  /* 0x00000000190b7224 */ /* 0x000fe200078e020b */
[----:B------:R-:W-:Y:S01]  /*1620*/  IADD3 R0, R29, 0xf2, RZ ;  /* 0x000000f21d007810 */ /* 0x000fe20007ffe0ff */
[----:B------:R-:W-:Y:S01]  /*1630*/  @!P3 IMAD.MOV R20, RZ, RZ, -R20 ;  /* 0x000000ffff14b224 */ /* 0x000fe200078e0a14 */
[C---:B------:R-:W-:Y:S01]  /*1640*/  ISETP.GT.U32.AND P3, PT, R25.reuse, R13, PT ;  /* 0x0000000d1900720c */ /* 0x040fe20003f64070 */
[----:B------:R-:W-:Y:S01]  /*1650*/  @!P0 IMAD.MOV R18, RZ, RZ, -R18 ;  /* 0x000000ffff128224 */ /* 0x000fe200078e0a12 */
[C---:B------:R-:W-:Y:S01]  /*1660*/  ISETP.GT.U32.AND P0, PT, R25.reuse, R4, PT ;  /* 0x000000041900720c */ /* 0x040fe20003f04070 */
[C---:B------:R-:W-:Y:S01]  /*1670*/  IMAD R8, R25.reuse, R6, R8 ;  /* 0x0000000619087224 */ /* 0x040fe200078e0208 */
[----:B------:R-:W-:Y:S01]  /*1680*/  IABS R10, R0 ;  /* 0x00000000000a7213 */ /* 0x000fe20000000000 */
[----:B------:R-:W-:Y:S01]  /*1690*/  @!P4 IMAD.MOV R15, RZ, RZ, -R15 ;  /* 0x000000ffff0fc224 */ /* 0x000fe200078e0a0f */
[C---:B------:R-:W-:Y:S01]  /*16a0*/  ISETP.GT.U32.AND P4, PT, R25.reuse, R11, PT ;  /* 0x0000000b1900720c */ /* 0x040fe20003f84070 */
[--C-:B------:R-:W-:Y:S01]  /*16b0*/  @!P6 IMAD.IADD R2, R2, 0x1, -R25.reuse ;  /* 0x000000010202e824 */ /* 0x100fe200078e0a19 */
[----:B------:R-:W-:Y:S01]  /*16c0*/  ISETP.GT.U32.AND P6, PT, R25, R8, PT ;  /* 0x000000081900720c */ /* 0x000fe20003fc4070 */
[----:B------:R-:W-:Y:S01]  /*16d0*/  IMAD.MOV.U32 R16, RZ, RZ, R12 ;  /* 0x000000ffff107224 */ /* 0x000fe200078e000c */
[----:B------:R-:W-:Y:S01]  /*16e0*/  IADD3 R6, R29, 0xf1, RZ ;  /* 0x000000f11d067810 */ /* 0x000fe20007ffe0ff */
[----:B------:R-:W-:Y:S01]  /*16f0*/  IMAD.HI.U32 R12, R3, R10, RZ ;  /* 0x0000000a030c7227 */ /* 0x000fe200078e00ff */
[----:B------:R-:W-:Y:S02]  /*1700*/  STL [R1+0x4], R20 ;  /* 0x0000041401007387 */ /* 0x000fe40000100800 */
[----:B------:R-:W-:Y:S01]  /*1710*/  IABS R14, R6 ;  /* 0x00000006000e7213 */ /* 0x000fe20000000000 */
[----:B------:R-:W-:Y:S01]  /*1720*/  @!P5 IMAD.MOV R16, RZ, RZ, -R16 ;  /* 0x000000ffff10d224 */ /* 0x000fe200078e0a10 */
[----:B------:R-:W-:Y:S01]  /*1730*/  ISETP.GE.AND P5, PT, R7, RZ, PT ;  /* 0x000000ff0700720c */ /* 0x000fe20003fa6270 */
[----:B------:R-:W-:Y:S01]  /*1740*/  IMAD.MOV R12, RZ, RZ, -R12 ;  /* 0x000000ffff0c7224 */ /* 0x000fe200078e0a0c */
[----:B------:R-:W-:Y:S01]  /*1750*/  STL [R1], R18 ;  /* 0x0000001201007387 */ /* 0x000fe20000100800 */
[--C-:B------:R-:W-:Y:S01]  /*1760*/  @!P0 IMAD.IADD R4, R4, 0x1, -R25.reuse ;  /* 0x0000000104048824 */ /* 0x100fe200078e0a19 */
[----:B------:R-:W-:Y:S01]  /*1770*/  ISETP.GE.AND P0, PT, R5, RZ, PT ;  /* 0x000000ff0500720c */ /* 0x000fe20003f06270 */
[--C-:B------:R-:W-:Y:S01]  /*1780*/  @!P3 IMAD.IADD R13, R13, 0x1, -R25.reuse ;  /* 0x000000010d0db824 */ /* 0x100fe200078e0a19 */
[----:B------:R-:W-:Y:S01]  /*1790*/  ISETP.GE.AND P3, PT, R9, RZ, PT ;  /* 0x000000ff0900720c */ /* 0x000fe20003f66270 */
[--C-:B------:R-:W-:Y:S01]  /*17a0*/  @!P4 IMAD.IADD R11, R11, 0x1, -R25.reuse ;  /* 0x000000010b0bc824 */ /* 0x100fe200078e0a19 */
[----:B------:R0:W-:Y:S01]  /*17b0*/  STL [R1+0x390], R15 ;  /* 0x0003900f01007387 */ /* 0x0001e20000100800 */
[----:B------:R-:W-:Y:S01]  /*17c0*/  IMAD.MOV.U32 R7, RZ, RZ, R14 ;  /* 0x000000ffff077224 */ /* 0x000fe200078e000e */
[C---:B------:R-:W-:Y:S01]  /*17d0*/  ISETP.GT.U32.AND P4, PT, R25.reuse, R13, PT ;  /* 0x0000000d1900720c */ /* 0x040fe20003f84070 */
[----:B------:R-:W-:Y:S01]  /*17e0*/  IMAD R10, R25, R12, R10 ;  /* 0x0000000c190a7224 */ /* 0x000fe200078e020a */
[----:B------:R1:W-:Y:S01]  /*17f0*/  STL [R1+0x394], R16 ;  /* 0x0003941001007387 */ /* 0x0003e20000100800 */
[----:B------:R-:W-:Y:S01]  /*1800*/  IMAD.MOV.U32 R9, RZ, RZ, R4 ;  /* 0x000000ffff097224 */ /* 0x000fe200078e0004 */
[----:B------:R-:W-:Y:S01]  /*1810*/  IADD3 R4, R29, 0xef, RZ ;  /* 0x000000ef1d047810 */ /* 0x000fe20007ffe0ff */
[----:B------:R-:W-:Y:S01]  /*1820*/  @!P6 IMAD.IADD R8, R8, 0x1, -R25 ;  /* 0x000000010808e824 */ /* 0x000fe200078e0a19 */
[----:B------:R-:W-:Y:S01]  /*1830*/  ISETP.GT.U32.AND P6, PT, R25, R11, PT ;  /* 0x0000000b1900720c */ /* 0x000fe20003fc4070 */
[----:B------:R-:W-:-:S04]  /*1840*/  IMAD.HI.U32 R5, R3, R7, RZ ;  /* 0x0000000703057227 */ /* 0x000fc800078e00ff */
[----:B0-----:R-:W-:Y:S01]  /*1850*/  IMAD.MOV.U32 R15, RZ, RZ, R2 ;  /* 0x000000ffff0f7224 */ /* 0x001fe200078e0002 */
[----:B------:R-:W-:Y:S01]  /*1860*/  IADD3 R2, R29, 0xf0, RZ ;  /* 0x000000f01d027810 */ /* 0x000fe20007ffe0ff */
[----:B------:R-:W-:Y:S01]  /*1870*/  @!P1 IMAD.MOV R9, RZ, RZ, -R9 ;  /* 0x000000ffff099224 */ /* 0x000fe200078e0a09 */
[----:B------:R-:W-:Y:S01]  /*1880*/  ISETP.GT.U32.AND P1, PT, R25, R10, PT ;  /* 0x0000000a1900720c */ /* 0x000fe20003f24070 */
[----:B------:R-:W-:Y:S01]  /*1890*/  IMAD.MOV R5, RZ, RZ, -R5 ;  /* 0x000000ffff057224 */ /* 0x000fe200078e0a05 */
[----:B-1----:R-:W-:Y:S01]  /*18a0*/  IADD3 R16, R29, 0xe3, RZ ;  /* 0x000000e31d107810 */ /* 0x002fe20007ffe0ff */
[----:B------:R-:W-:Y:S01]  /*18b0*/  @!P2 IMAD.MOV R15, RZ, RZ, -R15 ;  /* 0x000000ffff0fa224 */ /* 0x000fe200078e0a0f */
[C---:B------:R-:W-:Y:S01]  /*18c0*/  ISETP.GT.U32.AND P2, PT, R25.reuse, R8, PT ;  /* 0x000000081900720c */ /* 0x040fe20003f44070 */
[----:B------:R-:W-:Y:S01]  /*18d0*/  IMAD R7, R25, R5, R7 ;  /* 0x0000000519077224 */ /* 0x000fe200078e0207 */
[----:B------:R-:W-:Y:S01]  /*18e0*/  IABS R5, R2 ;  /* 0x0000000200057213 */ /* 0x000fe20000000000 */
[--C-:B------:R-:W-:Y:S01]  /*18f0*/  @!P4 IMAD.IADD R13, R13, 0x1, -R25.reuse ;  /* 0x000000010d0dc824 */ /* 0x100fe200078e0a19 */
[----:B------:R-:W-:Y:S01]  /*1900*/  ISETP.GE.AND P4, PT, R0, RZ, PT ;  /* 0x000000ff0000720c */ /* 0x000fe20003f86270 */
[--C-:B------:R-:W-:Y:S01]  /*1910*/  @!P6 IMAD.IADD R11, R11, 0x1, -R25.reuse ;  /* 0x000000010b0be824 */ /* 0x100fe200078e0a19 */
[----:B------:R-:W-:Y:S01]  /*1920*/  ISETP.GT.U32.AND P6, PT, R25, R7, PT ;  /* 0x000000071900720c */ /* 0x000fe20003fc4070 */
[----:B------:R-:W-:Y:S01]  /*1930*/  IMAD.HI.U32 R12, R3, R5, RZ ;  /* 0x00000005030c7227 */ /* 0x000fe200078e00ff */
[----:B------:R-:W-:Y:S01]  /*1940*/  IABS R0, R4 ;  /* 0x0000000400007213 */ /* 0x000fe20000000000 */
[----:B------:R-:W-:Y:S02]  /*1950*/  STL [R1+0x398], R15 ;  /* 0x0003980f01007387 */ /* 0x000fe40000100800 */
[----:B------:R-:W-:Y:S01]  /*1960*/  @!P1 IMAD.IADD R10, R10, 0x1, -R25 ;  /* 0x000000010a0a9824 */ /* 0x000fe200078e0a19 */
[----:B------:R-:W-:Y:S01]  /*1970*/  ISETP.GE.AND P1, PT, R2, RZ, PT ;  /* 0x000000ff0200720c */ /* 0x000fe20003f26270 */
[----:B------:R-:W-:Y:S01]  /*1980*/  IMAD.MOV.U32 R14, RZ, RZ, R13 ;  /* 0x000000ffff0e7224 */ /* 0x000fe200078e000d */
[----:B------:R0:W-:Y:S01]  /*1990*/  STL [R1+0x3a4], R9 ;  /* 0x0003a40901007387 */ /* 0x0001e20000100800 */
[----:B------:R-:W-:-:S02]  /*19a0*/  IMAD.MOV R12, RZ, RZ, -R12 ;  /* 0x000000ffff0c7224 */ /* 0x000fc400078e0a0c */
[----:B------:R-:W-:Y:S01]  /*19b0*/  @!P2 IMAD.IADD R8, R8, 0x1, -R25 ;  /* 0x000000010808a824 */ /* 0x000fe200078e0a19 */
[----:B------:R-:W-:Y:S01]  /*19c0*/  ISETP.GE.AND P2, PT, R6, RZ, PT ;  /* 0x000000ff0600720c */ /* 0x000fe20003f46270 */
[----:B------:R-:W-:Y:S01]  /*19d0*/  @!P5 IMAD.MOV R14, RZ, RZ, -R14 ;  /* 0x000000ffff0ed224 */ /* 0x000fe200078e0a0e */
[----:B------:R-:W-:Y:S01]  /*19e0*/  IADD3 R6, R29, 0xee, RZ ;  /* 0x000000ee1d067810 */ /* 0x000fe20007ffe0ff */
[C---:B------:R-:W-:Y:S01]  /*19f0*/  IMAD R5, R25.reuse, R12, R5 ;  /* 0x0000000c19057224 */ /* 0x040fe200078e0205 */
[----:B------:R-:W-:Y:S01]  /*1a00*/  ISETP.GT.U32.AND P5, PT, R25, R10, PT ;  /* 0x0000000a1900720c */ /* 0x000fe20003fa4070 */
[----:B------:R-:W-:Y:S01]  /*1a10*/  @!P0 IMAD.MOV R11, RZ, RZ, -R11 ;  /* 0x000000ffff0b8224 */ /* 0x000fe200078e0a0b */
[----:B------:R-:W-:Y:S01]  /*1a20*/  IABS R2, R6 ;  /* 0x0000000600027213 */ /* 0x000fe20000000000 */
[----:B------:R-:W-:Y:S01]  /*1a30*/  @!P6 IMAD.IADD R7, R7, 0x1, -R25 ;  /* 0x000000010707e824 */ /* 0x000fe200078e0a19 */
[----:B------:R-:W-:Y:S01]  /*1a40*/  ISETP.GT.U32.AND P0, PT, R25, R5, PT ;  /* 0x000000051900720c */ /* 0x000fe20003f04070 */
[----:B------:R-:W-:Y:S01]  /*1a50*/  IMAD.MOV.U32 R13, RZ, RZ, R8 ;  /* 0x000000ffff0d7224 */ /* 0x000fe200078e0008 */
[----:B------:R-:W-:Y:S01]  /*1a60*/  STL [R1+0x3a8], R14 ;  /* 0x0003a80e01007387 */ /* 0x000fe20000100800 */
[----:B------:R-:W-:Y:S01]  /*1a70*/  IMAD.HI.U32 R8, R3, R2, RZ ;  /* 0x0000000203087227 */ /* 0x000fe200078e00ff */
[----:B------:R-:W-:-:S02]  /*1a80*/  ISETP.GT.U32.AND P6, PT, R25, R7, PT ;  /* 0x000000071900720c */ /* 0x000fc40003fc4070 */
[----:B------:R1:W-:Y:S01]  /*1a90*/  STL [R1+0x3ac], R11 ;  /* 0x0003ac0b01007387 */ /* 0x0003e20000100800 */
[----:B------:R-:W-:Y:S01]  /*1aa0*/  @!P3 IMAD.MOV R13, RZ, RZ, -R13 ;  /* 0x000000ffff0db224 */ /* 0x000fe200078e0a0d */
[----:B------:R-:W-:Y:S01]  /*1ab0*/  ISETP.GE.AND P3, PT, R4, RZ, PT ;  /* 0x000000ff0400720c */ /* 0x000fe20003f66270 */
[----:B------:R-:W-:Y:S01]  /*1ac0*/  IMAD.MOV R4, RZ, RZ, -R8 ;  /* 0x000000ffff047224 */ /* 0x000fe200078e0a08 */
[----:B------:R-:W-:Y:S01]  /*1ad0*/  IADD3 R8, R29, 0xeb, RZ ;  /* 0x000000eb1d087810 */ /* 0x000fe20007ffe0ff */
[----:B------:R-:W-:Y:S01]  /*1ae0*/  @!P5 IMAD.IADD R10, R10, 0x1, -R25 ;  /* 0x000000010a0ad824 */ /* 0x000fe200078e0a19 */
[----:B------:R-:W-:Y:S01]  /*1af0*/  STL [R1+0x3b0], R13 ;  /* 0x0003b00d01007387 */ /* 0x000fe20000100800 */
[----:B0-----:R-:W-:-:S04]  /*1b00*/  IMAD.HI.U32 R9, R3, R0, RZ ;  /* 0x0000000003097227 */ /* 0x001fc800078e00ff */
[----:B------:R-:W-:Y:S01]  /*1b10*/  IMAD R2, R25, R4, R2 ;  /* 0x0000000419027224 */ /* 0x000fe200078e0202 */
[----:B------:R-:W-:Y:S01]  /*1b20*/  IABS R4, R8 ;  /* 0x0000000800047213 */ /* 0x000fe20000000000 */
[----:B------:R-:W-:Y:S02]  /*1b30*/  IMAD.MOV.U32 R12, RZ, RZ, R10 ;  /* 0x000000ffff0c7224 */ /* 0x000fe400078e000a */
[----:B------:R-:W-:Y:S02]  /*1b40*/  IMAD.MOV R9, RZ, RZ, -R9 ;  /* 0x000000ffff097224 */ /* 0x000fe400078e0a09 */
[--C-:B------:R-:W-:Y:S02]  /*1b50*/  @!P0 IMAD.IADD R5, R5, 0x1, -R25.reuse ;  /* 0x0000000105058824 */ /* 0x100fe400078e0a19 */
[----:B------:R-:W-:Y:S01]  /*1b60*/  @!P4 IMAD.MOV R12, RZ, RZ, -R12 ;  /* 0x000000ffff0cc224 */ /* 0x000fe200078e0a0c */
[C---:B------:R-:W-:Y:S01]  /*1b70*/  ISETP.GT.U32.AND P4, PT, R25.reuse, R2, PT ;  /* 0x000000021900720c */ /* 0x040fe20003f84070 */
[C---:B------:R-:W-:Y:S01]  /*1b80*/  IMAD R0, R25.reuse, R9, R0 ;  /* 0x0000000919007224 */ /* 0x040fe200078e0200 */
[----:B------:R-:W-:Y:S01]  /*1b90*/  ISETP.GT.U32.AND P0, PT, R25, R5, PT ;  /* 0x000000051900720c */ /* 0x000fe20003f04070 */
[----:B------:R-:W-:Y:S01]  /*1ba0*/  @!P6 IMAD.IADD R7, R7, 0x1, -R25 ;  /* 0x000000010707e824 */ /* 0x000fe200078e0a19 */
[----:B------:R-:W-:Y:S01]  /*1bb0*/  ISETP.GE.AND P6, PT, R6, RZ, PT ;  /* 0x000000ff0600720c */ /* 0x000fe20003fc6270 */
[----:B------:R0:W-:Y:S01]  /*1bc0*/  STL [R1+0x3c0], R12 ;  /* 0x0003c00c01007387 */ /* 0x0001e20000100800 */
[----:B------:R-:W-:Y:S01]  /*1bd0*/  IADD3 R6, R29, 0xed, RZ ;  /* 0x000000ed1d067810 */ /* 0x000fe20007ffe0ff */
[----:B-1----:R-:W-:Y:S01]  /*1be0*/  IMAD.MOV.U32 R11, RZ, RZ, R7 ;  /* 0x000000ffff0b7224 */ /* 0x002fe200078e0007 */
[----:B------:R-:W-:-:S02]  /*1bf0*/  ISETP.GT.U32.AND P5, PT, R25, R0, PT ;  /* 0x000000001900720c */ /* 0x000fc40003fa4070 */
[----:B------:R-:W-:Y:S01]  /*1c00*/  IABS R18, R6 ;  /* 0x0000000600127213 */ /* 0x000fe20000000000 */
[----:B------:R-:W-:Y:S01]  /*1c10*/  @!P2 IMAD.MOV R11, RZ, RZ, -R11 ;  /* 0x000000ffff0ba224 */ /* 0x000fe200078e0a0b */
[----:B------:R-:W-:Y:S01]  /*1c20*/  IADD3 R9, R29, 0xec, RZ ;  /* 0x000000ec1d097810 */ /* 0x000fe20007ffe0ff */
[--C-:B------:R-:W-:Y:S01]  /*1c30*/  @!P4 IMAD.IADD R2, R2, 0x1, -R25.reuse ;  /* 0x000000010202c824 */ /* 0x100fe200078e0a19 */
[----:B------:R-:W-:Y:S01]  /*1c40*/  ISETP.GE.AND P2, PT, R6, RZ, PT ;  /* 0x000000ff0600720c */ /* 0x000fe20003f46270 */
[----:B------:R-:W-:Y:S01]  /*1c50*/  IMAD.HI.U32 R10, R3, R18, RZ ;  /* 0x00000012030a7227 */ /* 0x000fe200078e00ff */
[----:B------:R-:W-:Y:S01]  /*1c60*/  IABS R17, R9 ;  /* 0x0000000900117213 */ /* 0x000fe20000000000 */
[----:B------:R1:W-:Y:S01]  /*1c70*/  STL [R1+0x3c4], R11 ;  /* 0x0003c40b01007387 */ /* 0x0003e20000100800 */
[----:B------:R-:W-:Y:S01]  /*1c80*/  ISETP.GT.U32.AND P4, PT, R25, R2, PT ;  /* 0x000000021900720c */ /* 0x000fe20003f84070 */
[--C-:B------:R-:W-:Y:S01]  /*1c90*/  @!P0 IMAD.IADD R5, R5, 0x1, -R25.reuse ;  /* 0x0000000105058824 */ /* 0x100fe200078e0a19 */
[----:B------:R-:W-:Y:S01]  /*1ca0*/  ISETP.GE.AND P0, PT, R9, RZ, PT ;  /* 0x000000ff0900720c */ /* 0x000fe20003f06270 */
[----:B------:R-:W-:Y:S01]  /*1cb0*/  IMAD.MOV R9, RZ, RZ, -R10 ;  /* 0x000000ffff097224 */ /* 0x000fe200078e0a0a */
[----:B------:R-:W-:Y:S01]  /*1cc0*/  IADD3 R10, R29, 0xea, RZ ;  /* 0x000000ea1d0a7810 */ /* 0x000fe20007ffe0ff */
[----:B------:R-:W-:-:S02]  /*1cd0*/  @!P5 IMAD.IADD R0, R0, 0x1, -R25 ;  /* 0x000000010000d824 */ /* 0x000fc400078e0a19 */
[----:B------:R-:W-:-:S03]  /*1ce0*/  IMAD.HI.U32 R7, R3, R17, RZ ;  /* 0x0000001103077227 */ /* 0x000fc600078e00ff */
[C---:B------:R-:W-:Y:S01]  /*1cf0*/  ISETP.GT.U32.AND P5, PT, R25.reuse, R0, PT ;  /* 0x000000001900720c */ /* 0x040fe20003fa4070 */
[----:B------:R-:W-:Y:S02]  /*1d00*/  IMAD R18, R25, R9, R18 ;  /* 0x0000000919127224 */ /* 0x000fe400078e0212 */
[----:B0-----:R-:W-:Y:S01]  /*1d10*/  IMAD.MOV.U32 R12, RZ, RZ, R5 ;  /* 0x000000ffff0c7224 */ /* 0x001fe200078e0005 */
[----:B------:R-:W-:Y:S01]  /*1d20*/  IADD3 R5, R29, 0xe9, RZ ;  /* 0x000000e91d057810 */ /* 0x000fe20007ffe0ff */
[----:B------:R-:W-:Y:S02]  /*1d30*/  IMAD.MOV R7, RZ, RZ, -R7 ;  /* 0x000000ffff077224 */ /* 0x000fe400078e0a07 */
[----:B------:R-:W-:Y:S01]  /*1d40*/  @!P1 IMAD.MOV R12, RZ, RZ, -R12 ;  /* 0x000000ffff0c9224 */ /* 0x000fe200078e0a0c */
[C---:B------:R-:W-:Y:S01]  /*1d50*/  ISETP.GT.U32.AND P1, PT, R25.reuse, R18, PT ;  /* 0x000000121900720c */ /* 0x040fe20003f24070 */
[----:B------:R-:W-:Y:S01]  /*1d60*/  IMAD R17, R25, R7, R17 ;  /* 0x0000000719117224 */ /* 0x000fe200078e0211 */
[----:B------:R-:W-:Y:S01]  /*1d70*/  IADD3 R7, R29, 0xe7, RZ ;  /* 0x000000e71d077810 */ /* 0x000fe20007ffe0ff */
[--C-:B------:R-:W-:Y:S01]  /*1d80*/  @!P4 IMAD.IADD R2, R2, 0x1, -R25.reuse ;  /* 0x000000010202c824 */ /* 0x100fe200078e0a19 */
[----:B------:R0:W-:Y:S01]  /*1d90*/  STL [R1+0x3b8], R12 ;  /* 0x0003b80c01007387 */ /* 0x0001e20000100800 */
[----:B------:R-:W-:Y:S01]  /*1da0*/  @!P5 IMAD.IADD R0, R0, 0x1, -R25 ;  /* 0x000000010000d824 */ /* 0x000fe200078e0a19 */
[----:B------:R-:W-:Y:S01]  /*1db0*/  ISETP.GT.U32.AND P4, PT, R25, R17, PT ;  /* 0x000000111900720c */ /* 0x000fe20003f84070 */
[----:B------:R-:W-:Y:S01]  /*1dc0*/  IMAD.HI.U32 R6, R3, R4, RZ ;  /* 0x0000000403067227 */ /* 0x000fe200078e00ff */
[----:B------:R-:W-:-:S02]  /*1dd0*/  ISETP.GE.AND P5, PT, R8, RZ, PT ;  /* 0x000000ff0800720c */ /* 0x000fc40003fa6270 */
[----:B------:R-:W-:Y:S01]  /*1de0*/  IADD3 R8, R29, 0xe8, RZ ;  /* 0x000000e81d087810 */ /* 0x000fe20007ffe0ff */
[----:B-1----:R-:W-:Y:S02]  /*1df0*/  IMAD.MOV.U32 R11, RZ, RZ, R0 ;  /* 0x000000ffff0b7224 */ /* 0x002fe400078e0000 */
[----:B------:R-:W-:Y:S01]  /*1e00*/  @!P1 IMAD.IADD R18, R18, 0x1, -R25 ;  /* 0x0000000112129824 */ /* 0x000fe200078e0a19 */
[----:B------:R-:W-:Y:S01]  /*1e10*/  IABS R13, R8 ;  /* 0x00000008000d7213 */ /* 0x000fe20000000000 */
[----:B------:R-:W-:Y:S01]  /*1e20*/  @!P3 IMAD.MOV R11, RZ, RZ, -R11 ;  /* 0x000000ffff0bb224 */ /* 0x000fe200078e0a0b */
[----:B------:R-:W-:Y:S01]  /*1e30*/  ISETP.GE.AND P3, PT, R10, RZ, PT ;  /* 0x000000ff0a00720c */ /* 0x000fe20003f66270 */
[----:B------:R-:W-:Y:S01]  /*1e40*/  IMAD.MOV R6, RZ, RZ, -R6 ;  /* 0x000000ffff067224 */ /* 0x000fe200078e0a06 */
[----:B------:R-:W-:Y:S01]  /*1e50*/  ISETP.GT.U32.AND P1, PT, R25, R18, PT ;  /* 0x000000121900720c */ /* 0x000fe20003f24070 */
[----:B------:R-:W-:Y:S01]  /*1e60*/  @!P4 IMAD.IADD R17, R17, 0x1, -R25 ;  /* 0x000000011111c824 */ /* 0x000fe200078e0a19 */
[----:B------:R-:W-:Y:S01]  /*1e70*/  IABS R10, R10 ;  /* 0x0000000a000a7213 */ /* 0x000fe20000000000 */
[----:B------:R1:W-:Y:S01]  /*1e80*/  STL [R1+0x3bc], R11 ;  /* 0x0003bc0b01007387 */ /* 0x0003e20000100800 */
[C---:B------:R-:W-:Y:S01]  /*1e90*/  IMAD R4, R25.reuse, R6, R4 ;  /* 0x0000000619047224 */ /* 0x040fe200078e0204 */
[----:B------:R-:W-:Y:S01]  /*1ea0*/  IABS R6, R5 ;  /* 0x0000000500067213 */ /* 0x000fe20000000000 */
[----:B------:R-:W-:Y:S01]  /*1eb0*/  IMAD.MOV.U32 R15, RZ, RZ, R2 ;  /* 0x000000ffff0f7224 */ /* 0x000fe200078e0002 */
[----:B------:R-:W-:Y:S01]  /*1ec0*/  ISETP.GT.U32.AND P4, PT, R25, R17, PT ;  /* 0x000000111900720c */ /* 0x000fe20003f84070 */
[----:B------:R-:W-:Y:S01]  /*1ed0*/  IMAD.HI.U32 R14, R3, R13, RZ ;  /* 0x0000000d030e7227 */ /* 0x000fe200078e00ff */
[----:B0-----:R-:W-:-:S03]  /*1ee0*/  IABS R12, R7 ;  /* 0x00000007000c7213 */ /* 0x001fc60000000000 */
[----:B------:R-:W-:Y:S01]  /*1ef0*/  @!P6 IMAD.MOV R15, RZ, RZ, -R15 ;  /* 0x000000ffff0fe224 */ /* 0x000fe200078e0a0f */
[----:B------:R-:W-:Y:S01]  /*1f00*/  ISETP.GT.U32.AND P6, PT, R25, R4, PT ;  /* 0x000000041900720c */ /* 0x000fe20003fc4070 */
[----:B-1----:R-:W-:-:S03]  /*1f10*/  IMAD.HI.U32 R11, R3, R10, RZ ;  /* 0x0000000a030b7227 */ /* 0x002fc600078e00ff */
[----:B------:R0:W-:Y:S01]  /*1f20*/  STL [R1+0x3b4], R15 ;  /* 0x0003b40f01007387 */ /* 0x0001e20000100800 */
[----:B------:R-:W-:Y:S02]  /*1f30*/  IMAD.MOV R11, RZ, RZ, -R11 ;  /* 0x000000ffff0b7224 */ /* 0x000fe400078e0a0b */
[--C-:B------:R-:W-:Y:S01]  /*1f40*/  @!P1 IMAD.IADD R18, R18, 0x1, -R25.reuse ;  /* 0x0000000112129824 */ /* 0x100fe200078e0a19 */
[----:B------:R-:W-:Y:S01]  /*1f50*/  ISETP.GE.AND P1, PT, R5, RZ, PT ;  /* 0x000000ff0500720c */ /* 0x000fe20003f26270 */
[----:B------:R-:W-:Y:S02]  /*1f60*/  IMAD R5, R25, R11, R10 ;  /* 0x0000000b19057224 */ /* 0x000fe400078e020a */
[--C-:B------:R-:W-:Y:S02]  /*1f70*/  @!P4 IMAD.IADD R17, R17, 0x1, -R25.reuse ;  /* 0x000000011111c824 */ /* 0x100fe400078e0a19 */
[----:B------:R-:W-:Y:S01]  /*1f80*/  @!P6 IMAD.IADD R4, R4, 0x1, -R25 ;  /* 0x000000010404e824 */ /* 0x000fe200078e0a19 */
[----:B------:R-:W-:Y:S01]  /*1f90*/  ISETP.GT.U32.AND P4, PT, R25, R5, PT ;  /* 0x000000051900720c */ /* 0x000fe20003f84070 */
[----:B------:R-:W-:Y:S01]  /*1fa0*/  IMAD.MOV.U32 R21, RZ, RZ, R18 ;  /* 0x000000ffff157224 */ /* 0x000fe200078e0012 */
[----:B0-----:R-:W-:Y:S01]  /*1fb0*/  IADD3 R15, R29, 0xe4, RZ ;  /* 0x000000e41d0f7810 */ /* 0x001fe20007ffe0ff */
[----:B------:R-:W-:-:S02]  /*1fc0*/  @!P0 IMAD.MOV R17, RZ, RZ, -R17 ;  /* 0x000000ffff118224 */ /* 0x000fc400078e0a11 */
[----:B------:R-:W-:Y:S01]  /*1fd0*/  @!P2 IMAD.MOV R21, RZ, RZ, -R21 ;  /* 0x000000ffff15a224 */ /* 0x000fe200078e0a15 */
[----:B------:R-:W-:Y:S01]  /*1fe0*/  IABS R11, R15 ;  /* 0x0000000f000b7213 */ /* 0x000fe20000000000 */
[----:B------:R-:W-:-:S03]  /*1ff0*/  IMAD.HI.U32 R9, R3, R6, RZ ;  /* 0x0000000603097227 */ /* 0x000fc600078e00ff */
[----:B------:R-:W-:Y:S01]  /*2000*/  STL [R1+0x3a0], R21 ;  /* 0x0003a01501007387 */ /* 0x000fe20000100800 */
[----:B------:R-:W-:Y:S02]  /*2010*/  IMAD.MOV R9, RZ, RZ, -R9 ;  /* 0x000000ffff097224 */ /* 0x000fe400078e0a09 */
[----:B------:R-:W-:Y:S01]  /*2020*/  @!P4 IMAD.IADD R5, R5, 0x1, -R25 ;  /* 0x000000010505c824 */ /* 0x000fe200078e0a19 */
[C---:B------:R-:W-:Y:S01]  /*2030*/  ISETP.GT.U32.AND P4, PT, R25.reuse, R4, PT ;  /* 0x000000041900720c */ /* 0x040fe20003f84070 */
[----:B------:R-:W-:Y:S01]  /*2040*/  STL [R1+0x39c], R17 ;  /* 0x00039c1101007387 */ /* 0x000fe20000100800 */
[----:B------:R-:W-:Y:S02]  /*2050*/  IMAD R6, R25, R9, R6 ;  /* 0x0000000919067224 */ /* 0x000fe400078e0206 */
[----:B------:R-:W-:Y:S01]  /*2060*/  IMAD.MOV R2, RZ, RZ, -R14 ;  /* 0x000000ffff027224 */ /* 0x000fe200078e0a0e */
[----:B------:R-:W-:Y:S01]  /*2070*/  IADD3 R14, R29, 0xe5, RZ ;  /* 0x000000e51d0e7810 */ /* 0x000fe20007ffe0ff */
[----:B------:R-:W-:Y:S01]  /*2080*/  IMAD.HI.U32 R0, R3, R12, RZ ;  /* 0x0000000c03007227 */ /* 0x000fe200078e00ff */
[----:B------:R-:W-:-:S02]  /*2090*/  ISETP.GT.U32.AND P6, PT, R25, R6, PT ;  /* 0x000000061900720c */ /* 0x000fc40003fc4070 */
[----:B------:R-:W-:Y:S01]  /*20a0*/  IABS R9, R14 ;  /* 0x0000000e00097213 */ /* 0x000fe20000000000 */
[----:B------:R-:W-:Y:S01]  /*20b0*/  IMAD R13, R25, R2, R13 ;  /* 0x00000002190d7224 */ /* 0x000fe200078e020d */
[----:B------:R-:W-:Y:S01]  /*20c0*/  IADD3 R2, R29, 0xe6, RZ ;  /* 0x000000e61d027810 */ /* 0x000fe20007ffe0ff */
[----:B------:R-:W-:Y:S01]  /*20d0*/  IMAD.MOV R0, RZ, RZ, -R0 ;  /* 0x000000ffff007224 */ /* 0x000fe200078e0a00 */
[----:B------:R-:W-:Y:S01]  /*20e0*/  ISETP.GT.U32.AND P2, PT, R25, R5, PT ;  /* 0x000000051900720c */ /* 0x000fe20003f44070 */
[----:B------:R-:W-:Y:S01]  /*20f0*/  @!P4 IMAD.IADD R4, R4, 0x1, -R25 ;  /* 0x000000010404c824 */ /* 0x000fe200078e0a19 */
[----:B------:R-:W-:Y:S01]  /*2100*/  IABS R10, R2 ;  /* 0x00000002000a7213 */ /* 0x000fe20000000000 */
[----:B------:R-:W-:Y:S01]  /*2110*/  IMAD.HI.U32 R20, R3, R9, RZ ;  /* 0x0000000903147227 */ /* 0x000fe200078e00ff */
[----:B------:R-:W-:-:S03]  /*2120*/  ISETP.GT.U32.AND P0, PT, R25, R13, PT ;  /* 0x0000000d1900720c */ /* 0x000fc60003f04070 */
[----:B------:R-:W-:Y:S02]  /*2130*/  @!P5 IMAD.MOV R4, RZ, RZ, -R4 ;  /* 0x000000ffff04d224 */ /* 0x000fe400078e0a04 */
[----:B------:R-:W-:Y:S02]  /*2140*/  @!P6 IMAD.IADD R6, R6, 0x1, -R25 ;  /* 0x000000010606e824 */ /* 0x000fe400078e0a19 */
[----:B------:R-:W-:Y:S01]  /*2150*/  IMAD.HI.U32 R18, R3, R10, RZ ;  /* 0x0000000a03127227 */ /* 0x000fe200078e00ff */
[----:B------:R0:W-:Y:S02]  /*2160*/  STL [R1+0x108c], R4 ;  /* 0x00108c0401007387 */ /* 0x0001e40000100800 */
[C---:B------:R-:W-:Y:S01]  /*2170*/  ISETP.GT.U32.AND P6, PT, R25.reuse, R6, PT ;  /* 0x000000061900720c */ /* 0x040fe20003fc4070 */
[----:B------:R-:W-:Y:S01]  /*2180*/  IMAD R12, R25, R0, R12 ;  /* 0x00000000190c7224 */ /* 0x000fe200078e020c */
[----:B------:R-:W-:Y:S01]  /*2190*/  IABS R0, R16 ;  /* 0x0000001000007213 */ /* 0x000fe20000000000 */
[----:B------:R-:W-:-:S02]  /*21a0*/  IMAD.MOV R20, RZ, RZ, -R20 ;  /* 0x000000ffff147224 */ /* 0x000fc400078e0a14 */
[----:B------:R-:W-:Y:S01]  /*21b0*/  IMAD.MOV R18, RZ, RZ, -R18 ;  /* 0x000000ffff127224 */ /* 0x000fe200078e0a12 */
[C---:B------:R-:W-:Y:S01]  /*21c0*/  ISETP.GT.U32.AND P4, PT, R25.reuse, R12, PT ;  /* 0x0000000c1900720c */ /* 0x040fe20003f84070 */
[C---:B------:R-:W-:Y:S01]  /*21d0*/  IMAD R9, R25.reuse, R20, R9 ;  /* 0x0000001419097224 */ /* 0x040fe200078e0209 */
[----:B0-----:R-:W2:Y:S01]  /*21e0*/  LDL R4, [R1+0x378] ;  /* 0x0003780001047983 */ /* 0x001ea20000100800 */
[----:B------:R-:W-:Y:S02]  /*21f0*/  IMAD R10, R25, R18, R10 ;  /* 0x00000012190a7224 */ /* 0x000fe400078e020a */
[--C-:B------:R-:W-:Y:S02]  /*2200*/  @!P2 IMAD.IADD R5, R5, 0x1, -R25.reuse ;  /* 0x000000010505a824 */ /* 0x100fe400078e0a19 */
[----:B------:R-:W-:Y:S01]  /*2210*/  @!P6 IMAD.IADD R6, R6, 0x1, -R25 ;  /* 0x000000010606e824 */ /* 0x000fe200078e0a19 */
[----:B------:R-:W-:Y:S01]  /*2220*/  ISETP.GT.U32.AND P6, PT, R25, R9, PT ;  /* 0x000000091900720c */ /* 0x000fe20003fc4070 */
[----:B------:R-:W-:Y:S01]  /*2230*/  IMAD.HI.U32 R17, R3, R11, RZ ;  /* 0x0000000b03117227 */ /* 0x000fe200078e00ff */
[----:B------:R-:W-:-:S03]  /*2240*/  ISETP.GT.U32.AND P2, PT, R25, R10, PT ;  /* 0x0000000a1900720c */ /* 0x000fc60003f44070 */
[----:B------:R-:W-:Y:S01]  /*2250*/  @!P4 IMAD.IADD R12, R12, 0x1, -R25 ;  /* 0x000000010c0cc824 */ /* 0x000fe200078e0a19 */
[----:B------:R-:W-:Y:S01]  /*2260*/  ISETP.GE.AND P4, PT, R7, RZ, PT ;  /* 0x000000ff0700720c */ /* 0x000fe20003f86270 */
[----:B------:R-:W-:-:S04]  /*2270*/  IMAD.HI.U32 R18, R3, R0, RZ ;  /* 0x0000000003127227 */ /* 0x000fc800078e00ff */
[--C-:B------:R-:W-:Y:S01]  /*2280*/  @!P0 IMAD.IADD R13, R13, 0x1, -R25.reuse ;  /* 0x000000010d0d8824 */ /* 0x100fe200078e0a19 */
[----:B------:R-:W-:Y:S01]  /*2290*/  ISETP.GE.AND P0, PT, R8, RZ, PT ;  /* 0x000000ff0800720c */ /* 0x000fe20003f06270 */
[--C-:B------:R-:W-:Y:S01]  /*22a0*/  @!P6 IMAD.IADD R9, R9, 0x1, -R25.reuse ;  /* 0x000000010909e824 */ /* 0x100fe200078e0a19 */
[C---:B------:R-:W-:Y:S01]  /*22b0*/  ISETP.GT.U32.AND P6, PT, R25.reuse, R12, PT ;  /* 0x0000000c1900720c */ /* 0x040fe20003fc4070 */
[----:B------:R-:W-:Y:S01]  /*22c0*/  @!P2 IMAD.IADD R10, R10, 0x1, -R25 ;  /* 0x000000010a0aa824 */ /* 0x000fe200078e0a19 */
[----:B------:R-:W-:Y:S01]  /*22d0*/  ISETP.GT.U32.AND P2, PT, R25, R13, PT ;  /* 0x0000000d1900720c */ /* 0x000fe20003f44070 */
[----:B------:R-:W-:Y:S01]  /*22e0*/  IMAD.MOV R17, RZ, RZ, -R17 ;  /* 0x000000ffff117224 */ /* 0x000fe200078e0a11 */
[----:B------:R-:W-:Y:S01]  /*22f0*/  IADD3 R8, R29, 0xe1, RZ ;  /* 0x000000e11d087810 */ /* 0x000fe20007ffe0ff */
[----:B------:R-:W-:Y:S01]  /*2300*/  IMAD.MOV R18, RZ, RZ, -R18 ;  /* 0x000000ffff127224 */ /* 0x000fe200078e0a12 */
[C---:B------:R-:W-:Y:S01]  /*2310*/  ISETP.GT.U32.AND P5, PT, R25.reuse, R10, PT ;  /* 0x0000000a1900720c */ /* 0x040fe20003fa4070 */
[----:B------:R-:W-:Y:S01]  /*2320*/  IMAD R7, R25, R17, R11 ;  /* 0x0000001119077224 */ /* 0x000fe200078e020b */
[----:B------:R-:W-:Y:S01]  /*2330*/  IADD3 R11, R29, 0xe2, RZ ;  /* 0x000000e21d0b7810 */ /* 0x000fe20007ffe0ff */
[----:B------:R-:W-:-:S02]  /*2340*/  IMAD R0, R25, R18, R0 ;  /* 0x0000001219007224 */ /* 0x000fc400078e0200 */
[----:B------:R-:W-:Y:S01]  /*2350*/  @!P3 IMAD.MOV R5, RZ, RZ, -R5 ;  /* 0x000000ffff05b224 */ /* 0x000fe200078e0a05 */
[C---:B------:R-:W-:Y:S01]  /*2360*/  ISETP.GT.U32.AND P3, PT, R25.reuse, R9, PT ;  /* 0x000000091900720c */ /* 0x040fe20003f64070 */
[----:B------:R-:W-:Y:S01]  /*2370*/  @!P1 IMAD.MOV R6, RZ, RZ, -R6 ;  /* 0x000000ffff069224 */ /* 0x000fe200078e0a06 */
[C---:B------:R-:W-:Y:S01]  /*2380*/  ISETP.GT.U32.AND P1, PT, R25.reuse, R7, PT ;  /* 0x000000071900720c */ /* 0x040fe20003f24070 */
[--C-:B------:R-:W-:Y:S01]  /*2390*/  @!P6 IMAD.IADD R12, R12, 0x1, -R25.reuse ;  /* 0x000000010c0ce824 */ /* 0x100fe200078e0a19 */
[----:B------:R-:W-:Y:S02]  /*23a0*/  ISETP.GT.U32.AND P6, PT, R25, R0, PT ;  /* 0x000000001900720c */ /* 0x000fe40003fc4070 */
[----:B------:R-:W-:Y:S02]  /*23b0*/  IABS R17, R11 ;  /* 0x0000000b00117213 */ /* 0x000fe40000000000 */
[----:B------:R-:W-:Y:S01]  /*23c0*/  IABS R18, R8 ;  /* 0x0000000800127213 */ /* 0x000fe20000000000 */
[--C-:B------:R-:W-:Y:S01]  /*23d0*/  @!P2 IMAD.IADD R13, R13, 0x1, -R25.reuse ;  /* 0x000000010d0da824 */ /* 0x100fe200078e0a19 */
[----:B------:R-:W-:Y:S01]  /*23e0*/  ISETP.GE.AND P2, PT, R2, RZ, PT ;  /* 0x000000ff0200720c */ /* 0x000fe20003f46270 */
[----:B------:R-:W-:Y:S01]  /*23f0*/  @!P5 IMAD.IADD R10, R10, 0x1, -R25 ;  /* 0x000000010a0ad824 */ /* 0x000fe200078e0a19 */
[----:B------:R-:W-:Y:S01]  /*2400*/  ISETP.GE.AND P5, PT, R14, RZ, PT ;  /* 0x000000ff0e00720c */ /* 0x000fe20003fa6270 */
[----:B------:R-:W-:-:S02]  /*2410*/  IMAD.MOV.U32 R2, RZ, RZ, R18 ;  /* 0x000000ffff027224 */ /* 0x000fc400078e0012 */
[----:B------:R-:W-:-:S04]  /*2420*/  IMAD.HI.U32 R14, R3, R17, RZ ;  /* 0x00000011030e7227 */ /* 0x000fc800078e00ff */
[--C-:B------:R-:W-:Y:S01]  /*2430*/  @!P3 IMAD.IADD R9, R9, 0x1, -R25.reuse ;  /* 0x000000010909b824 */ /* 0x100fe200078e0a19 */
[----:B------:R-:W-:Y:S01]  /*2440*/  ISETP.GE.AND P3, PT, R15, RZ, PT ;  /* 0x000000ff0f00720c */ /* 0x000fe20003f66270 */
[----:B------:R-:W-:Y:S02]  /*2450*/  @!P1 IMAD.IADD R7, R7, 0x1, -R25 ;  /* 0x0000000107079824 */ /* 0x000fe400078e0a19 */
[----:B------:R-:W-:Y:S02]  /*2460*/  IMAD.MOV.U32 R21, RZ, RZ, R13 ;  /* 0x000000ffff157224 */ /* 0x000fe400078e000d */
[----:B------:R-:W-:Y:S01]  /*2470*/  IMAD.HI.U32 R15, R3, R2, RZ ;  /* 0x00000002030f7227 */ /* 0x000fe200078e00ff */
[----:B------:R-:W-:Y:S03]  /*2480*/  STL [R1+0x1090], R5 ;  /* 0x0010900501007387 */ /* 0x000fe60000100800 */
[----:B------:R-:W-:Y:S01]  /*2490*/  IMAD.MOV R14, RZ, RZ, -R14 ;  /* 0x000000ffff0e7224 */ /* 0x000fe200078e0a0e */
[----:B------:R0:W-:Y:S01]  /*24a0*/  STL [R1+0x1094], R6 ;  /* 0x0010940601007387 */ /* 0x0001e20000100800 */
[----:B------:R-:W-:Y:S01]  /*24b0*/  @!P6 IMAD.IADD R0, R0, 0x1, -R25 ;  /* 0x000000010000e824 */ /* 0x000fe200078e0a19 */
[----:B------:R-:W-:Y:S01]  /*24c0*/  ISETP.GE.AND P6, PT, R11, RZ, PT ;  /* 0x000000ff0b00720c */ /* 0x000fe20003fc6270 */
[----:B------:R-:W-:Y:S01]  /*24d0*/  @!P0 IMAD.MOV R21, RZ, RZ, -R21 ;  /* 0x000000ffff158224 */ /* 0x000fe200078e0a15 */
[----:B------:R-:W-:Y:S01]  /*24e0*/  ISETP.GT.U32.AND P0, PT, R25, R7, PT ;  /* 0x000000071900720c */ /* 0x000fe20003f04070 */
[----:B------:R-:W-:-:S02]  /*24f0*/  IMAD.MOV R13, RZ, RZ, -R15 ;  /* 0x000000ffff0d7224 */ /* 0x000fc400078e0a0f */
[C---:B------:R-:W-:Y:S02]  /*2500*/  IMAD R11, R25.reuse, R14, R17 ;  /* 0x0000000e190b7224 */ /* 0x040fe400078e0211 */
[----:B0-----:R-:W-:Y:S02]  /*2510*/  IMAD.MOV.U32 R6, RZ, RZ, R10 ;  /* 0x000000ffff067224 */ /* 0x001fe400078e000a */
[C---:B------:R-:W-:Y:S02]  /*2520*/  IMAD R2, R25.reuse, R13, R2 ;  /* 0x0000000d19027224 */ /* 0x040fe400078e0202 */
[----:B------:R-:W-:Y:S02]  /*2530*/  IMAD.MOV.U32 R5, RZ, RZ, R9 ;  /* 0x000000ffff057224 */ /* 0x000fe400078e0009 */
[----:B------:R-:W-:Y:S01]  /*2540*/  @!P2 IMAD.MOV R6, RZ, RZ, -R6 ;  /* 0x000000ffff06a224 */ /* 0x000fe200078e0a06 */
[----:B------:R-:W-:Y:S01]  /*2550*/  ISETP.GT.U32.AND P2, PT, R25, R11, PT ;  /* 0x0000000b1900720c */ /* 0x000fe20003f44070 */
[----:B------:R-:W-:-:S02]  /*2560*/  IMAD.MOV.U32 R20, RZ, RZ, R12 ;  /* 0x000000ffff147224 */ /* 0x000fc400078e000c */
[----:B------:R-:W-:Y:S01]  /*2570*/  @!P5 IMAD.MOV R5, RZ, RZ, -R5 ;  /* 0x000000ffff05d224 */ /* 0x000fe200078e0a05 */
[C---:B------:R-:W-:Y:S01]  /*2580*/  ISETP.GT.U32.AND P5, PT, R25.reuse, R2, PT ;  /* 0x000000021900720c */ /* 0x040fe20003fa4070 */
[----:B------:R-:W-:Y:S01]  /*2590*/  @!P4 IMAD.MOV R20, RZ, RZ, -R20 ;  /* 0x000000ffff14c224 */ /* 0x000fe200078e0a14 */
[----:B------:R-:W-:Y:S01]  /*25a0*/  ISETP.GT.U32.AND P4, PT, R25, R0, PT ;  /* 0x000000001900720c */ /* 0x000fe20003f84070 */
[----:B------:R-:W-:Y:S01]  /*25b0*/  STL [R1+0x35c], R21 ;  /* 0x00035c1501007387 */ /* 0x000fe20000100800 */
[----:B------:R-:W-:-:S03]  /*25c0*/  @!P0 IMAD.IADD R7, R7, 0x1, -R25 ;  /* 0x0000000107078824 */ /* 0x000fc600078e0a19 */
[----:B------:R-:W-:Y:S01]  /*25d0*/  STL [R1+0x360], R20 ;  /* 0x0003601401007387 */ /* 0x000fe20000100800 */
[----:B------:R-:W-:-:S03]  /*25e0*/  ISETP.GE.AND P0, PT, R8, RZ, PT ;  /* 0x000000ff0800720c */ /* 0x000fc60003f06270 */
[----:B------:R-:W-:Y:S01]  /*25f0*/  STL [R1+0x364], R6 ;  /* 0x0003640601007387 */ /* 0x000fe20000100800 */
[----:B------:R-:W-:-:S03]  /*2600*/  @!P2 IMAD.IADD R11, R11, 0x1, -R25 ;  /* 0x000000010b0ba824 */ /* 0x000fc600078e0a19 */
[----:B------:R0:W-:Y:S01]  /*2610*/  STL [R1+0x368], R5 ;  /* 0x0003680501007387 */ /* 0x0001e20000100800 */
[--C-:B------:R-:W-:Y:S01]  /*2620*/  @!P5 IMAD.IADD R2, R2, 0x1, -R25.reuse ;  /* 0x000000010202d824 */ /* 0x100fe200078e0a19 */
[----:B------:R-:W-:Y:S01]  /*2630*/  ISETP.GT.U32.AND P5, PT, R25, R11, PT ;  /* 0x0000000b1900720c */ /* 0x000fe20003fa4070 */
[----:B------:R-:W-:Y:S02]  /*2640*/  @!P4 IMAD.IADD R0, R0, 0x1, -R25 ;  /* 0x000000010000c824 */ /* 0x000fe400078e0a19 */
[----:B0-----:R-:W-:-:S04]  /*2650*/  IMAD.MOV.U32 R5, RZ, RZ, R7 ;  /* 0x000000ffff057224 */ /* 0x001fc800078e0007 */
[----:B------:R-:W-:-:S05]  /*2660*/  @!P3 IMAD.MOV R5, RZ, RZ, -R5 ;  /* 0x000000ffff05b224 */ /* 0x000fca00078e0a05 */
[----:B------:R0:W-:Y:S01]  /*2670*/  STL [R1+0x370], R5 ;  /* 0x0003700501007387 */ /* 0x0001e20000100800 */
[----:B------:R-:W-:Y:S01]  /*2680*/  ISETP.GE.AND P1, PT, R16, RZ, PT ;  /* 0x000000ff1000720c */ /* 0x000fe20003f26270 */
[----:B0-----:R-:W-:Y:S02]  /*2690*/  IMAD.MOV.U32 R5, RZ, RZ, R0 ;  /* 0x000000ffff057224 */ /* 0x001fe400078e0000 */
[----:B------:R-:W-:Y:S01]  /*26a0*/  @!P5 IMAD.IADD R11, R11, 0x1, -R25 ;  /* 0x000000010b0bd824 */ /* 0x000fe200078e0a19 */
[----:B------:R-:W-:-:S03]  /*26b0*/  ISETP.GT.U32.AND P3, PT, R25, R2, PT ;  /* 0x000000021900720c */ /* 0x000fc60003f64070 */
[----:B------:R-:W-:-:S04]  /*26c0*/  IMAD.MOV.U32 R6, RZ, RZ, R11 ;  /* 0x000000ffff067224 */ /* 0x000fc800078e000b */
[----:B------:R-:W-:Y:S02]  /*26d0*/  @!P6 IMAD.MOV R6, RZ, RZ, -R6 ;  /* 0x000000ffff06e224 */ /* 0x000fe400078e0a06 */
[----:B------:R-:W-:-:S04]  /*26e0*/  @!P1 IMAD.MOV R5, RZ, RZ, -R5 ;  /* 0x000000ffff059224 */ /* 0x000fc800078e0a05 */
[----:B------:R-:W-:Y:S01]  /*26f0*/  @!P3 IMAD.IADD R2, R2, 0x1, -R25 ;  /* 0x000000010202b824 */ /* 0x000fe200078e0a19 */
[----:B------:R0:W-:Y:S03]  /*2700*/  STL [R1+0x380], R5 ;  /* 0x0003800501007387 */ /* 0x0001e60000100800 */
[----:B0-----:R-:W-:-:S04]  /*2710*/  IMAD.MOV.U32 R5, RZ, RZ, R2 ;  /* 0x000000ffff057224 */ /* 0x001fc800078e0002 */
[----:B------:R-:W-:Y:S01]  /*2720*/  @!P0 IMAD.MOV R5, RZ, RZ, -R5 ;  /* 0x000000ffff058224 */ /* 0x000fe200078e0a05 */
[----:B------:R-:W-:Y:S04]  /*2730*/  STL [R1+0x388], R6 ;  /* 0x0003880601007387 */ /* 0x000fe80000100800 */
[----:B------:R0:W-:Y:S01]  /*2740*/  STL [R1+0x38c], R5 ;  /* 0x00038c0501007387 */ /* 0x0001e20000100800 */
[C---:B--2---:R-:W-:Y:S02]  /*2750*/  IADD3 R9, R4.reuse, 0xe0, RZ ;  /* 0x000000e004097810 */ /* 0x044fe40007ffe0ff */
[----:B------:R-:W-:Y:S02]  /*2760*/  IADD3 R10, R4, 0xdf, RZ ;  /* 0x000000df040a7810 */ /* 0x000fe40007ffe0ff */
[----:B------:R-:W-:-:S02]  /*2770*/  IABS R8, R9 ;  /* 0x0000000900087213 */ /* 0x000fc40000000000 */
[----:B------:R-:W-:Y:S02]  /*2780*/  IABS R12, R10 ;  /* 0x0000000a000c7213 */ /* 0x000fe40000000000 */
[----:B------:R-:W-:Y:S01]  /*2790*/  ISETP.GE.AND P2, PT, R10, RZ, PT ;  /* 0x000000ff0a00720c */ /* 0x000fe20003f46270 */
[----:B------:R-:W-:Y:S01]  /*27a0*/  IMAD.HI.U32 R10, R3, R8, RZ ;  /* 0x00000008030a7227 */ /* 0x000fe200078e00ff */
[----:B------:R-:W-:-:S03]  /*27b0*/  ISETP.GE.AND P4, PT, R9, RZ, PT ;  /* 0x000000ff0900720c */ /* 0x000fc60003f86270 */
[----:B------:R-:W-:Y:S02]  /*27c0*/  IMAD.MOV R0, RZ, RZ, -R10 ;  /* 0x000000ffff007224 */ /* 0x000fe400078e0a0a */
[----:B------:R-:W-:Y:S02]  /*27d0*/  IMAD.MOV.U32 R9, RZ, RZ, R12 ;  /* 0x000000ffff097224 */ /* 0x000fe400078e000c */
[----:B------:R-:W-:Y:S02]  /*27e0*/  IMAD R8, R25, R0, R8 ;  /* 0x0000000019087224 */ /* 0x000fe400078e0208 */
[----:B------:R-:W-:-:S03]  /*27f0*/  IMAD.HI.U32 R7, R3, R9, RZ ;  /* 0x0000000903077227 */ /* 0x000fc600078e00ff */
[----:B------:R-:W-:Y:S01]  /*2800*/  ISETP.GT.U32.AND P5, PT, R25, R8, PT ;  /* 0x000000081900720c */ /* 0x000fe20003fa4070 */
[----:B------:R-:W-:-:S04]  /*2810*/  IMAD.MOV R7, RZ, RZ, -R7 ;  /* 0x000000ffff077224 */ /* 0x000fc800078e0a07 */
[----:B------:R-:W-:Y:S01]  /*2820*/  IMAD R7, R25, R7, R9 ;  /* 0x0000000719077224 */ /* 0x000fe200078e0209 */
[----:B------:R-:W-:-:S04]  /*2830*/  IADD3 R13, R4, 0xde, RZ ;  /* 0x000000de040d7810 */ /* 0x000fc80007ffe0ff */
[----:B------:R-:W-:Y:S02]  /*2840*/  ISETP.GT.U32.AND P6, PT, R25, R7, PT ;  /* 0x000000071900720c */ /* 0x000fe40003fc4070 */
[----:B------:R-:W-:Y:S01]  /*2850*/  ISETP.GE.AND P1, PT, R13, RZ, PT ;  /* 0x000000ff0d00720c */ /* 0x000fe20003f26270 */
[----:B------:R-:W-:Y:S01]  /*2860*/  @!P5 IMAD.IADD R8, R8, 0x1, -R25 ;  /* 0x000000010808d824 */ /* 0x000fe200078e0a19 */
[----:B------:R-:W-:Y:S02]  /*2870*/  IABS R13, R13 ;  /* 0x0000000d000d7213 */ /* 0x000fe40000000000 */
[C---:B------:R-:W-:Y:S02]  /*2880*/  IADD3 R12, R4.reuse, 0xdc, RZ ;  /* 0x000000dc040c7810 */ /* 0x040fe40007ffe0ff */
[----:B------:R-:W-:Y:S01]  /*2890*/  ISETP.GT.U32.AND P5, PT, R25, R8, PT ;  /* 0x000000081900720c */ /* 0x000fe20003fa4070 */
[----:B------:R-:W-:Y:S01]  /*28a0*/  IMAD.HI.U32 R9, R3, R13, RZ ;  /* 0x0000000d03097227 */ /* 0x000fe200078e00ff */
[----:B------:R-:W-:-:S02]  /*28b0*/  IADD3 R10, R4, 0xdd, RZ ;  /* 0x000000dd040a7810 */ /* 0x000fc40007ffe0ff */
[----:B------:R-:W-:Y:S01]  /*28c0*/  ISETP.GE.AND P0, PT, R12, RZ, PT ;  /* 0x000000ff0c00720c */ /* 0x000fe20003f06270 */
[----:B------:R-:W-:Y:S01]  /*28d0*/  IMAD.MOV R9, RZ, RZ, -R9 ;  /* 0x000000ffff097224 */ /* 0x000fe200078e0a09 */
[----:B------:R-:W-:Y:S01]  /*28e0*/  IADD3 R0, R4, 0xdb, RZ ;  /* 0x000000db04007810 */ /* 0x000fe20007ffe0ff */
[----:B------:R-:W-:Y:S01]  /*28f0*/  @!P6 IMAD.IADD R7, R7, 0x1, -R25 ;  /* 0x000000010707e824 */ /* 0x000fe200078e0a19 */
[----:B------:R-:W-:Y:S01]  /*2900*/  IABS R12, R12 ;  /* 0x0000000c000c7213 */ /* 0x000fe20000000000 */
[----:B------:R-:W-:Y:S01]  /*2910*/  IMAD R13, R25, R9, R13 ;  /* 0x00000009190d7224 */ /* 0x000fe200078e020d */
[----:B------:R-:W-:Y:S02]  /*2920*/  ISETP.GE.AND P3, PT, R10, RZ, PT ;  /* 0x000000ff0a00720c */ /* 0x000fe40003f66270 */
[----:B------:R-:W-:Y:S01]  /*2930*/  IABS R10, R10 ;  /* 0x0000000a000a7213 */ /* 0x000fe20000000000 */
[----:B------:R-:W-:Y:S01]  /*2940*/  IMAD.HI.U32 R14, R3, R12, RZ ;  /* 0x0000000c030e7227 */ /* 0x000fe200078e00ff */
[----:B------:R-:W-:-:S02]  /*2950*/  IABS R11, R0 ;  /* 0x00000000000b7213 */ /* 0x000fc40000000000 */
[C---:B------:R-:W-:Y:S01]  /*2960*/  ISETP.GT.U32.AND P6, PT, R25.reuse, R7, PT ;  /* 0x000000071900720c */ /* 0x040fe20003fc4070 */
[----:B------:R-:W-:Y:S01]  /*2970*/  @!P5 IMAD.IADD R8, R8, 0x1, -R25 ;  /* 0x000000010808d824 */ /* 0x000fe200078e0a19 */
[----:B------:R-:W-:Y:S01]  /*2980*/  ISETP.GT.U32.AND P5, PT, R25, R13, PT ;  /* 0x0000000d1900720c */ /* 0x000fe20003fa4070 */
[----:B------:R-:W-:-:S04]  /*2990*/  IMAD.HI.U32 R2, R3, R10, RZ ;  /* 0x0000000a03027227 */ /* 0x000fc800078e00ff */
[----:B------:R-:W-:-:S04]  /*29a0*/  IMAD.HI.U32 R9, R3, R11, RZ ;  /* 0x0000000b03097227 */ /* 0x000fc800078e00ff */
[----:B------:R-:W-:Y:S02]  /*29b0*/  IMAD.MOV R14, RZ, RZ, -R14 ;  /* 0x000000ffff0e7224 */ /* 0x000fe400078e0a0e */
[----:B------:R-:W-:Y:S02]  /*29c0*/  IMAD.MOV R2, RZ, RZ, -R2 ;  /* 0x000000ffff027224 */ /* 0x000fe400078e0a02 */
[----:B------:R-:W-:Y:S02]  /*29d0*/  IMAD.MOV R9, RZ, RZ, -R9 ;  /* 0x000000ffff097224 */ /* 0x000fe400078e0a09 */
[C---:B------:R-:W-:Y:S02]  /*29e0*/  IMAD R12, R25.reuse, R14, R12 ;  /* 0x0000000e190c7224 */ /* 0x040fe400078e020c */
[----:B------:R-:W-:Y:S02]  /*29f0*/  IMAD R10, R25, R2, R10 ;  /* 0x00000002190a7224 */ /* 0x000fe400078e020a */
[----:B0-----:R-:W-:-:S02]  /*2a00*/  IMAD.MOV.U32 R5, RZ, RZ, R8 ;  /* 0x000000ffff057224 */ /* 0x001fc400078e0008 */
[----:B------:R-:W-:Y:S02]  /*2a10*/  IMAD R11, R25, R9, R11 ;  /* 0x00000009190b7224 */ /* 0x000fe400078e020b */
[----:B------:R-:W-:Y:S01]  /*2a20*/  @!P6 IMAD.IADD R7, R7, 0x1, -R25 ;  /* 0x000000010707e824 */ /* 0x000fe200078e0a19 */
[C---:B------:R-:W-:Y:S01]  /*2a30*/  ISETP.GT.U32.AND P6, PT, R25.reuse, R12, PT ;  /* 0x0000000c1900720c */ /* 0x040fe20003fc4070 */
[----:B------:R-:W-:Y:S01]  /*2a40*/  @!P4 IMAD.MOV R5, RZ, RZ, -R5 ;  /* 0x000000ffff05c224 */ /* 0x000fe200078e0a05 */
[----:B------:R-:W-:Y:S01]  /*2a50*/  ISETP.GT.U32.AND P4, PT, R25, R10, PT ;  /* 0x0000000a1900720c */ /* 0x000fe20003f84070 */
[----:B------:R-:W-:Y:S01]  /*2a60*/  @!P5 IMAD.IADD R13, R13, 0x1, -R25 ;  /* 0x000000010d0dd824 */ /* 0x000fe200078e0a19 */
[----:B------:R-:W-:Y:S02]  /*2a70*/  ISETP.GT.U32.AND P5, PT, R25, R11, PT ;  /* 0x0000000b1900720c */ /* 0x000fe40003fa4070 */
[C---:B------:R-:W-:Y:S02]  /*2a80*/  IADD3 R20, R4.reuse, 0xda, RZ ;  /* 0x000000da04147810 */ /* 0x040fe40007ffe0ff */
[----:B------:R-:W-:-:S02]  /*2a90*/  IADD3 R16, R4, 0xd9, RZ ;  /* 0x000000d904107810 */ /* 0x000fc40007ffe0ff */
[----:B------:R-:W-:Y:S02]  /*2aa0*/  IABS R2, R20 ;  /* 0x0000001400027213 */ /* 0x000fe40000000000 */
[----:B------:R-:W-:Y:S01]  /*2ab0*/  IABS R15, R16 ;  /* 0x00000010000f7213 */ /* 0x000fe20000000000 */
[--C-:B------:R-:W-:Y:S01]  /*2ac0*/  @!P6 IMAD.IADD R12, R12, 0x1, -R25.reuse ;  /* 0x000000010c0ce824 */ /* 0x100fe200078e0a19 */
[----:B------:R0:W-:Y:S01]  /*2ad0*/  STL [R1+0x37c], R5 ;  /* 0x00037c0501007387 */ /* 0x0001e20000100800 */
[--C-:B------:R-:W-:Y:S01]  /*2ae0*/  @!P4 IMAD.IADD R10, R10, 0x1, -R25.reuse ;  /* 0x000000010a0ac824 */ /* 0x100fe200078e0a19 */
[----:B------:R-:W-:Y:S01]  /*2af0*/  ISETP.GT.U32.AND P4, PT, R25, R13, PT ;  /* 0x0000000d1900720c */ /* 0x000fe20003f84070 */
[----:B------:R-:W-:Y:S01]  /*2b00*/  @!P5 IMAD.IADD R11, R11, 0x1, -R25 ;  /* 0x000000010b0bd824 */ /* 0x000fe200078e0a19 */
[----:B------:R-:W-:Y:S01]  /*2b10*/  ISETP.GT.U32.AND P5, PT, R25, R12, PT ;  /* 0x0000000c1900720c */ /* 0x000fe20003fa4070 */
[----:B------:R-:W-:-:S04]  /*2b20*/  IMAD.HI.U32 R8, R3, R2, RZ ;  /* 0x0000000203087227 */ /* 0x000fc800078e00ff */
[----:B0-----:R-:W-:Y:S02]  /*2b30*/  IMAD.MOV.U32 R5, RZ, RZ, R7 ;  /* 0x000000ffff057224 */ /* 0x001fe400078e0007 */
[----:B------:R-:W-:-:S04]  /*2b40*/  IMAD.HI.U32 R7, R3, R15, RZ ;  /* 0x0000000f03077227 */ /* 0x000fc800078e00ff */
[----:B------:R-:W-:Y:S02]  /*2b50*/  IMAD.MOV R8, RZ, RZ, -R8 ;  /* 0x000000ffff087224 */ /* 0x000fe400078e0a08 */
[----:B------:R-:W-:Y:S02]  /*2b60*/  IMAD.MOV R7, RZ, RZ, -R7 ;  /* 0x000000ffff077224 */ /* 0x000fe400078e0a07 */
[----:B------:R-:W-:Y:S01]  /*2b70*/  @!P2 IMAD.MOV R5, RZ, RZ, -R5 ;  /* 0x000000ffff05a224 */ /* 0x000fe200078e0a05 */
[C---:B------:R-:W-:Y:S01]  /*2b80*/  ISETP.GT.U32.AND P2, PT, R25.reuse, R11, PT ;  /* 0x0000000b1900720c */ /* 0x040fe20003f44070 */
[C---:B------:R-:W-:Y:S02]  /*2b90*/  IMAD R2, R25.reuse, R8, R2 ;  /* 0x0000000819027224 */ /* 0x040fe400078e0202 */
[----:B------:R-:W-:Y:S02]  /*2ba0*/  IMAD R15, R25, R7, R15 ;  /* 0x00000007190f7224 */ /* 0x000fe400078e020f */
[--C-:B------:R-:W-:Y:S01]  /*2bb0*/  @!P4 IMAD.IADD R13, R13, 0x1, -R25.reuse ;  /* 0x000000010d0dc824 */ /* 0x100fe200078e0a19 */
[C---:B------:R-:W-:Y:S01]  /*2bc0*/  ISETP.GT.U32.AND P4, PT, R25.reuse, R2, PT ;  /* 0x000000021900720c */ /* 0x040fe20003f84070 */
[----:B------:R-:W-:Y:S01]  /*2bd0*/  @!P5 IMAD.IADD R12, R12, 0x1, -R25 ;  /* 0x000000010c0cd824 */ /* 0x000fe200078e0a19 */
[----:B------:R-:W-:-:S02]  /*2be0*/  ISETP.GT.U32.AND P5, PT, R25, R15, PT ;  /* 0x0000000f1900720c */ /* 0x000fc40003fa4070 */
[----:B------:R-:W-:Y:S02]  /*2bf0*/  ISETP.GT.U32.AND P6, PT, R25, R10, PT ;  /* 0x0000000a1900720c */ /* 0x000fe40003fc4070 */
[C---:B------:R-:W-:Y:S01]  /*2c00*/  IADD3 R7, R4.reuse, 0xd6, RZ ;  /* 0x000000d604077810 */ /* 0x040fe20007ffe0ff */
[--C-:B------:R-:W-:Y:S01]  /*2c10*/  @!P2 IMAD.IADD R11, R11, 0x1, -R25.reuse ;  /* 0x000000010b0ba824 */ /* 0x100fe200078e0a19 */
[----:B------:R-:W-:Y:S02]  /*2c20*/  IADD3 R9, R4, 0xd8, RZ ;  /* 0x000000d804097810 */ /* 0x000fe40007ffe0ff */
[----:B------:R-:W-:Y:S02]  /*2c30*/  ISETP.GE.AND P2, PT, R20, RZ, PT ;  /* 0x000000ff1400720c */ /* 0x000fe40003f46270 */
[----:B------:R-:W-:Y:S01]  /*2c40*/  IABS R20, R7 ;  /* 0x0000000700147213 */ /* 0x000fe20000000000 */
[--C-:B------:R-:W-:Y:S01]  /*2c50*/  @!P4 IMAD.IADD R2, R2, 0x1, -R25.reuse ;  /* 0x000000010202c824 */ /* 0x100fe200078e0a19 */
[----:B------:R-:W-:Y:S01]  /*2c60*/  IABS R18, R9 ;  /* 0x0000000900127213 */ /* 0x000fe20000000000 */
[--C-:B------:R-:W-:Y:S01]  /*2c70*/  @!P5 IMAD.IADD R15, R15, 0x1, -R25.reuse ;  /* 0x000000010f0fd824 */ /* 0x100fe200078e0a19 */
[----:B------:R-:W-:Y:S01]  /*2c80*/  ISETP.GE.AND P4, PT, R16, RZ, PT ;  /* 0x000000ff1000720c */ /* 0x000fe20003f86270 */
[----:B------:R-:W-:Y:S01]  /*2c90*/  IMAD.MOV.U32 R16, RZ, RZ, R20 ;  /* 0x000000ffff107224 */ /* 0x000fe200078e0014 */
[----:B------:R-:W-:Y:S01]  /*2ca0*/  IADD3 R8, R4, 0xd7, RZ ;  /* 0x000000d704087810 */ /* 0x000fe20007ffe0ff */
[----:B------:R-:W-:Y:S01]  /*2cb0*/  @!P6 IMAD.IADD R10, R10, 0x1, -R25 ;  /* 0x000000010a0ae824 */ /* 0x000fe200078e0a19 */
[----:B------:R-:W-:Y:S01]  /*2cc0*/  ISETP.GT.U32.AND P5, PT, R25, R15, PT ;  /* 0x0000000f1900720c */ /* 0x000fe20003fa4070 */
[----:B------:R-:W-:Y:S01]  /*2cd0*/  IMAD.HI.U32 R14, R3, R18, RZ ;  /* 0x00000012030e7227 */ /* 0x000fe200078e00ff */
[----:B------:R0:W-:Y:S03]  /*2ce0*/  STL [R1+0x36c], R5 ;  /* 0x00036c0501007387 */ /* 0x0001e60000100800 */
[----:B------:R-:W-:-:S02]  /*2cf0*/  IMAD.MOV.U32 R6, RZ, RZ, R13 ;  /* 0x000000ffff067224 */ /* 0x000fc400078e000d */
[----:B------:R-:W-:Y:S01]  /*2d00*/  IMAD.HI.U32 R13, R3, R16, RZ ;  /* 0x00000010030d7227 */ /* 0x000fe200078e00ff */
[----:B------:R-:W-:-:S03]  /*2d10*/  IABS R17, R8 ;  /* 0x0000000800117213 */ /* 0x000fc60000000000 */
[----:B------:R-:W-:Y:S02]  /*2d20*/  IMAD.MOV R14, RZ, RZ, -R14 ;  /* 0x000000ffff0e7224 */ /* 0x000fe400078e0a0e */
[----:B0-----:R-:W-:Y:S02]  /*2d30*/  IMAD.MOV.U32 R5, RZ, RZ, R10 ;  /* 0x000000ffff057224 */ /* 0x001fe400078e000a */
[----:B------:R-:W-:Y:S01]  /*2d40*/  IMAD.MOV R10, RZ, RZ, -R13 ;  /* 0x000000ffff0a7224 */ /* 0x000fe200078e0a0d */
[----:B------:R-:W-:Y:S01]  /*2d50*/  ISETP.GE.AND P6, PT, R0, RZ, PT ;  /* 0x000000ff0000720c */ /* 0x000fe20003fc6270 */
[C---:B------:R-:W-:Y:S02]  /*2d60*/  IMAD R18, R25.reuse, R14, R18 ;  /* 0x0000000e19127224 */ /* 0x040fe400078e0212 */
[----:B------:R-:W-:Y:S01]  /*2d70*/  @!P1 IMAD.MOV R6, RZ, RZ, -R6 ;  /* 0x000000ffff069224 */ /* 0x000fe200078e0a06 */
[C---:B------:R-:W-:Y:S01]  /*2d80*/  ISETP.GT.U32.AND P1, PT, R25.reuse, R2, PT ;  /* 0x000000021900720c */ /* 0x040fe20003f24070 */
[----:B------:R-:W-:-:S02]  /*2d90*/  IMAD R16, R25, R10, R16 ;  /* 0x0000000a19107224 */ /* 0x000fc400078e0210 */
[----:B------:R-:W-:-:S04]  /*2da0*/  IMAD.HI.U32 R0, R3, R17, RZ ;  /* 0x0000001103007227 */ /* 0x000fc800078e00ff */
[----:B------:R-:W-:Y:S01]  /*2db0*/  @!P3 IMAD.MOV R5, RZ, RZ, -R5 ;  /* 0x000000ffff05b224 */ /* 0x000fe200078e0a05 */
[----:B------:R-:W-:Y:S01]  /*2dc0*/  ISETP.GT.U32.AND P3, PT, R25, R18, PT ;  /* 0x000000121900720c */ /* 0x000fe20003f64070 */
[----:B------:R-:W-:Y:S01]  /*2dd0*/  @!P5 IMAD.IADD R15, R15, 0x1, -R25 ;  /* 0x000000010f0fd824 */ /* 0x000fe200078e0a19 */
[C---:B------:R-:W-:Y:S01]  /*2de0*/  ISETP.GT.U32.AND P5, PT, R25.reuse, R16, PT ;  /* 0x000000101900720c */ /* 0x040fe20003fa4070 */
[----:B------:R-:W-:Y:S01]  /*2df0*/  IMAD.MOV R0, RZ, RZ, -R0 ;  /* 0x000000ffff007224 */ /* 0x000fe200078e0a00 */
[----:B------:R-:W-:Y:S03]  /*2e00*/  STL [R1+0x348], R6 ;  /* 0x0003480601007387 */ /* 0x000fe60000100800 */
[----:B------:R-:W-:Y:S01]  /*2e10*/  IMAD R17, R25, R0, R17 ;  /* 0x0000000019117224 */ /* 0x000fe200078e0211 */
[----:B------:R0:W-:Y:S01]  /*2e20*/  STL [R1+0x34c], R5 ;  /* 0x00034c0501007387 */ /* 0x0001e20000100800 */
[----:B------:R-:W-:Y:S01]  /*2e30*/  @!P1 IMAD.IADD R2, R2, 0x1, -R25 ;  /* 0x0000000102029824 */ /* 0x000fe200078e0a19 */
[----:B------:R-:W-:-:S02]  /*2e40*/  ISETP.GE.AND P1, PT, R8, RZ, PT ;  /* 0x000000ff0800720c */ /* 0x000fc40003f26270 */
[----:B------:R-:W-:Y:S01]  /*2e50*/  IADD3 R8, R4, 0xd4, RZ ;  /* 0x000000d404087810 */ /* 0x000fe20007ffe0ff */
[----:B0-----:R-:W-:-:S04]  /*2e60*/  IMAD.MOV.U32 R5, RZ, RZ, R11 ;  /* 0x000000ffff057224 */ /* 0x001fc800078e000b */
[----:B------:R-:W-:Y:S01]  /*2e70*/  @!P6 IMAD.MOV R5, RZ, RZ, -R5 ;  /* 0x000000ffff05e224 */ /* 0x000fe200078e0a05 */
[----:B------:R-:W-:Y:S01]  /*2e80*/  ISETP.GT.U32.AND P6, PT, R25, R17, PT ;  /* 0x000000111900720c */ /* 0x000fe20003fc4070 */
[--C-:B------:R-:W-:Y:S01]  /*2e90*/  @!P3 IMAD.IADD R18, R18, 0x1, -R25.reuse ;  /* 0x000000011212b824 */ /* 0x100fe200078e0a19 */
[----:B------:R-:W-:Y:S01]  /*2ea0*/  ISETP.GE.AND P3, PT, R7, RZ, PT ;  /* 0x000000ff0700720c */ /* 0x000fe20003f66270 */
[----:B------:R-:W-:Y:S01]  /*2eb0*/  IMAD.MOV.U32 R6, RZ, RZ, R12 ;  /* 0x000000ffff067224 */ /* 0x000fe200078e000c */
[----:B------:R-:W-:Y:S01]  /*2ec0*/  IABS R7, R8 ;  /* 0x0000000800077213 */ /* 0x000fe20000000000 */
[----:B------:R-:W-:Y:S01]  /*2ed0*/  @!P5 IMAD.IADD R16, R16, 0x1, -R25 ;  /* 0x000000011010d824 */ /* 0x000fe200078e0a19 */
[----:B------:R-:W-:Y:S01]  /*2ee0*/  IADD3 R0, R4, 0xd5, RZ ;  /* 0x000000d504007810 */ /* 0x000fe20007ffe0ff */
[----:B------:R-:W-:Y:S01]  /*2ef0*/  @!P0 IMAD.MOV R6, RZ, RZ, -R6 ;  /* 0x000000ffff068224 */ /* 0x000fe200078e0a06 */
[----:B------:R-:W-:Y:S01]  /*2f00*/  ISETP.GE.AND P0, PT, R9, RZ, PT ;  /* 0x000000ff0900720c */ /* 0x000fe20003f06270 */
[----:B------:R-:W-:Y:S01]  /*2f10*/  IMAD.HI.U32 R9, R3, R7, RZ ;  /* 0x0000000703097227 */ /* 0x000fe200078e00ff */
[----:B------:R-:W-:-:S02]  /*2f20*/  ISETP.GT.U32.AND P5, PT, R25, R16, PT ;  /* 0x000000101900720c */ /* 0x000fc40003fa4070 */
[----:B------:R-:W-:Y:S01]  /*2f30*/  IABS R13, R0 ;  /* 0x00000000000d7213 */ /* 0x000fe20000000000 */
[----:B------:R-:W-:Y:S01]  /*2f40*/  @!P6 IMAD.IADD R17, R17, 0x1, -R25 ;  /* 0x000000011111e824 */ /* 0x000fe200078e0a19 */
[----:B------:R-:W-:Y:S01]  /*2f50*/  ISETP.GT.U32.AND P6, PT, R25, R18, PT ;  /* 0x000000121900720c */ /* 0x000fe20003fc4070 */
[----:B------:R-:W-:Y:S02]  /*2f60*/  IMAD.MOV R9, RZ, RZ, -R9 ;  /* 0x000000ffff097224 */ /* 0x000fe400078e0a09 */
[----:B------:R-:W-:Y:S01]  /*2f70*/  IMAD.HI.U32 R10, R3, R13, RZ ;  /* 0x0000000d030a7227 */ /* 0x000fe200078e00ff */
[----:B------:R-:W-:Y:S03]  /*2f80*/  STL [R1+0x350], R6 ;  /* 0x0003500601007387 */ /* 0x000fe60000100800 */
[C---:B------:R-:W-:Y:S02]  /*2f90*/  IMAD R7, R25.reuse, R9, R7 ;  /* 0x0000000919077224 */ /* 0x040fe400078e0207 */
[----:B------:R-:W-:Y:S01]  /*2fa0*/  IMAD.MOV R10, RZ, RZ, -R10 ;  /* 0x000000ffff0a7224 */ /* 0x000fe200078e0a0a */
[----:B------:R0:W-:Y:S01]  /*2fb0*/  STL [R1+0x354], R5 ;  /* 0x0003540501007387 */ /* 0x0001e20000100800 */
[----:B------:R-:W-:Y:S01]  /*2fc0*/  @!P5 IMAD.IADD R16, R16, 0x1, -R25 ;  /* 0x000000011010d824 */ /* 0x000fe200078e0a19 */
[C---:B------:R-:W-:Y:S01]  /*2fd0*/  ISETP.GT.U32.AND P5, PT, R25.reuse, R7, PT ;  /* 0x000000071900720c */ /* 0x040fe20003fa4070 */
[----:B------:R-:W-:-:S02]  /*2fe0*/  IMAD R13, R25, R10, R13 ;  /* 0x0000000a190d7224 */ /* 0x000fc400078e020d */
[----:B------:R-:W-:Y:S02]  /*2ff0*/  @!P6 IMAD.IADD R18, R18, 0x1, -R25 ;  /* 0x000000011212e824 */ /* 0x000fe400078e0a19 */
[----:B0-----:R-:W-:Y:S01]  /*3000*/  IMAD.MOV.U32 R5, RZ, RZ, R2 ;  /* 0x000000ffff057224 */ /* 0x001fe200078e0002 */
[----:B------:R-:W-:-:S03]  /*3010*/  ISETP.GT.U32.AND P6, PT, R25, R13, PT ;  /* 0x0000000d1900720c */ /* 0x000fc60003fc4070 */
[----:B------:R-:W-:Y:S01]  /*3020*/  @!P2 IMAD.MOV R5, RZ, RZ, -R5 ;  /* 0x000000ffff05a224 */ /* 0x000fe200078e0a05 */
[----:B------:R-:W-:Y:S01]  /*3030*/  ISETP.GT.U32.AND P2, PT, R25, R17, PT ;  /* 0x000000111900720c */ /* 0x000fe20003f44070 */
[----:B------:R-:W-:Y:S01]  /*3040*/  IMAD.MOV.U32 R6, RZ, RZ, R15 ;  /* 0x000000ffff067224 */ /* 0x000fe200078e000f */
[C---:B------:R-:W-:Y:S01]  /*3050*/  IADD3 R9, R4.reuse, 0xd1, RZ ;  /* 0x000000d104097810 */ /* 0x040fe20007ffe0ff */
[--C-:B------:R-:W-:Y:S01]  /*3060*/  @!P5 IMAD.IADD R7, R7, 0x1, -R25.reuse ;  /* 0x000000010707d824 */ /* 0x100fe200078e0a19 */
[C---:B------:R-:W-:Y:S01]  /*3070*/  IADD3 R11, R4.reuse, 0xd3, RZ ;  /* 0x000000d3040b7810 */ /* 0x040fe20007ffe0ff */
[----:B------:R-:W-:Y:S01]  /*3080*/  @!P4 IMAD.MOV R6, RZ, RZ, -R6 ;  /* 0x000000ffff06c224 */ /* 0x000fe200078e0a06 */
[----:B------:R-:W-:Y:S02]  /*3090*/  IABS R12, R9 ;  /* 0x00000009000c7213 */ /* 0x000fe40000000000 */
[----:B------:R-:W-:Y:S01]  /*30a0*/  IABS R14, R11 ;  /* 0x0000000b000e7213 */ /* 0x000fe20000000000 */
[--C-:B------:R-:W-:Y:S01]  /*30b0*/  @!P6 IMAD.IADD R13, R13, 0x1, -R25.reuse ;  /* 0x000000010d0de824 */ /* 0x100fe200078e0a19 */
[----:B------:R-:W-:Y:S01]  /*30c0*/  ISETP.GT.U32.AND P5, PT, R25, R7, PT ;  /* 0x000000071900720c */ /* 0x000fe20003fa4070 */
[----:B------:R0:W-:Y:S02]  /*30d0*/  STL [R1+0x358], R5 ;  /* 0x0003580501007387 */ /* 0x0001e40000100800 */
[----:B------:R-:W-:Y:S01]  /*30e0*/  @!P2 IMAD.IADD R17, R17, 0x1, -R25 ;  /* 0x000000011111a824 */ /* 0x000fe200078e0a19 */
[----:B------:R-:W-:Y:S01]  /*30f0*/  IADD3 R2, R4, 0xd2, RZ ;  /* 0x000000d204027810 */ /* 0x000fe20007ffe0ff */
[----:B------:R-:W-:Y:S01]  /*3100*/  IMAD.HI.U32 R15, R3, R12, RZ ;  /* 0x0000000c030f7227 */ /* 0x000fe200078e00ff */
[----:B------:R1:W-:Y:S01]  /*3110*/  STL [R1+0x2e0], R6 ;  /* 0x0002e00601007387 */ /* 0x0003e20000100800 */
[----:B------:R-:W-:-:S02]  /*3120*/  ISETP.GT.U32.AND P4, PT, R25, R13, PT ;  /* 0x0000000d1900720c */ /* 0x000fc40003f84070 */
[----:B------:R-:W-:Y:S01]  /*3130*/  IMAD.HI.U32 R20, R3, R14, RZ ;  /* 0x0000000e03147227 */ /* 0x000fe200078e00ff */
[----:B------:R-:W-:-:S03]  /*3140*/  IABS R10, R2 ;  /* 0x00000002000a7213 */ /* 0x000fc60000000000 */
[----:B0-----:R-:W-:Y:S02]  /*3150*/  IMAD.MOV.U32 R5, RZ, RZ, R18 ;  /* 0x000000ffff057224 */ /* 0x001fe400078e0012 */
[----:B-1----:R-:W-:Y:S02]  /*3160*/  IMAD.MOV.U32 R6, RZ, RZ, R17 ;  /* 0x000000ffff067224 */ /* 0x002fe400078e0011 */
[----:B------:R-:W-:Y:S02]  /*3170*/  IMAD.MOV R15, RZ, RZ, -R15 ;  /* 0x000000ffff0f7224 */ /* 0x000fe400078e0a0f */
[----:B------:R-:W-:Y:S02]  /*3180*/  @!P0 IMAD.MOV R5, RZ, RZ, -R5 ;  /* 0x000000ffff058224 */ /* 0x000fe400078e0a05 */
[----:B------:R-:W-:Y:S02]  /*3190*/  IMAD.MOV R20, RZ, RZ, -R20 ;  /* 0x000000ffff147224 */ /* 0x000fe400078e0a14 */
[----:B------:R-:W-:Y:S01]  /*31a0*/  @!P1 IMAD.MOV R6, RZ, RZ, -R6 ;  /* 0x000000ffff069224 */ /* 0x000fe200078e0a06 */
[----:B------:R-:W-:Y:S01]  /*31b0*/  ISETP.GE.AND P1, PT, R11, RZ, PT ;  /* 0x000000ff0b00720c */ /* 0x000fe20003f26270 */
[----:B------:R-:W-:Y:S01]  /*31c0*/  IMAD R11, R25, R15, R12 ;  /* 0x0000000f190b7224 */ /* 0x000fe200078e020c */
[----:B------:R-:W-:Y:S01]  /*31d0*/  ISETP.GE.AND P2, PT, R0, RZ, PT ;  /* 0x000000ff0000720c */ /* 0x000fe20003f46270 */
[----:B------:R-:W-:Y:S01]  /*31e0*/  IMAD.HI.U32 R0, R3, R10, RZ ;  /* 0x0000000a03007227 */ /* 0x000fe200078e00ff */
[----:B------:R0:W-:Y:S03]  /*31f0*/  STL [R1+0x2e4], R5 ;  /* 0x0002e40501007387 */ /* 0x0001e60000100800 */
[----:B------:R-:W-:-:S02]  /*3200*/  IMAD R14, R25, R20, R14 ;  /* 0x00000014190e7224 */ /* 0x000fc400078e020e */
[----:B------:R-:W-:Y:S01]  /*3210*/  @!P5 IMAD.IADD R7, R7, 0x1, -R25 ;  /* 0x000000010707d824 */ /* 0x000fe200078e0a19 */
[C---:B------:R-:W-:Y:S01]  /*3220*/  ISETP.GT.U32.AND P5, PT, R25.reuse, R11, PT ;  /* 0x0000000b1900720c */ /* 0x040fe20003fa4070 */
[----:B------:R-:W-:Y:S02]  /*3230*/  IMAD.MOV R0, RZ, RZ, -R0 ;  /* 0x000000ffff007224 */ /* 0x000fe400078e0a00 */
[----:B0-----:R-:W-:Y:S01]  /*3240*/  IMAD.MOV.U32 R5, RZ, RZ, R16 ;  /* 0x000000ffff057224 */ /* 0x001fe200078e0010 */
[C---:B------:R-:W-:Y:S01]  /*3250*/  ISETP.GT.U32.AND P0, PT, R25.reuse, R14, PT ;  /* 0x0000000e1900720c */ /* 0x040fe20003f04070 */
[----:B------:R-:W-:Y:S02]  /*3260*/  IMAD R10, R25, R0, R10 ;  /* 0x00000000190a7224 */ /* 0x000fe400078e020a */
[----:B------:R-:W-:Y:S02]  /*3270*/  @!P3 IMAD.MOV R5, RZ, RZ, -R5 ;  /* 0x000000ffff05b224 */ /* 0x000fe400078e0a05 */
[----:B------:R-:W-:Y:S01]  /*3280*/  @!P4 IMAD.IADD R13, R13, 0x1, -R25 ;  /* 0x000000010d0dc824 */ /* 0x000fe200078e0a19 */
[----:B------:R-:W-:Y:S01]  /*3290*/  STL [R1+0x2f4], R6 ;  /* 0x0002f40601007387 */ /* 0x000fe20000100800 */
[----:B------:R-:W-:-:S03]  /*32a0*/  ISETP.GT.U32.AND P3, PT, R25, R10, PT ;  /* 0x0000000a1900720c */ /* 0x000fc60003f64070 */
[----:B------:R0:W-:Y:S01]  /*32b0*/  STL [R1+0x338], R5 ;  /* 0x0003380501007387 */ /* 0x0001e20000100800 */
[----:B------:R-:W-:Y:S02]  /*32c0*/  ISETP.GE.AND P4, PT, R2, RZ, PT ;  /* 0x000000ff0200720c */ /* 0x000fe40003f86270 */
[----:B------:R-:W-:Y:S02]  /*32d0*/  IADD3 R2, R4, 0xcf, RZ ;  /* 0x000000cf04027810 */ /* 0x000fe40007ffe0ff */
[----:B------:R-:W-:Y:S01]  /*32e0*/  ISETP.GE.AND P6, PT, R8, RZ, PT ;  /* 0x000000ff0800720c */ /* 0x000fe20003fc6270 */
[----:B0-----:R-:W-:Y:S01]  /*32f0*/  IMAD.MOV.U32 R5, RZ, RZ, R13 ;  /* 0x000000ffff057224 */ /* 0x001fe200078e000d */
[----:B------:R-:W-:Y:S01]  /*3300*/  IADD3 R8, R4, 0xd0, RZ ;  /* 0x000000d004087810 */ /* 0x000fe20007ffe0ff */
[----:B------:R-:W-:Y:S02]  /*3310*/  @!P5 IMAD.IADD R11, R11, 0x1, -R25 ;  /* 0x000000010b0bd824 */ /* 0x000fe400078e0a19 */
[----:B------:R-:W-:Y:S01]  /*3320*/  @!P2 IMAD.MOV R5, RZ, RZ, -R5 ;  /* 0x000000ffff05a224 */ /* 0x000fe200078e0a05 */
[----:B------:R-:W-:Y:S01]  /*3330*/  IABS R13, R2 ;  /* 0x00000002000d7213 */ /* 0x000fe20000000000 */
[----:B------:R-:W-:Y:S01]  /*3340*/  @!P0 IMAD.IADD R14, R14, 0x1, -R25 ;  /* 0x000000010e0e8824 */ /* 0x000fe200078e0a19 */
[----:B------:R-:W-:-:S02]  /*3350*/  IABS R0, R8 ;  /* 0x0000000800007213 */ /* 0x000fc40000000000 */
[----:B------:R0:W-:Y:S01]  /*3360*/  STL [R1+0x33c], R5 ;  /* 0x00033c0501007387 */ /* 0x0001e20000100800 */
[C---:B------:R-:W-:Y:S02]  /*3370*/  ISETP.GT.U32.AND P5, PT, R25.reuse, R11, PT ;  /* 0x0000000b1900720c */ /* 0x040fe40003fa4070 */
[----:B------:R-:W-:Y:S01]  /*3380*/  ISETP.GT.U32.AND P2, PT, R25, R14, PT ;  /* 0x0000000e1900720c */ /* 0x000fe20003f44070 */
[----:B------:R-:W-:-:S04]  /*3390*/  IMAD.HI.U32 R12, R3, R0, RZ ;  /* 0x00000000030c7227 */ /* 0x000fc800078e00ff */
[----:B0-----:R-:W-:Y:S02]  /*33a0*/  IMAD.MOV.U32 R5, RZ, RZ, R7 ;  /* 0x000000ffff057224 */ /* 0x001fe400078e0007 */
[----:B------:R-:W-:-:S04]  /*33b0*/  IMAD.HI.U32 R7, R3, R13, RZ ;  /* 0x0000000d03077227 */ /* 0x000fc800078e00ff */
[----:B------:R-:W-:Y:S02]  /*33c0*/  @!P3 IMAD.IADD R10, R10, 0x1, -R25 ;  /* 0x000000010a0ab824 */ /* 0x000fe400078e0a19 */
[----:B------:R-:W-:Y:S02]  /*33d0*/  IMAD.MOV R7, RZ, RZ, -R7 ;  /* 0x000000ffff077224 */ /* 0x000fe400078e0a07 */
[----:B------:R-:W-:Y:S01]  /*33e0*/  IMAD.MOV R12, RZ, RZ, -R12 ;  /* 0x000000ffff0c7224 */ /* 0x000fe200078e0a0c */
[C---:B------:R-:W-:Y:S01]  /*33f0*/  ISETP.GT.U32.AND P3, PT, R25.reuse, R10, PT ;  /* 0x0000000a1900720c */ /* 0x040fe20003f64070 */
[C---:B------:R-:W-:Y:S02]  /*3400*/  IMAD R13, R25.reuse, R7, R13 ;  /* 0x00000007190d7224 */ /* 0x040fe400078e020d */
[----:B------:R-:W-:Y:S01]  /*3410*/  IMAD R0, R25, R12, R0 ;  /* 0x0000000c19007224 */ /* 0x000fe200078e0200 */
[----:B------:R-:W-:Y:S01]  /*3420*/  ISETP.GE.AND P0, PT, R9, RZ, PT ;  /* 0x000000ff0900720c */ /* 0x000fe20003f06270 */
[--C-:B------:R-:W-:Y:S01]  /*3430*/  @!P5 IMAD.IADD R11, R11, 0x1, -R25.reuse ;  /* 0x000000010b0bd824 */ /* 0x100fe200078e0a19 */
[----:B------:R-:W-:Y:S01]  /*3440*/  IADD3 R9, R4, 0xce, RZ ;  /* 0x000000ce04097810 */ /* 0x000fe20007ffe0ff */
[----:B------:R-:W-:Y:S01]  /*3450*/  @!P2 IMAD.IADD R14, R14, 0x1, -R25 ;  /* 0x000000010e0ea824 */ /* 0x000fe200078e0a19 */
[----:B------:R-:W-:-:S02]  /*3460*/  ISETP.GT.U32.AND P5, PT, R25, R13, PT ;  /* 0x0000000d1900720c */ /* 0x000fc40003fa4070 */
[----:B------:R-:W-:Y:S02]  /*3470*/  ISETP.GT.U32.AND P2, PT, R25, R0, PT ;  /* 0x000000001900720c */ /* 0x000fe40003f44070 */
[----:B------:R-:W-:Y:S01]  /*3480*/  IABS R12, R9 ;  /* 0x00000009000c7213 */ /* 0x000fe20000000000 */
[----:B------:R-:W-:Y:S01]  /*3490*/  @!P3 IMAD.IADD R10, R10, 0x1, -R25 ;  /* 0x000000010a0ab824 */ /* 0x000fe200078e0a19 */
[----:B------:R-:W-:Y:S01]  /*34a0*/  ISETP.GE.AND P3, PT, R2, RZ, PT ;  /* 0x000000ff0200720c */ /* 0x000fe20003f66270 */
[----:B------:R-:W-:Y:S01]  /*34b0*/  @!P6 IMAD.MOV R5, RZ, RZ, -R5 ;  /* 0x000000ffff05e224 */ /* 0x000fe200078e0a05 */
[----:B------:R-:W-:Y:S01]  /*34c0*/  IADD3 R2, R4, 0xcd, RZ ;  /* 0x000000cd04027810 */ /* 0x000fe20007ffe0ff */
[----:B------:R-:W-:Y:S01]  /*34d0*/  IMAD.HI.U32 R16, R3, R12, RZ ;  /* 0x0000000c03107227 */ /* 0x000fe200078e00ff */
[----:B------:R-:W-:Y:S02]  /*34e0*/  ISETP.GE.AND P6, PT, R8, RZ, PT ;  /* 0x000000ff0800720c */ /* 0x000fe40003fc6270 */
[----:B------:R0:W-:Y:S01]  /*34f0*/  STL [R1+0x344], R5 ;  /* 0x0003440501007387 */ /* 0x0001e20000100800 */
[----:B------:R-:W-:Y:S01]  /*3500*/  IMAD.MOV R16, RZ, RZ, -R16 ;  /* 0x000000ffff107224 */ /* 0x000fe200078e0a10 */
[----:B------:R-:W-:Y:S01]  /*3510*/  IABS R8, R2 ;  /* 0x0000000200087213 */ /* 0x000fe20000000000 */
[----:B------:R-:W-:-:S02]  /*3520*/  @!P5 IMAD.IADD R13, R13, 0x1, -R25 ;  /* 0x000000010d0dd824 */ /* 0x000fc400078e0a19 */
[----:B------:R-:W-:Y:S01]  /*3530*/  @!P2 IMAD.IADD R0, R0, 0x1, -R25 ;  /* 0x000000010000a824 */ /* 0x000fe200078e0a19 */
[----:B------:R-:W-:Y:S01]  /*3540*/  ISETP.GE.AND P2, PT, R9, RZ, PT ;  /* 0x000000ff0900720c */ /* 0x000fe20003f46270 */
[C---:B------:R-:W-:Y:S02]  /*3550*/  IMAD R12, R25.reuse, R16, R12 ;  /* 0x00000010190c7224 */ /* 0x040fe400078e020c */
[----:B0-----:R-:W-:Y:S01]  /*3560*/  IMAD.MOV.U32 R5, RZ, RZ, R14 ;  /* 0x000000ffff057224 */ /* 0x001fe200078e000e */
[C---:B------:R-:W-:Y:S01]  /*3570*/  ISETP.GT.U32.AND P5, PT, R25.reuse, R13, PT ;  /* 0x0000000d1900720c */ /* 0x040fe20003fa4070 */
[----:B------:R-:W-:Y:S01]  /*3580*/  IMAD.MOV.U32 R6, RZ, RZ, R10 ;  /* 0x000000ffff067224 */ /* 0x000fe200078e000a */
[----:B------:R-:W-:Y:S01]  /*3590*/  IADD3 R7, R4, 0xcc, RZ ;  /* 0x000000cc04077810 */ /* 0x000fe20007ffe0ff */
[----:B------:R-:W-:Y:S01]  /*35a0*/  @!P1 IMAD.MOV R5, RZ, RZ, -R5 ;  /* 0x000000ffff059224 */ /* 0x000fe200078e0a05 */
[----:B------:R-:W-:Y:S01]  /*35b0*/  ISETP.GT.U32.AND P1, PT, R25, R0, PT ;  /* 0x000000001900720c */ /* 0x000fe20003f24070 */
[----:B------:R-:W-:Y:S01]  /*35c0*/  IMAD.HI.U32 R9, R3, R8, RZ ;  /* 0x0000000803097227 */ /* 0x000fe200078e00ff */
[----:B------:R-:W-:-:S03]  /*35d0*/  IABS R15, R7 ;  /* 0x00000007000f7213 */ /* 0x000fc60000000000 */
[----:B------:R-:W-:Y:S01]  /*35e0*/  @!P4 IMAD.MOV R6, RZ, RZ, -R6 ;  /* 0x000000ffff06c224 */ /* 0x000fe200078e0a06 */
[----:B------:R-:W-:Y:S01]  /*35f0*/  ISETP.GT.U32.AND P4, PT, R25, R12, PT ;  /* 0x0000000c1900720c */ /* 0x000fe20003f84070 */
[----:B------:R-:W-:Y:S02]  /*3600*/  IMAD.MOV R9, RZ, RZ, -R9 ;  /* 0x000000ffff097224 */ /* 0x000fe400078e0a09 */
[----:B------:R-:W-:-:S04]  /*3610*/  IMAD.HI.U32 R10, R3, R15, RZ ;  /* 0x0000000f030a7227 */ /* 0x000fc800078e00ff */
[----:B------:R-:W-:Y:S02]  /*3620*/  IMAD R8, R25, R9, R8 ;  /* 0x0000000919087224 */ /* 0x000fe400078e0208 */
[--C-:B------:R-:W-:Y:S02]  /*3630*/  @!P5 IMAD.IADD R13, R13, 0x1, -R25.reuse ;  /* 0x000000010d0dd824 */ /* 0x100fe400078e0a19 */
[----:B------:R-:W-:Y:S01]  /*3640*/  IMAD.MOV R10, RZ, RZ, -R10 ;  /* 0x000000ffff0a7224 */ /* 0x000fe200078e0a0a */
[C---:B------:R-:W-:Y:S01]  /*3650*/  ISETP.GT.U32.AND P5, PT, R25.reuse, R8, PT ;  /* 0x000000081900720c */ /* 0x040fe20003fa4070 */
[--C-:B------:R-:W-:Y:S01]  /*3660*/  @!P1 IMAD.IADD R0, R0, 0x1, -R25.reuse ;  /* 0x0000000100009824 */ /* 0x100fe200078e0a19 */
[----:B------:R0:W-:Y:S01]  /*3670*/  STL [R1+0x340], R5 ;  /* 0x0003400501007387 */ /* 0x0001e20000100800 */
[----:B------:R-:W-:Y:S02]  /*3680*/  @!P4 IMAD.IADD R12, R12, 0x1, -R25 ;  /* 0x000000010c0cc824 */ /* 0x000fe400078e0a19 */
[C---:B------:R-:W-:Y:S01]  /*3690*/  IMAD R15, R25.reuse, R10, R15 ;  /* 0x0000000a190f7224 */ /* 0x040fe200078e020f */
[----:B------:R1:W-:Y:S02]  /*36a0*/  STL [R1+0x31c], R6 ;  /* 0x00031c0601007387 */ /* 0x0003e40000100800 */
[----:B------:R-:W-:Y:S01]  /*36b0*/  ISETP.GT.U32.AND P4, PT, R25, R12, PT ;  /* 0x0000000c1900720c */ /* 0x000fe20003f84070 */
[----:B0-----:R-:W-:-:S02]  /*36c0*/  IMAD.MOV.U32 R5, RZ, RZ, R11 ;  /* 0x000000ffff057224 */ /* 0x001fc400078e000b */
[----:B-1----:R-:W-:Y:S02]  /*36d0*/  IMAD.MOV.U32 R6, RZ, RZ, R0 ;  /* 0x000000ffff067224 */ /* 0x002fe400078e0000 */
[----:B------:R-:W-:Y:S02]  /*36e0*/  @!P0 IMAD.MOV R5, RZ, RZ, -R5 ;  /* 0x000000ffff058224 */ /* 0x000fe400078e0a05 */
[----:B------:R-:W-:Y:S01]  /*36f0*/  @!P6 IMAD.MOV R6, RZ, RZ, -R6 ;  /* 0x000000ffff06e224 */ /* 0x000fe200078e0a06 */
[----:B------:R-:W-:Y:S01]  /*3700*/  ISETP.GT.U32.AND P6, PT, R25, R15, PT ;  /* 0x0000000f1900720c */ /* 0x000fe20003fc4070 */
[----:B------:R-:W-:Y:S01]  /*3710*/  @!P5 IMAD.IADD R8, R8, 0x1, -R25 ;  /* 0x000000010808d824 */ /* 0x000fe200078e0a19 */
[----:B------:R0:W-:Y:S01]  /*3720*/  STL [R1+0x320], R5 ;  /* 0x0003200501007387 */ /* 0x0001e20000100800 */
[C---:B------:R-:W-:Y:S02]  /*3730*/  IADD3 R11, R4.reuse, 0xcb, RZ ;  /* 0x000000cb040b7810 */ /* 0x040fe40007ffe0ff */
[----:B------:R-:W-:-:S02]  /*3740*/  IADD3 R10, R4, 0xca, RZ ;  /* 0x000000ca040a7810 */ /* 0x000fc40007ffe0ff */
[----:B------:R-:W-:Y:S01]  /*3750*/  ISETP.GT.U32.AND P5, PT, R25, R8, PT ;  /* 0x000000081900720c */ /* 0x000fe20003fa4070 */
[----:B0-----:R-:W-:Y:S01]  /*3760*/  IMAD.MOV.U32 R5, RZ, RZ, R13 ;  /* 0x000000ffff057224 */ /* 0x001fe200078e000d */
[----:B------:R-:W-:Y:S01]  /*3770*/  ISETP.GE.AND P1, PT, R7, RZ, PT ;  /* 0x000000ff0700720c */ /* 0x000fe20003f26270 */
[----:B------:R-:W-:Y:S02]  /*3780*/  @!P4 IMAD.IADD R12, R12, 0x1, -R25 ;  /* 0x000000010c0cc824 */ /* 0x000fe400078e0a19 */
[----:B------:R-:W-:Y:S01]  /*3790*/  @!P3 IMAD.MOV R5, RZ, RZ, -R5 ;  /* 0x000000ffff05b224 */ /* 0x000fe200078e0a05 */
[----:B------:R-:W-:Y:S01]  /*37a0*/  IABS R7, R11 ;  /* 0x0000000b00077213 */ /* 0x000fe20000000000 */
[----:B------:R-:W-:Y:S01]  /*37b0*/  STL [R1+0x334], R6 ;  /* 0x0003340601007387 */ /* 0x000fe20000100800 */
[----:B------:R-:W-:Y:S01]  /*37c0*/  IABS R9, R10 ;  /* 0x0000000a00097213 */ /* 0x000fe20000000000 */
[----:B------:R-:W-:Y:S02]  /*37d0*/  @!P6 IMAD.IADD R15, R15, 0x1, -R25 ;  /* 0x000000010f0fe824 */ /* 0x000fe400078e0a19 */
[----:B------:R0:W-:Y:S01]  /*37e0*/  STL [R1+0x330], R5 ;  /* 0x0003300501007387 */ /* 0x0001e20000100800 */
[----:B------:R-:W-:Y:S01]  /*37f0*/  ISETP.GE.AND P0, PT, R2, RZ, PT ;  /* 0x000000ff0200720c */ /* 0x000fe20003f06270 */
[----:B------:R-:W-:Y:S01]  /*3800*/  IMAD.HI.U32 R13, R3, R7, RZ ;  /* 0x00000007030d7227 */ /* 0x000fe200078e00ff */
[----:B------:R-:W-:-:S02]  /*3810*/  ISETP.GE.AND P4, PT, R10, RZ, PT ;  /* 0x000000ff0a00720c */ /* 0x000fc40003f86270 */
[----:B------:R-:W-:Y:S01]  /*3820*/  IADD3 R2, R4, 0xc9, RZ ;  /* 0x000000c904027810 */ /* 0x000fe20007ffe0ff */
[----:B------:R-:W-:Y:S01]  /*3830*/  IMAD.HI.U32 R10, R3, R9, RZ ;  /* 0x00000009030a7227 */ /* 0x000fe200078e00ff */
[----:B------:R-:W-:-:S03]  /*3840*/  ISETP.GT.U32.AND P6, PT, R25, R15, PT ;  /* 0x0000000f1900720c */ /* 0x000fc60003fc4070 */
[----:B0-----:R-:W-:Y:S02]  /*3850*/  IMAD.MOV.U32 R5, RZ, RZ, R12 ;  /* 0x000000ffff057224 */ /* 0x001fe400078e000c */
[----:B------:R-:W-:Y:S02]  /*3860*/  IMAD.MOV R13, RZ, RZ, -R13 ;  /* 0x000000ffff0d7224 */ /* 0x000fe400078e0a0d */
[----:B------:R-:W-:Y:S01]  /*3870*/  @!P2 IMAD.MOV R5, RZ, RZ, -R5 ;  /* 0x000000ffff05a224 */ /* 0x000fe200078e0a05 */
[----:B------:R-:W-:Y:S01]  /*3880*/  IABS R0, R2 ;  /* 0x0000000200007213 */ /* 0x000fe20000000000 */
[----:B------:R-:W-:Y:S02]  /*3890*/  IMAD.MOV R10, RZ, RZ, -R10 ;  /* 0x000000ffff0a7224 */ /* 0x000fe400078e0a0a */
[----:B------:R-:W-:Y:S01]  /*38a0*/  @!P5 IMAD.IADD R8, R8, 0x1, -R25 ;  /* 0x000000010808d824 */ /* 0x000fe200078e0a19 */
[----:B------:R-:W-:Y:S01]  /*38b0*/  ISETP.GE.AND P2, PT, R2, RZ, PT ;  /* 0x000000ff0200720c */ /* 0x000fe20003f46270 */
[C---:B------:R-:W-:Y:S01]  /*38c0*/  IMAD R7, R25.reuse, R13, R7 ;  /* 0x0000000d19077224 */ /* 0x040fe200078e0207 */
[----:B------:R0:W-:Y:S01]  /*38d0*/  STL [R1+0x328], R5 ;  /* 0x0003280501007387 */ /* 0x0001e20000100800 */
[----:B------:R-:W-:Y:S01]  /*38e0*/  IMAD R2, R25, R10, R9 ;  /* 0x0000000a19027224 */ /* 0x000fe200078e0209 */
[----:B------:R-:W-:Y:S01]  /*38f0*/  ISETP.GE.AND P3, PT, R11, RZ, PT ;  /* 0x000000ff0b00720c */ /* 0x000fe20003f66270 */
[----:B------:R-:W-:Y:S01]  /*3900*/  IMAD.HI.U32 R11, R3, R0, RZ ;  /* 0x00000000030b7227 */ /* 0x000fe200078e00ff */
[----:B------:R-:W-:-:S03]  /*3910*/  ISETP.GT.U32.AND P5, PT, R25, R7, PT ;  /* 0x000000071900720c */ /* 0x000fc60003fa4070 */
[----:B0-----:R-:W-:Y:S02]  /*3920*/  IMAD.MOV.U32 R5, RZ, RZ, R8 ;  /* 0x000000ffff057224 */ /* 0x001fe400078e0008 */
[----:B------:R-:W-:Y:S02]  /*3930*/  IMAD.MOV R11, RZ, RZ, -R11 ;  /* 0x000000ffff0b7224 */ /* 0x000fe400078e0a0b */
[----:B------:R-:W-:Y:S01]  /*3940*/  @!P0 IMAD.MOV R5, RZ, RZ, -R5 ;  /* 0x000000ffff058224 */ /* 0x000fe200078e0a05 */
[----:B------:R-:W-:Y:S01]  /*3950*/  ISETP.GT.U32.AND P0, PT, R25, R2, PT ;  /* 0x000000021900720c */ /* 0x000fe20003f04070 */
[--C-:B------:R-:W-:Y:S02]  /*3960*/  @!P6 IMAD.IADD R15, R15, 0x1, -R25.reuse ;  /* 0x000000010f0fe824 */ /* 0x100fe400078e0a19 */
[----:B------:R-:W-:Y:S01]  /*3970*/  IMAD R0, R25, R11, R0 ;  /* 0x0000000b19007224 */ /* 0x000fe200078e0200 */
[----:B------:R0:W-:Y:S01]  /*3980*/  STL [R1+0x32c], R5 ;  /* 0x00032c0501007387 */ /* 0x0001e20000100800 */
[----:B------:R-:W-:Y:S01]  /*3990*/  IADD3 R11, R4, 0xc8, RZ ;  /* 0x000000c8040b7810 */ /* 0x000fe20007ffe0ff */
[----:B------:R-:W-:-:S02]  /*39a0*/  @!P5 IMAD.IADD R7, R7, 0x1, -R25 ;  /* 0x000000010707d824 */ /* 0x000fc400078e0a19 */
[----:B0-----:R-:W-:-:S04]  /*39b0*/  IMAD.MOV.U32 R5, RZ, RZ, R15 ;  /* 0x000000ffff057224 */ /* 0x001fc800078e000f */
[----:B------:R-:W-:Y:S01]  /*39c0*/  @!P1 IMAD.MOV R5, RZ, RZ, -R5 ;  /* 0x000000ffff059224 */ /* 0x000fe200078e0a05 */
[----:B------:R-:W-:Y:S01]  /*39d0*/  ISETP.GT.U32.AND P1, PT, R25, R0, PT ;  /* 0x000000001900720c */ /* 0x000fe20003f24070 */
[----:B------:R-:W-:Y:S01]  /*39e0*/  @!P0 IMAD.IADD R2, R2, 0x1, -R25 ;  /* 0x0000000102028824 */ /* 0x000fe200078e0a19 */
[----:B------:R-:W-:Y:S02]  /*39f0*/  ISETP.GE.AND P6, PT, R11, RZ, PT ;  /* 0x000000ff0b00720c */ /* 0x000fe40003fc6270 */
[----:B------:R-:W-:Y:S02]  /*3a00*/  IABS R11, R11 ;  /* 0x0000000b000b7213 */ /* 0x000fe40000000000 */
[C---:B------:R-:W-:Y:S02]  /*3a10*/  ISETP.GT.U32.AND P5, PT, R25.reuse, R7, PT ;  /* 0x000000071900720c */ /* 0x040fe40003fa4070 */
[----:B------:R-:W-:Y:S01]  /*3a20*/  ISETP.GT.U32.AND P0, PT, R25, R2, PT ;  /* 0x000000021900720c */ /* 0x000fe20003f04070 */
[----:B------:R-:W-:-:S04]  /*3a30*/  IMAD.HI.U32 R15, R3, R11, RZ ;  /* 0x0000000b030f7227 */ /* 0x000fc800078e00ff */
[----:B------:R-:W-:Y:S02]  /*3a40*/  @!P1 IMAD.IADD R0, R0, 0x1, -R25 ;  /* 0x0000000100009824 */ /* 0x000fe400078e0a19 */
[----:B------:R-:W-:Y:S01]  /*3a50*/  IMAD.MOV R15, RZ, RZ, -R15 ;  /* 0x000000ffff0f7224 */ /* 0x000fe200078e0a0f */
[C---:B------:R-:W-:Y:S02]  /*3a60*/  IADD3 R10, R4.reuse, 0xc5, RZ ;  /* 0x000000c5040a7810 */ /* 0x040fe40007ffe0ff */
[----:B------:R-:W-:Y:S01]  /*3a70*/  ISETP.GT.U32.AND P1, PT, R25, R0, PT ;  /* 0x000000001900720c */ /* 0x000fe20003f24070 */
[----:B------:R-:W-:Y:S01]  /*3a80*/  @!P5 IMAD.IADD R7, R7, 0x1, -R25 ;  /* 0x000000010707d824 */ /* 0x000fe200078e0a19 */
[----:B------:R-:W-:Y:S01]  /*3a90*/  IADD3 R8, R4, 0xc7, RZ ;  /* 0x000000c704087810 */ /* 0x000fe20007ffe0ff */
[C---:B------:R-:W-:Y:S01]  /*3aa0*/  IMAD R11, R25.reuse, R15, R11 ;  /* 0x0000000f190b7224 */ /* 0x040fe200078e020b */
[----:B------:R-:W-:Y:S01]  /*3ab0*/  IABS R14, R10 ;  /* 0x0000000a000e7213 */ /* 0x000fe20000000000 */
[----:B------:R-:W-:Y:S01]  /*3ac0*/  @!P0 IMAD.IADD R2, R2, 0x1, -R25 ;  /* 0x0000000102028824 */ /* 0x000fe200078e0a19 */
[----:B------:R-:W-:Y:S01]  /*3ad0*/  IABS R12, R8 ;  /* 0x00000008000c7213 */ /* 0x000fe20000000000 */
[----:B------:R0:W-:Y:S01]  /*3ae0*/  STL [R1+0x324], R5 ;  /* 0x0003240501007387 */ /* 0x0001e20000100800 */
[----:B------:R-:W-:Y:S01]  /*3af0*/  IMAD.MOV.U32 R6, RZ, RZ, R7 ;  /* 0x000000ffff067224 */ /* 0x000fe200078e0007 */
[----:B------:R-:W-:Y:S01]  /*3b00*/  ISETP.GT.U32.AND P0, PT, R25, R11, PT ;  /* 0x0000000b1900720c */ /* 0x000fe20003f04070 */
[----:B------:R-:W-:Y:S01]  /*3b10*/  IMAD.HI.U32 R15, R3, R14, RZ ;  /* 0x0000000e030f7227 */ /* 0x000fe200078e00ff */
[----:B------:R-:W-:-:S03]  /*3b20*/  IADD3 R9, R4, 0xc6, RZ ;  /* 0x000000c604097810 */ /* 0x000fc60007ffe0ff */
[----:B------:R-:W-:Y:S02]  /*3b30*/  @!P3 IMAD.MOV R6, RZ, RZ, -R6 ;  /* 0x000000ffff06b224 */ /* 0x000fe400078e0a06 */
[----:B0-----:R-:W-:Y:S01]  /*3b40*/  IMAD.MOV.U32 R5, RZ, RZ, R2 ;  /* 0x000000ffff057224 */ /* 0x001fe200078e0002 */
[----:B------:R-:W-:Y:S01]  /*3b50*/  IABS R13, R9 ;  /* 0x00000009000d7213 */ /* 0x000fe20000000000 */
[----:B------:R-:W-:-:S04]  /*3b60*/  IMAD.HI.U32 R16, R3, R12, RZ ;  /* 0x0000000c03107227 */ /* 0x000fc800078e00ff */
[----:B------:R-:W-:Y:S02]  /*3b70*/  @!P4 IMAD.MOV R5, RZ, RZ, -R5 ;  /* 0x000000ffff05c224 */ /* 0x000fe400078e0a05 */
[----:B------:R-:W-:Y:S02]  /*3b80*/  IMAD.MOV R15, RZ, RZ, -R15 ;  /* 0x000000ffff0f7224 */ /* 0x000fe400078e0a0f */
[----:B------:R-:W-:Y:S01]  /*3b90*/  @!P1 IMAD.IADD R0, R0, 0x1, -R25 ;  /* 0x0000000100009824 */ /* 0x000fe200078e0a19 */
[----:B------:R-:W-:Y:S01]  /*3ba0*/  STL [R1+0x318], R6 ;  /* 0x0003180601007387 */ /* 0x000fe20000100800 */
[----:B------:R-:W-:Y:S02]  /*3bb0*/  IMAD.MOV R16, RZ, RZ, -R16 ;  /* 0x000000ffff107224 */ /* 0x000fe400078e0a10 */
[----:B------:R-:W-:Y:S01]  /*3bc0*/  IMAD.HI.U32 R17, R3, R13, RZ ;  /* 0x0000000d03117227 */ /* 0x000fe200078e00ff */
[----:B------:R0:W-:Y:S03]  /*3bd0*/  STL [R1+0x314], R5 ;  /* 0x0003140501007387 */ /* 0x0001e60000100800 */
[----:B------:R-:W-:-:S02]  /*3be0*/  IMAD R2, R25, R15, R14 ;  /* 0x0000000f19027224 */ /* 0x000fc400078e020e */
[----:B------:R-:W-:Y:S02]  /*3bf0*/  IMAD R12, R25, R16, R12 ;  /* 0x00000010190c7224 */ /* 0x000fe400078e020c */
[----:B------:R-:W-:Y:S02]  /*3c00*/  @!P0 IMAD.IADD R11, R11, 0x1, -R25 ;  /* 0x000000010b0b8824 */ /* 0x000fe400078e0a19 */
[----:B0-----:R-:W-:Y:S02]  /*3c10*/  IMAD.MOV.U32 R5, RZ, RZ, R0 ;  /* 0x000000ffff057224 */ /* 0x001fe400078e0000 */
[----:B------:R-:W-:Y:S02]  /*3c20*/  IMAD.MOV R17, RZ, RZ, -R17 ;  /* 0x000000ffff117224 */ /* 0x000fe400078e0a11 */
[----:B------:R-:W-:Y:S01]  /*3c30*/  @!P2 IMAD.MOV R5, RZ, RZ, -R5 ;  /* 0x000000ffff05a224 */ /* 0x000fe200078e0a05 */
[C---:B------:R-:W-:Y:S01]  /*3c40*/  ISETP.GT.U32.AND P2, PT, R25.reuse, R2, PT ;  /* 0x000000021900720c */ /* 0x040fe20003f44070 */
[C---:B------:R-:W-:Y:S01]  /*3c50*/  IMAD R7, R25.reuse, R17, R13 ;  /* 0x0000001119077224 */ /* 0x040fe200078e020d */
[----:B------:R-:W-:-:S02]  /*3c60*/  ISETP.GT.U32.AND P3, PT, R25, R12, PT ;  /* 0x0000000c1900720c */ /* 0x000fc40003f64070 */
[C---:B------:R-:W-:Y:S02]  /*3c70*/  ISETP.GT.U32.AND P0, PT, R25.reuse, R11, PT ;  /* 0x0000000b1900720c */ /* 0x040fe40003f04070 */
[----:B------:R-:W-:Y:S02]  /*3c80*/  ISETP.GT.U32.AND P1, PT, R25, R7, PT ;  /* 0x000000071900720c */ /* 0x000fe40003f24070 */
[----:B------:R-:W-:Y:S02]  /*3c90*/  ISETP.GE.AND P4, PT, R9, RZ, PT ;  /* 0x000000ff0900720c */ /* 0x000fe40003f86270 */
[----:B------:R-:W-:Y:S02]  /*3ca0*/  IADD3 R9, R4, 0xc3, RZ ;  /* 0x000000c304097810 */ /* 0x000fe40007ffe0ff */
[----:B------:R-:W-:Y:S01]  /*3cb0*/  ISETP.GE.AND P5, PT, R8, RZ, PT ;  /* 0x000000ff0800720c */ /* 0x000fe20003fa6270 */
[----:B------:R-:W-:Y:S01]  /*3cc0*/  @!P2 IMAD.IADD R2, R2, 0x1, -R25 ;  /* 0x000000010202a824 */ /* 0x000fe200078e0a19 */
[----:B------:R-:W-:-:S02]  /*3cd0*/  IADD3 R8, R4, 0xc4, RZ ;  /* 0x000000c404087810 */ /* 0x000fc40007ffe0ff */
[----:B------:R-:W-:Y:S01]  /*3ce0*/  IADD3 R14, R4, 0xc2, RZ ;  /* 0x000000c2040e7810 */ /* 0x000fe20007ffe0ff */
[--C-:B------:R-:W-:Y:S01]  /*3cf0*/  @!P3 IMAD.IADD R12, R12, 0x1, -R25.reuse ;  /* 0x000000010c0cb824 */ /* 0x100fe200078e0a19 */
[----:B------:R-:W-:Y:S01]  /*3d00*/  IABS R15, R9 ;  /* 0x00000009000f7213 */ /* 0x000fe20000000000 */
[----:B------:R-:W-:Y:S01]  /*3d10*/  @!P0 IMAD.IADD R11, R11, 0x1, -R25 ;  /* 0x000000010b0b8824 */ /* 0x000fe200078e0a19 */
[----:B------:R-:W-:Y:S02]  /*3d20*/  IABS R13, R8 ;  /* 0x00000008000d7213 */ /* 0x000fe40000000000 */
[----:B------:R-:W-:Y:S02]  /*3d30*/  IABS R0, R14 ;  /* 0x0000000e00007213 */ /* 0x000fe40000000000 */
[----:B------:R-:W-:Y:S01]  /*3d40*/  ISETP.GE.AND P0, PT, R10, RZ, PT ;  /* 0x000000ff0a00720c */ /* 0x000fe20003f06270 */
[----:B------:R-:W-:Y:S01]  /*3d50*/  IMAD.HI.U32 R10, R3, R15, RZ ;  /* 0x0000000f030a7227 */ /* 0x000fe200078e00ff */
[----:B------:R-:W-:-:S02]  /*3d60*/  ISETP.GT.U32.AND P2, PT, R25, R2, PT ;  /* 0x000000021900720c */ /* 0x000fc40003f44070 */
[----:B------:R-:W-:Y:S01]  /*3d70*/  ISETP.GT.U32.AND P3, PT, R25, R12, PT ;  /* 0x0000000c1900720c */ /* 0x000fe20003f64070 */
[----:B------:R-:W-:Y:S02]  /*3d80*/  IMAD.MOV.U32 R6, RZ, RZ, R11 ;  /* 0x000000ffff067224 */ /* 0x000fe400078e000b */
[----:B------:R-:W-:-:S04]  /*3d90*/  IMAD.HI.U32 R16, R3, R13, RZ ;  /* 0x0000000d03107227 */ /* 0x000fc800078e00ff */
[----:B------:R-:W-:Y:S02]  /*3da0*/  @!P1 IMAD.IADD R7, R7, 0x1, -R25 ;  /* 0x0000000107079824 */ /* 0x000fe400078e0a19 */
[----:B------:R-:W-:-:S04]  /*3db0*/  IMAD.HI.U32 R11, R3, R0, RZ ;  /* 0x00000000030b7227 */ /* 0x000fc800078e00ff */
[----:B------:R-:W-:Y:S02]  /*3dc0*/  IMAD.MOV R10, RZ, RZ, -R10 ;  /* 0x000000ffff0a7224 */ /* 0x000fe400078e0a0a */
[----:B------:R-:W-:Y:S01]  /*3dd0*/  @!P6 IMAD.MOV R6, RZ, RZ, -R6 ;  /* 0x000000ffff06e224 */ /* 0x000fe200078e0a06 */
[----:B------:R-:W-:Y:S01]  /*3de0*/  ISETP.GE.AND P6, PT, R8, RZ, PT ;  /* 0x000000ff0800720c */ /* 0x000fe20003fc6270 */
[----:B------:R-:W-:Y:S01]  /*3df0*/  IMAD.MOV R16, RZ, RZ, -R16 ;  /* 0x000000ffff107224 */ /* 0x000fe200078e0a10 */
[C---:B------:R-:W-:Y:S01]  /*3e00*/  ISETP.GT.U32.AND P1, PT, R25.reuse, R7, PT ;  /* 0x000000071900720c */ /* 0x040fe20003f24070 */
[----:B------:R-:W-:Y:S02]  /*3e10*/  IMAD.MOV R8, RZ, RZ, -R11 ;  /* 0x000000ffff087224 */ /* 0x000fe400078e0a0b */
[C---:B------:R-:W-:Y:S02]  /*3e20*/  IMAD R11, R25.reuse, R10, R15 ;  /* 0x0000000a190b7224 */ /* 0x040fe400078e020f */
[----:B------:R-:W-:-:S02]  /*3e30*/  IMAD R13, R25, R16, R13 ;  /* 0x00000010190d7224 */ /* 0x000fc400078e020d */
[--C-:B------:R-:W-:Y:S01]  /*3e40*/  @!P2 IMAD.IADD R2, R2, 0x1, -R25.reuse ;  /* 0x000000010202a824 */ /* 0x100fe200078e0a19 */
[C---:B------:R-:W-:Y:S01]  /*3e50*/  ISETP.GT.U32.AND P2, PT, R25.reuse, R11, PT ;  /* 0x0000000b1900720c */ /* 0x040fe20003f44070 */
[----:B------:R-:W-:Y:S01]  /*3e60*/  @!P3 IMAD.IADD R12, R12, 0x1, -R25 ;  /* 0x000000010c0cb824 */ /* 0x000fe200078e0a19 */
[----:B------:R-:W-:-:S03]  /*3e70*/  ISETP.GT.U32.AND P3, PT, R25, R13, PT ;  /* 0x0000000d1900720c */ /* 0x000fc60003f64070 */
[--C-:B------:R-:W-:Y:S01]  /*3e80*/  @!P1 IMAD.IADD R7, R7, 0x1, -R25.reuse ;  /* 0x0000000107079824 */ /* 0x100fe200078e0a19 */
[----:B------:R-:W-:Y:S01]  /*3e90*/  ISETP.GE.AND P1, PT, R14, RZ, PT ;  /* 0x000000ff0e00720c */ /* 0x000fe20003f26270 */
[----:B------:R-:W-:Y:S01]  /*3ea0*/  IMAD R14, R25, R8, R0 ;  /* 0x00000008190e7224 */ /* 0x000fe200078e0200 */
[----:B------:R-:W-:Y:S01]  /*3eb0*/  IADD3 R0, R4, 0xc1, RZ ;  /* 0x000000c104007810 */ /* 0x000fe20007ffe0ff */
[----:B------:R0:W-:Y:S03]  /*3ec0*/  STL [R1+0x310], R5 ;  /* 0x0003100501007387 */ /* 0x0001e60000100800 */
[----:B------:R-:W-:Y:S01]  /*3ed0*/  IABS R8, R0 ;  /* 0x0000000000087213 */ /* 0x000fe20000000000 */
[--C-:B------:R-:W-:Y:S02]  /*3ee0*/  @!P2 IMAD.IADD R11, R11, 0x1, -R25.reuse ;  /* 0x000000010b0ba824 */ /* 0x100fe400078e0a19 */
[----:B------:R-:W-:Y:S01]  /*3ef0*/  @!P3 IMAD.IADD R13, R13, 0x1, -R25 ;  /* 0x000000010d0db824 */ /* 0x000fe200078e0a19 */
[----:B------:R1:W-:Y:S01]  /*3f00*/  STL [R1+0x30c], R6 ;  /* 0x00030c0601007387 */ /* 0x0003e20000100800 */
[----:B------:R-:W-:Y:S01]  /*3f10*/  IMAD.HI.U32 R10, R3, R8, RZ ;  /* 0x00000008030a7227 */ /* 0x000fe200078e00ff */
[----:B------:R-:W-:-:S03]  /*3f20*/  ISETP.GT.U32.AND P2, PT, R25, R11, PT ;  /* 0x0000000b1900720c */ /* 0x000fc60003f44070 */
[----:B0-----:R-:W-:Y:S01]  /*3f30*/  IMAD.MOV.U32 R5, RZ, RZ, R12 ;  /* 0x000000ffff057224 */ /* 0x001fe200078e000c */
[C---:B------:R-:W-:Y:S01]  /*3f40*/  ISETP.GT.U32.AND P3, PT, R25.reuse, R13, PT ;  /* 0x0000000d1900720c */ /* 0x040fe20003f64070 */
[----:B-1----:R-:W-:Y:S01]  /*3f50*/  IMAD.MOV.U32 R6, RZ, RZ, R7 ;  /* 0x000000ffff067224 */ /* 0x002fe200078e0007 */
[----:B------:R-:W-:Y:S01]  /*3f60*/  IADD3 R7, R4, 0xc0, RZ ;  /* 0x000000c004077810 */ /* 0x000fe20007ffe0ff */
[----:B------:R-:W-:Y:S02]  /*3f70*/  @!P5 IMAD.MOV R5, RZ, RZ, -R5 ;  /* 0x000000ffff05d224 */ /* 0x000fe400078e0a05 */
[----:B------:R-:W-:Y:S01]  /*3f80*/  IMAD.MOV R10, RZ, RZ, -R10 ;  /* 0x000000ffff0a7224 */ /* 0x000fe200078e0a0a */
[----:B------:R-:W-:Y:S02]  /*3f90*/  IABS R12, R7 ;  /* 0x00000007000c7213 */ /* 0x000fe40000000000 */
[----:B------:R0:W-:Y:S01]  /*3fa0*/  STL [R1+0x2f8], R5 ;  /* 0x0002f80501007387 */ /* 0x0001e20000100800 */
[----:B------:R-:W-:-:S02]  /*3fb0*/  IMAD R8, R25, R10, R8 ;  /* 0x0000000a19087224 */ /* 0x000fc400078e0208 */
[----:B------:R-:W-:Y:S02]  /*3fc0*/  @!P4 IMAD.MOV R6, RZ, RZ, -R6 ;  /* 0x000000ffff06c224 */ /* 0x000fe400078e0a06 */
[--C-:B------:R-:W-:Y:S01]  /*3fd0*/  @!P2 IMAD.IADD R11, R11, 0x1, -R25.reuse ;  /* 0x000000010b0ba824 */ /* 0x100fe200078e0a19 */
[----:B------:R-:W-:Y:S01]  /*3fe0*/  ISETP.GT.U32.AND P2, PT, R25, R8, PT ;  /* 0x000000081900720c */ /* 0x000fe20003f44070 */
[----:B0-----:R-:W-:Y:S02]  /*3ff0*/  IMAD.MOV.U32 R5, RZ, RZ, R2 ;  /* 0x000000ffff057224 */ /* 0x001fe400078e0002 */
[----:B------:R-:W-:Y:S01]  /*4000*/  IMAD.HI.U32 R2, R3, R12, RZ ;  /* 0x0000000c03027227 */ /* 0x000fe200078e00ff */
[----:B------:R0:W-:Y:S03]  /*4010*/  STL [R1+0x304], R6 ;  /* 0x0003040601007387 */ /* 0x0001e60000100800 */
[----:B------:R-:W-:-:S02]  /*4020*/  @!P3 IMAD.IADD R13, R13, 0x1, -R25 ;  /* 0x000000010d0db824 */ /* 0x000fc400078e0a19 */
[----:B------:R-:W-:-:S04]  /*4030*/  IMAD.MOV R2, RZ, RZ, -R2 ;  /* 0x000000ffff027224 */ /* 0x000fc800078e0a02 */
[C---:B------:R-:W-:Y:S02]  /*4040*/  IMAD R12, R25.reuse, R2, R12 ;  /* 0x00000002190c7224 */ /* 0x040fe400078e020c */
[----:B0-----:R-:W-:Y:S01]  /*4050*/  IMAD.MOV.U32 R6, RZ, RZ, R13 ;  /* 0x000000ffff067224 */ /* 0x001fe200078e000d */
[----:B------:R-:W-:Y:S02]  /*4060*/  ISETP.GE.AND P4, PT, R0, RZ, PT ;  /* 0x000000ff0000720c */ /* 0x000fe40003f86270 */
[----:B------:R-:W-:Y:S01]  /*4070*/  IADD3 R0, R4, 0xbf, RZ ;  /* 0x000000bf04007810 */ /* 0x000fe20007ffe0ff */
[----:B------:R-:W-:Y:S01]  /*4080*/  @!P6 IMAD.MOV R6, RZ, RZ, -R6 ;  /* 0x000000ffff06e224 */ /* 0x000fe200078e0a06 */
[----:B------:R-:W-:Y:S01]  /*4090*/  ISETP.GT.U32.AND P6, PT, R25, R12, PT ;  /* 0x0000000c1900720c */ /* 0x000fe20003fc4070 */
[----:B------:R-:W-:Y:S01]  /*40a0*/  @!P0 IMAD.MOV R5, RZ, RZ, -R5 ;  /* 0x000000ffff058224 */ /* 0x000fe200078e0a05 */
[----:B------:R-:W-:Y:S01]  /*40b0*/  ISETP.GE.AND P5, PT, R9, RZ, PT ;  /* 0x000000ff0900720c */ /* 0x000fe20003fa6270 */
[----:B------:R-:W-:Y:S01]  /*40c0*/  @!P2 IMAD.IADD R8, R8, 0x1, -R25 ;  /* 0x000000010808a824 */ /* 0x000fe200078e0a19 */
[----:B------:R-:W-:-:S02]  /*40d0*/  ISETP.GT.U32.AND P3, PT, R25, R14, PT ;  /* 0x0000000e1900720c */ /* 0x000fc40003f64070 */
[----:B------:R-:W-:Y:S02]  /*40e0*/  ISETP.GE.AND P0, PT, R7, RZ, PT ;  /* 0x000000ff0700720c */ /* 0x000fe40003f06270 */
[----:B------:R-:W-:Y:S02]  /*40f0*/  IABS R7, R0 ;  /* 0x0000000000077213 */ /* 0x000fe40000000000 */
[----:B------:R-:W-:Y:S01]  /*4100*/  ISETP.GT.U32.AND P2, PT, R25, R8, PT ;  /* 0x000000081900720c */ /* 0x000fe20003f44070 */
[----:B------:R0:W-:Y:S01]  /*4110*/  STL [R1+0x308], R5 ;  /* 0x0003080501007387 */ /* 0x0001e20000100800 */
[C---:B------:R-:W-:Y:S01]  /*4120*/  IADD3 R9, R4.reuse, 0xbe, RZ ;  /* 0x000000be04097810 */ /* 0x040fe20007ffe0ff */
[----:B------:R-:W-:Y:S01]  /*4130*/  IMAD.HI.U32 R10, R3, R7, RZ ;  /* 0x00000007030a7227 */ /* 0x000fe200078e00ff */
[----:B------:R-:W-:Y:S02]  /*4140*/  IADD3 R17, R4, 0xbd, RZ ;  /* 0x000000bd04117810 */ /* 0x000fe40007ffe0ff */
[----:B------:R-:W-:Y:S01]  /*4150*/  IABS R15, R9 ;  /* 0x00000009000f7213 */ /* 0x000fe20000000000 */
[----:B------:R-:W-:-:S02]  /*4160*/  IMAD.MOV R10, RZ, RZ, -R10 ;  /* 0x000000ffff0a7224 */ /* 0x000fc400078e0a0a */
[----:B------:R-:W-:Y:S02]  /*4170*/  @!P6 IMAD.IADD R12, R12, 0x1, -R25 ;  /* 0x000000010c0ce824 */ /* 0x000fe400078e0a19 */
[----:B0-----:R-:W-:Y:S02]  /*4180*/  IMAD.MOV.U32 R5, RZ, RZ, R11 ;  /* 0x000000ffff057224 */ /* 0x001fe400078e000b */
[----:B------:R-:W-:Y:S02]  /*4190*/  @!P3 IMAD.IADD R14, R14, 0x1, -R25 ;  /* 0x000000010e0eb824 */ /* 0x000fe400078e0a19 */
[----:B------:R-:W-:Y:S01]  /*41a0*/  @!P5 IMAD.MOV R5, RZ, RZ, -R5 ;  /* 0x000000ffff05d224 */ /* 0x000fe200078e0a05 */
[----:B------:R-:W-:Y:S01]  /*41b0*/  ISETP.GE.AND P5, PT, R0, RZ, PT ;  /* 0x000000ff0000720c */ /* 0x000fe20003fa6270 */
[----:B------:R-:W-:Y:S01]  /*41c0*/  IMAD R0, R25, R10, R7 ;  /* 0x0000000a19007224 */ /* 0x000fe200078e0207 */
[----:B------:R-:W-:Y:S01]  /*41d0*/  IABS R16, R17 ;  /* 0x0000001100107213 */ /* 0x000fe20000000000 */
[----:B------:R-:W-:Y:S01]  /*41e0*/  IMAD.HI.U32 R2, R3, R15, RZ ;  /* 0x0000000f03027227 */ /* 0x000fe200078e00ff */
[----:B------:R-:W-:-:S02]  /*41f0*/  ISETP.GT.U32.AND P6, PT, R25, R12, PT ;  /* 0x0000000c1900720c */ /* 0x000fc40003fc4070 */
[C---:B------:R-:W-:Y:S01]  /*4200*/  ISETP.GT.U32.AND P3, PT, R25.reuse, R14, PT ;  /* 0x0000000e1900720c */ /* 0x040fe20003f64070 */
[----:B------:R-:W-:Y:S01]  /*4210*/  @!P2 IMAD.IADD R8, R8, 0x1, -R25 ;  /* 0x000000010808a824 */ /* 0x000fe200078e0a19 */
[----:B------:R-:W-:Y:S01]  /*4220*/  ISETP.GT.U32.AND P2, PT, R25, R0, PT ;  /* 0x000000001900720c */ /* 0x000fe20003f44070 */
[----:B------:R-:W-:Y:S01]  /*4230*/  IMAD.MOV R2, RZ, RZ, -R2 ;  /* 0x000000ffff027224 */ /* 0x000fe200078e0a02 */
[----:B------:R-:W-:Y:S01]  /*4240*/  IADD3 R11, R4, 0xbc, RZ ;  /* 0x000000bc040b7810 */ /* 0x000fe20007ffe0ff */
[----:B------:R-:W-:-:S03]  /*4250*/  IMAD.HI.U32 R10, R3, R16, RZ ;  /* 0x00000010030a7227 */ /* 0x000fc600078e00ff */
[----:B------:R-:W-:Y:S01]  /*4260*/  IABS R23, R11 ;  /* 0x0000000b00177213 */ /* 0x000fe20000000000 */
[C---:B------:R-:W-:Y:S02]  /*4270*/  IMAD R15, R25.reuse, R2, R15 ;  /* 0x00000002190f7224 */ /* 0x040fe400078e020f */
[----:B------:R-:W-:Y:S02]  /*4280*/  IMAD.MOV R10, RZ, RZ, -R10 ;  /* 0x000000ffff0a7224 */ /* 0x000fe400078e0a0a */
[--C-:B------:R-:W-:Y:S01]  /*4290*/  @!P6 IMAD.IADD R12, R12, 0x1, -R25.reuse ;  /* 0x000000010c0ce824 */ /* 0x100fe200078e0a19 */
[C---:B------:R-:W-:Y:S01]  /*42a0*/  ISETP.GT.U32.AND P6, PT, R25.reuse, R15, PT ;  /* 0x0000000f1900720c */ /* 0x040fe20003fc4070 */
[----:B------:R-:W-:Y:S02]  /*42b0*/  IMAD R16, R25, R10, R16 ;  /* 0x0000000a19107224 */ /* 0x000fe400078e0210 */
[--C-:B------:R-:W-:Y:S02]  /*42c0*/  @!P3 IMAD.IADD R14, R14, 0x1, -R25.reuse ;  /* 0x000000010e0eb824 */ /* 0x100fe400078e0a19 */
[----:B------:R-:W-:Y:S01]  /*42d0*/  IMAD.HI.U32 R22, R3, R23, RZ ;  /* 0x0000001703167227 */ /* 0x000fe200078e00ff */
[----:B------:R-:W-:Y:S03]  /*42e0*/  STL [R1+0x2fc], R6 ;  /* 0x0002fc0601007387 */ /* 0x000fe60000100800 */
[----:B------:R-:W-:Y:S01]  /*42f0*/  @!P2 IMAD.IADD R0, R0, 0x1, -R25 ;  /* 0x000000010000a824 */ /* 0x000fe200078e0a19 */
[----:B------:R0:W-:Y:S01]  /*4300*/  STL [R1+0x300], R5 ;  /* 0x0003000501007387 */ /* 0x0001e20000100800 */
[----:B------:R-:W-:Y:S01]  /*4310*/  ISETP.GT.U32.AND P2, PT, R25, R16, PT ;  /* 0x000000101900720c */ /* 0x000fe20003f44070 */
[----:B------:R-:W-:Y:S01]  /*4320*/  IMAD.MOV R22, RZ, RZ, -R22 ;  /* 0x000000ffff167224 */ /* 0x000fe200078e0a16 */
[----:B------:R-:W-:-:S02]  /*4330*/  IADD3 R20, R4, 0xbb, RZ ;  /* 0x000000bb04147810 */ /* 0x000fc40007ffe0ff */
[----:B------:R-:W-:Y:S01]  /*4340*/  IADD3 R13, R4, 0xba, RZ ;  /* 0x000000ba040d7810 */ /* 0x000fe20007ffe0ff */
[----:B------:R-:W-:Y:S02]  /*4350*/  IMAD R22, R25, R22, R23 ;  /* 0x0000001619167224 */ /* 0x000fe400078e0217 */
[----:B0-----:R-:W-:Y:S01]  /*4360*/  IMAD.MOV.U32 R5, RZ, RZ, R14 ;  /* 0x000000ffff057224 */ /* 0x001fe200078e000e */
[----:B------:R-:W-:-:S03]  /*4370*/  IABS R21, R20 ;  /* 0x0000001400157213 */ /* 0x000fc60000000000 */
[----:B------:R-:W-:Y:S01]  /*4380*/  @!P1 IMAD.MOV R5, RZ, RZ, -R5 ;  /* 0x000000ffff059224 */ /* 0x000fe200078e0a05 */
[----:B------:R-:W-:Y:S01]  /*4390*/  IABS R7, R13 ;  /* 0x0000000d00077213 */ /* 0x000fe20000000000 */
[----:B------:R-:W-:Y:S01]  /*43a0*/  @!P6 IMAD.IADD R15, R15, 0x1, -R25 ;  /* 0x000000010f0fe824 */ /* 0x000fe200078e0a19 */
[----:B------:R-:W-:Y:S02]  /*43b0*/  ISETP.GT.U32.AND P6, PT, R25, R22, PT ;  /* 0x000000161900720c */ /* 0x000fe40003fc4070 */
[----:B------:R0:W-:Y:S01]  /*43c0*/  STL [R1+0x2f0], R5 ;  /* 0x0002f00501007387 */ /* 0x0001e20000100800 */
[----:B------:R-:W-:Y:S01]  /*43d0*/  IMAD.HI.U32 R24, R3, R21, RZ ;  /* 0x0000001503187227 */ /* 0x000fe200078e00ff */
[----:B------:R-:W-:-:S03]  /*43e0*/  IADD3 R2, R4, 0xb9, RZ ;  /* 0x000000b904027810 */ /* 0x000fc60007ffe0ff */
[----:B------:R-:W-:Y:S01]  /*43f0*/  @!P2 IMAD.IADD R16, R16, 0x1, -R25 ;  /* 0x000000011010a824 */ /* 0x000fe200078e0a19 */
[----:B------:R-:W-:Y:S01]  /*4400*/  ISETP.GT.U32.AND P2, PT, R25, R0, PT ;  /* 0x000000001900720c */ /* 0x000fe20003f44070 */
[----:B0-----:R-:W-:Y:S02]  /*4410*/  IMAD.MOV.U32 R5, RZ, RZ, R8 ;  /* 0x000000ffff057224 */ /* 0x001fe400078e0008 */
[----:B------:R-:W-:-:S04]  /*4420*/  IMAD.HI.U32 R18, R3, R7, RZ ;  /* 0x0000000703127227 */ /* 0x000fc800078e00ff */
[----:B------:R-:W-:Y:S02]  /*4430*/  @!P4 IMAD.MOV R5, RZ, RZ, -R5 ;  /* 0x000000ffff05c224 */ /* 0x000fe400078e0a05 */
[----:B------:R-:W-:Y:S01]  /*4440*/  IMAD.MOV R24, RZ, RZ, -R24 ;  /* 0x000000ffff187224 */ /* 0x000fe200078e0a18 */
[----:B------:R-:W-:Y:S01]  /*4450*/  ISETP.GE.AND P3, PT, R9, RZ, PT ;  /* 0x000000ff0900720c */ /* 0x000fe20003f66270 */
[----:B------:R-:W-:Y:S01]  /*4460*/  IMAD.MOV R18, RZ, RZ, -R18 ;  /* 0x000000ffff127224 */ /* 0x000fe200078e0a12 */
[----:B------:R-:W-:Y:S01]  /*4470*/  IABS R9, R2 ;  /* 0x0000000200097213 */ /* 0x000fe20000000000 */
[----:B------:R0:W-:Y:S01]  /*4480*/  STL [R1+0x2ec], R5 ;  /* 0x0002ec0501007387 */ /* 0x0001e20000100800 */
[C---:B------:R-:W-:Y:S01]  /*4490*/  IMAD R21, R25.reuse, R24, R21 ;  /* 0x0000001819157224 */ /* 0x040fe200078e0215 */
[C---:B------:R-:W-:Y:S01]  /*44a0*/  ISETP.GT.U32.AND P1, PT, R25.reuse, R15, PT ;  /* 0x0000000f1900720c */ /* 0x040fe20003f24070 */
[C---:B------:R-:W-:Y:S02]  /*44b0*/  IMAD R7, R25.reuse, R18, R7 ;  /* 0x0000001219077224 */ /* 0x040fe400078e0207 */
[----:B------:R-:W-:Y:S01]  /*44c0*/  @!P6 IMAD.IADD R22, R22, 0x1, -R25 ;  /* 0x000000011616e824 */ /* 0x000fe200078e0a19 */
[----:B------:R-:W-:Y:S01]  /*44d0*/  ISETP.GT.U32.AND P6, PT, R25, R16, PT ;  /* 0x000000101900720c */ /* 0x000fe20003fc4070 */
[----:B0-----:R-:W-:-:S02]  /*44e0*/  IMAD.MOV.U32 R5, RZ, RZ, R12 ;  /* 0x000000ffff057224 */ /* 0x001fc400078e000c */
[----:B------:R-:W-:-:S04]  /*44f0*/  IMAD.HI.U32 R10, R3, R9, RZ ;  /* 0x00000009030a7227 */ /* 0x000fc800078e00ff */
[----:B------:R-:W-:Y:S01]  /*4500*/  @!P0 IMAD.MOV R5, RZ, RZ, -R5 ;  /* 0x000000ffff058224 */ /* 0x000fe200078e0a05 */
[C---:B------:R-:W-:Y:S01]  /*4510*/  ISETP.GT.U32.AND P0, PT, R25.reuse, R21, PT ;  /* 0x000000151900720c */ /* 0x040fe20003f04070 */
[----:B------:R-:W-:Y:S01]  /*4520*/  @!P2 IMAD.IADD R0, R0, 0x1, -R25 ;  /* 0x000000010000a824 */ /* 0x000fe200078e0a19 */
[C---:B------:R-:W-:Y:S01]  /*4530*/  ISETP.GT.U32.AND P2, PT, R25.reuse, R7, PT ;  /* 0x000000071900720c */ /* 0x040fe20003f44070 */
[----:B------:R-:W-:Y:S01]  /*4540*/  IMAD.MOV R10, RZ, RZ, -R10 ;  /* 0x000000ffff0a7224 */ /* 0x000fe200078e0a0a */
[C---:B------:R-:W-:Y:S02]  /*4550*/  ISETP.GT.U32.AND P4, PT, R25.reuse, R22, PT ;  /* 0x000000161900720c */ /* 0x040fe40003f84070 */
[C---:B------:R-:W-:Y:S01]  /*4560*/  IADD3 R18, R4.reuse, 0xb8, RZ ;  /* 0x000000b804127810 */ /* 0x040fe20007ffe0ff */
[----:B------:R-:W-:Y:S01]  /*4570*/  IMAD R9, R25, R10, R9 ;  /* 0x0000000a19097224 */ /* 0x000fe200078e0209 */
[----:B------:R-:W-:Y:S01]  /*4580*/  IADD3 R14, R4, 0xb7, RZ ;  /* 0x000000b7040e7810 */ /* 0x000fe20007ffe0ff */
[--C-:B------:R-:W-:Y:S01]  /*4590*/  @!P1 IMAD.IADD R15, R15, 0x1, -R25.reuse ;  /* 0x000000010f0f9824 */ /* 0x100fe200078e0a19 */
[----:B------:R-:W-:Y:S01]  /*45a0*/  IABS R10, R18 ;  /* 0x00000012000a7213 */ /* 0x000fe20000000000 */
[--C-:B------:R-:W-:Y:S01]  /*45b0*/  @!P6 IMAD.IADD R16, R16, 0x1, -R25.reuse ;  /* 0x000000011010e824 */ /* 0x100fe200078e0a19 */
[----:B------:R-:W-:Y:S01]  /*45c0*/  ISETP.GT.U32.AND P6, PT, R25, R9, PT ;  /* 0x000000091900720c */ /* 0x000fe20003fc4070 */
[--C-:B------:R-:W-:Y:S01]  /*45d0*/  @!P0 IMAD.IADD R21, R21, 0x1, -R25.reuse ;  /* 0x0000000115158824 */ /* 0x100fe200078e0a19 */
[----:B------:R-:W-:Y:S01]  /*45e0*/  IABS R8, R14 ;  /* 0x0000000e00087213 */ /* 0x000fe20000000000 */
[----:B------:R-:W-:Y:S01]  /*45f0*/  IMAD.MOV.U32 R6, RZ, RZ, R0 ;  /* 0x000000ffff067224 */ /* 0x000fe200078e0000 */
[----:B------:R0:W-:Y:S01]  /*4600*/  STL [R1+0x2e8], R5 ;  /* 0x0002e80501007387 */ /* 0x0001e20000100800 */
[----:B------:R-:W-:Y:S01]  /*4610*/  @!P2 IMAD.IADD R7, R7, 0x1, -R25 ;  /* 0x000000010707a824 */ /* 0x000fe200078e0a19 */
[----:B------:R-:W-:Y:S01]  /*4620*/  ISETP.GE.AND P1, PT, R17, RZ, PT ;  /* 0x000000ff1100720c */ /* 0x000fe20003f26270 */
[----:B------:R-:W-:-:S04]  /*4630*/  IMAD.HI.U32 R12, R3, R10, RZ ;  /* 0x0000000a030c7227 */ /* 0x000fc800078e00ff */
[----:B------:R-:W-:Y:S02]  /*4640*/  @!P4 IMAD.IADD R22, R22, 0x1, -R25 ;  /* 0x000000011616c824 */ /* 0x000fe400078e0a19 */
[----:B0-----:R-:W-:Y:S01]  /*4650*/  IMAD.MOV.U32 R5, RZ, RZ, R15 ;  /* 0x000000ffff057224 */ /* 0x001fe200078e000f */
[----:B------:R-:W-:Y:S01]  /*4660*/  ISETP.GE.AND P4, PT, R11, RZ, PT ;  /* 0x000000ff0b00720c */ /* 0x000fe20003f86270 */
[----:B------:R-:W-:Y:S01]  /*4670*/  @!P5 IMAD.MOV R6, RZ, RZ, -R6 ;  /* 0x000000ffff06d224 */ /* 0x000fe200078e0a06 */
[----:B------:R-:W-:Y:S01]  /*4680*/  ISETP.GT.U32.AND P5, PT, R25, R21, PT ;  /* 0x000000151900720c */ /* 0x000fe20003fa4070 */
[----:B------:R-:W-:-:S04]  /*4690*/  IMAD.HI.U32 R17, R3, R8, RZ ;  /* 0x0000000803117227 */ /* 0x000fc800078e00ff */
[----:B------:R-:W-:Y:S01]  /*46a0*/  @!P3 IMAD.MOV R5, RZ, RZ, -R5 ;  /* 0x000000ffff05b224 */ /* 0x000fe200078e0a05 */
[C---:B------:R-:W-:Y:S01]  /*46b0*/  ISETP.GT.U32.AND P3, PT, R25.reuse, R7, PT ;  /* 0x000000071900720c */ /* 0x040fe20003f64070 */
[----:B------:R-:W-:Y:S01]  /*46c0*/  IMAD.MOV R12, RZ, RZ, -R12 ;  /* 0x000000ffff0c7224 */ /* 0x000fe200078e0a0c */
[----:B------:R0:W-:Y:S01]  /*46d0*/  STL [R1+0x2dc], R6 ;  /* 0x0002dc0601007387 */ /* 0x0001e20000100800 */
[----:B------:R-:W-:Y:S02]  /*46e0*/  IMAD.MOV R17, RZ, RZ, -R17 ;  /* 0x000000ffff117224 */ /* 0x000fe400078e0a11 */
[----:B------:R-:W-:Y:S01]  /*46f0*/  IMAD R10, R25, R12, R10 ;  /* 0x0000000c190a7224 */ /* 0x000fe200078e020a */
[----:B------:R1:W-:Y:S01]  /*4700*/  STL [R1+0x2d8], R5 ;  /* 0x0002d80501007387 */ /* 0x0003e20000100800 */
[----:B------:R-:W-:Y:S01]  /*4710*/  @!P6 IMAD.IADD R9, R9, 0x1, -R25 ;  /* 0x000000010909e824 */ /* 0x000fe200078e0a19 */
[----:B------:R-:W-:Y:S01]  /*4720*/  ISETP.GE.AND P0, PT, R20, RZ, PT ;  /* 0x000000ff1400720c */ /* 0x000fe20003f06270 */
[----:B------:R-:W-:-:S02]  /*4730*/  IMAD R8, R25, R17, R8 ;  /* 0x0000001119087224 */ /* 0x000fc400078e0208 */
[----:B0-----:R-:W-:Y:S01]  /*4740*/  IMAD.MOV.U32 R6, RZ, RZ, R16 ;  /* 0x000000ffff067224 */ /* 0x001fe200078e0010 */
[----:B------:R-:W-:Y:S01]  /*4750*/  ISETP.GE.AND P2, PT, R13, RZ, PT ;  /* 0x000000ff0d00720c */ /* 0x000fe20003f46270 */
[----:B-1----:R-:W-:Y:S01]  /*4760*/  IMAD.MOV.U32 R5, RZ, RZ, R22 ;  /* 0x000000ffff057224 */ /* 0x002fe200078e0016 */
[----:B------:R-:W-:Y:S01]  /*4770*/  IADD3 R0, R4, 0xb6, RZ ;  /* 0x000000b604007810 */ /* 0x000fe20007ffe0ff */
[----:B------:R-:W-:Y:S01]  /*4780*/  @!P1 IMAD.MOV R6, RZ, RZ, -R6 ;  /* 0x000000ffff069224 */ /* 0x000fe200078e0a06 */
[C---:B------:R-:W-:Y:S01]  /*4790*/  ISETP.GT.U32.AND P6, PT, R25.reuse, R9, PT ;  /* 0x000000091900720c */ /* 0x040fe20003fc4070 */
[----:B------:R-:W-:Y:S01]  /*47a0*/  @!P4 IMAD.MOV R5, RZ, RZ, -R5 ;  /* 0x000000ffff05c224 */ /* 0x000fe200078e0a05 */
[----:B------:R-:W-:Y:S01]  /*47b0*/  ISETP.GT.U32.AND P1, PT, R25, R10, PT ;  /* 0x0000000a1900720c */ /* 0x000fe20003f24070 */
[--C-:B------:R-:W-:Y:S01]  /*47c0*/  @!P5 IMAD.IADD R21, R21, 0x1, -R25.reuse ;  /* 0x000000011515d824 */ /* 0x100fe200078e0a19 */
[----:B------:R-:W-:Y:S01]  /*47d0*/  ISETP.GT.U32.AND P5, PT, R25, R8, PT ;  /* 0x000000081900720c */ /* 0x000fe20003fa4070 */
[----:B------:R-:W-:Y:S01]  /*47e0*/  @!P3 IMAD.IADD R7, R7, 0x1, -R25 ;  /* 0x000000010707b824 */ /* 0x000fe200078e0a19 */
[----:B------:R-:W-:Y:S01]  /*47f0*/  ISETP.GE.AND P4, PT, R2, RZ, PT ;  /* 0x000000ff0200720c */ /* 0x000fe20003f86270 */
[----:B------:R0:W-:Y:S01]  /*4800*/  STL [R1+0x2d4], R6 ;  /* 0x0002d40601007387 */ /* 0x0001e20000100800 */
[----:B------:R-:W-:-:S03]  /*4810*/  IABS R2, R0 ;  /* 0x0000000000027213 */ /* 0x000fc60000000000 */
[----:B------:R1:W-:Y:S02]  /*4820*/  STL [R1+0x2d0], R5 ;  /* 0x0002d00501007387 */ /* 0x0003e40000100800 */
[----:B------:R-:W-:-:S04]  /*4830*/  IMAD.HI.U32 R12, R3, R2, RZ ;  /* 0x00000002030c7227 */ /* 0x000fc800078e00ff */
[----:B0-----:R-:W-:Y:S02]  /*4840*/  IMAD.MOV.U32 R6, RZ, RZ, R21 ;  /* 0x000000ffff067224 */ /* 0x001fe400078e0015 */
[----:B-1----:R-:W-:Y:S02]  /*4850*/  IMAD.MOV.U32 R5, RZ, RZ, R7 ;  /* 0x000000ffff057224 */ /* 0x002fe400078e0007 */
[----:B------:R-:W-:Y:S01]  /*4860*/  @!P0 IMAD.MOV R6, RZ, RZ, -R6 ;  /* 0x000000ffff068224 */ /* 0x000fe200078e0a06 */
[----:B------:R-:W-:Y:S01]  /*4870*/  IADD3 R11, R4, 0xb5, RZ ;  /* 0x000000b5040b7810 */ /* 0x000fe20007ffe0ff */
[----:B------:R-:W-:Y:S02]  /*4880*/  @!P2 IMAD.MOV R5, RZ, RZ, -R5 ;  /* 0x000000ffff05a224 */ /* 0x000fe400078e0a05 */
[--C-:B------:R-:W-:Y:S02]  /*4890*/  @!P6 IMAD.IADD R9, R9, 0x1, -R25.reuse ;  /* 0x000000010909e824 */ /* 0x100fe400078e0a19 */
[----:B------:R-:W-:-:S02]  /*48a0*/  @!P1 IMAD.IADD R10, R10, 0x1, -R25 ;  /* 0x000000010a0a9824 */ /* 0x000fc400078e0a19 */
[----:B------:R-:W-:Y:S01]  /*48b0*/  IMAD.MOV R12, RZ, RZ, -R12 ;  /* 0x000000ffff0c7224 */ /* 0x000fe200078e0a0c */
[----:B------:R-:W-:Y:S01]  /*48c0*/  STL [R1+0x2cc], R6 ;  /* 0x0002cc0601007387 */ /* 0x000fe20000100800 */
[----:B------:R-:W-:Y:S01]  /*48d0*/  @!P5 IMAD.IADD R8, R8, 0x1, -R25 ;  /* 0x000000010808d824 */ /* 0x000fe200078e0a19 */
[----:B------:R-:W-:Y:S02]  /*48e0*/  IABS R17, R11 ;  /* 0x0000000b00117213 */ /* 0x000fe40000000000 */
[----:B------:R-:W-:Y:S01]  /*48f0*/  ISETP.GE.AND P6, PT, R14, RZ, PT ;  /* 0x000000ff0e00720c */ /* 0x000fe20003fc6270 */
[----:B------:R0:W-:Y:S01]  /*4900*/  STL [R1+0x2c8], R5 ;  /* 0x0002c80501007387 */ /* 0x0001e20000100800 */
[C---:B------:R-:W-:Y:S01]  /*4910*/  IMAD R14, R25.reuse, R12, R2 ;  /* 0x0000000c190e7224 */ /* 0x040fe200078e0202 */
[----:B------:R-:W-:Y:S02]  /*4920*/  ISETP.GT.U32.AND P0, PT, R25, R10, PT ;  /* 0x0000000a1900720c */ /* 0x000fe40003f04070 */
[----:B------:R-:W-:Y:S01]  /*4930*/  ISETP.GE.AND P1, PT, R0, RZ, PT ;  /* 0x000000ff0000720c */ /* 0x000fe20003f26270 */
[----:B------:R-:W-:Y:S01]  /*4940*/  IMAD.HI.U32 R0, R3, R17, RZ ;  /* 0x0000001103007227 */ /* 0x000fe200078e00ff */
[----:B------:R-:W-:-:S03]  /*4950*/  ISETP.GT.U32.AND P5, PT, R25, R8, PT ;  /* 0x000000081900720c */ /* 0x000fc60003fa4070 */
[----:B0-----:R-:W-:-:S04]  /*4960*/  IMAD.MOV.U32 R5, RZ, RZ, R9 ;  /* 0x000000ffff057224 */ /* 0x001fc800078e0009 */
[----:B------:R-:W-:Y:S01]  /*4970*/  @!P4 IMAD.MOV R5, RZ, RZ, -R5 ;  /* 0x000000ffff05c224 */ /* 0x000fe200078e0a05 */
[C---:B------:R-:W-:Y:S01]  /*4980*/  ISETP.GT.U32.AND P4, PT, R25.reuse, R14, PT ;  /* 0x0000000e1900720c */ /* 0x040fe20003f84070 */
[----:B------:R-:W-:Y:S01]  /*4990*/  IMAD.MOV R0, RZ, RZ, -R0 ;  /* 0x000000ffff007224 */ /* 0x000fe200078e0a00 */
[----:B------:R-:W-:Y:S01]  /*49a0*/  ISETP.GE.AND P3, PT, R18, RZ, PT ;  /* 0x000000ff1200720c */ /* 0x000fe20003f66270 */
[----:B------:R-:W-:Y:S02]  /*49b0*/  @!P0 IMAD.IADD R10, R10, 0x1, -R25 ;  /* 0x000000010a0a8824 */ /* 0x000fe400078e0a19 */
[C---:B------:R-:W-:Y:S01]  /*49c0*/  IMAD R17, R25.reuse, R0, R17 ;  /* 0x0000000019117224 */ /* 0x040fe200078e0211 */
[----:B------:R-:W-:Y:S01]  /*49d0*/  IADD3 R15, R4, 0xb4, RZ ;  /* 0x000000b4040f7810 */ /* 0x000fe20007ffe0ff */
[----:B------:R-:W-:Y:S01]  /*49e0*/  @!P5 IMAD.IADD R8, R8, 0x1, -R25 ;  /* 0x000000010808d824 */ /* 0x000fe200078e0a19 */
[----:B------:R0:W-:Y:S02]  /*49f0*/  STL [R1+0x2c4], R5 ;  /* 0x0002c40501007387 */ /* 0x0001e40000100800 */
[----:B------:R-:W-:-:S02]  /*4a00*/  ISETP.GT.U32.AND P5, PT, R25, R17, PT ;  /* 0x000000111900720c */ /* 0x000fc40003fa4070 */
[----:B------:R-:W-:Y:S01]  /*4a10*/  ISETP.GE.AND P0, PT, R15, RZ, PT ;  /* 0x000000ff0f00720c */ /* 0x000fe20003f06270 */
[----:B------:R-:W-:Y:S01]  /*4a20*/  @!P4 IMAD.IADD R14, R14, 0x1, -R25 ;  /* 0x000000010e0ec824 */ /* 0x000fe200078e0a19 */
[----:B------:R-:W-:Y:S01]  /*4a30*/  IABS R15, R15 ;  /* 0x0000000f000f7213 */ /* 0x000fe20000000000 */
[----:B0-----:R-:W-:Y:S01]  /*4a40*/  IMAD.MOV.U32 R5, RZ, RZ, R10 ;  /* 0x000000ffff057224 */ /* 0x001fe200078e000a */
[----:B------:R-:W-:-:S03]  /*4a50*/  IADD3 R0, R4, 0xb2, RZ ;  /* 0x000000b204007810 */ /* 0x000fc60007ffe0ff */
[----:B------:R-:W-:-:S04]  /*4a60*/  IMAD.HI.U32 R9, R3, R15, RZ ;  /* 0x0000000f03097227 */ /* 0x000fc800078e00ff */
[----:B------:R-:W-:Y:S01]  /*4a70*/  @!P3 IMAD.MOV R5, RZ, RZ, -R5 ;  /* 0x000000ffff05b224 */ /* 0x000fe200078e0a05 */
[----:B------:R-:W-:Y:S02]  /*4a80*/  ISETP.GT.U32.AND P3, PT, R25, R14, PT ;  /* 0x0000000e1900720c */ /* 0x000fe40003f64070 */
[----:B------:R-:W-:Y:S01]  /*4a90*/  IABS R7, R0 ;  /* 0x0000000000077213 */ /* 0x000fe20000000000 */
[----:B------:R-:W-:Y:S01]  /*4aa0*/  IMAD.MOV R9, RZ, RZ, -R9 ;  /* 0x000000ffff097224 */ /* 0x000fe200078e0a09 */
[----:B------:R-:W-:Y:S01]  /*4ab0*/  IADD3 R2, R4, 0xb3, RZ ;  /* 0x000000b304027810 */ /* 0x000fe20007ffe0ff */
[----:B------:R-:W-:Y:S01]  /*4ac0*/  @!P5 IMAD.IADD R17, R17, 0x1, -R25 ;  /* 0x000000011111d824 */ /* 0x000fe200078e0a19 */
[----:B------:R0:W-:Y:S01]  /*4ad0*/  STL [R1+0x274], R5 ;  /* 0x0002740501007387 */ /* 0x0001e20000100800 */
[----:B------:R-:W-:Y:S01]  /*4ae0*/  IMAD.MOV.U32 R10, RZ, RZ, R7 ;  /* 0x000000ffff0a7224 */ /* 0x000fe200078e0007 */
[----:B------:R-:W-:Y:S01]  /*4af0*/  IABS R12, R2 ;  /* 0x00000002000c7213 */ /* 0x000fe20000000000 */
[----:B------:R-:W-:Y:S01]  /*4b00*/  IMAD R15, R25, R9, R15 ;  /* 0x00000009190f7224 */ /* 0x000fe200078e020f */
[----:B------:R-:W-:Y:S01]  /*4b10*/  ISETP.GE.AND P4, PT, R2, RZ, PT ;  /* 0x000000ff0200720c */ /* 0x000fe20003f86270 */
[----:B------:R-:W-:Y:S01]  /*4b20*/  IMAD.HI.U32 R2, R3, R10, RZ ;  /* 0x0000000a03027227 */ /* 0x000fe200078e00ff */
[----:B------:R-:W-:-:S03]  /*4b30*/  ISETP.GT.U32.AND P5, PT, R25, R17, PT ;  /* 0x000000111900720c */ /* 0x000fc60003fa4070 */
[----:B0-----:R-:W-:Y:S02]  /*4b40*/  IMAD.MOV.U32 R5, RZ, RZ, R8 ;  /* 0x000000ffff057224 */ /* 0x001fe400078e0008 */
[----:B------:R-:W-:-:S04]  /*4b50*/  IMAD.HI.U32 R7, R3, R12, RZ ;  /* 0x0000000c03077227 */ /* 0x000fc800078e00ff */
[----:B------:R-:W-:Y:S02]  /*4b60*/  @!P6 IMAD.MOV R5, RZ, RZ, -R5 ;  /* 0x000000ffff05e224 */ /* 0x000fe400078e0a05 */
[----:B------:R-:W-:Y:S01]  /*4b70*/  @!P3 IMAD.IADD R14, R14, 0x1, -R25 ;  /* 0x000000010e0eb824 */ /* 0x000fe200078e0a19 */
[C---:B------:R-:W-:Y:S01]  /*4b80*/  ISETP.GT.U32.AND P3, PT, R25.reuse, R15, PT ;  /* 0x0000000f1900720c */ /* 0x040fe20003f64070 */
[----:B------:R-:W-:Y:S01]  /*4b90*/  IMAD.MOV R2, RZ, RZ, -R2 ;  /* 0x000000ffff027224 */ /* 0x000fe200078e0a02 */
[----:B------:R0:W-:Y:S01]  /*4ba0*/  STL [R1+0x2c0], R5 ;  /* 0x0002c00501007387 */ /* 0x0001e20000100800 */
[----:B------:R-:W-:Y:S02]  /*4bb0*/  IMAD.MOV R7, RZ, RZ, -R7 ;  /* 0x000000ffff077224 */ /* 0x000fe400078e0a07 */
[C---:B------:R-:W-:Y:S02]  /*4bc0*/  IMAD R10, R25.reuse, R2, R10 ;  /* 0x00000002190a7224 */ /* 0x040fe400078e020a */
[----:B------:R-:W-:-:S02]  /*4bd0*/  IMAD R12, R25, R7, R12 ;  /* 0x00000007190c7224 */ /* 0x000fc400078e020c */
[----:B0-----:R-:W-:Y:S01]  /*4be0*/  IMAD.MOV.U32 R5, RZ, RZ, R14 ;  /* 0x000000ffff057224 */ /* 0x001fe200078e000e */
[----:B------:R-:W-:Y:S01]  /*4bf0*/  ISETP.GE.AND P6, PT, R0, RZ, PT ;  /* 0x000000ff0000720c */ /* 0x000fe20003fc6270 */
[----:B------:R-:W-:Y:S02]  /*4c00*/  @!P5 IMAD.IADD R17, R17, 0x1, -R25 ;  /* 0x000000011111d824 */ /* 0x000fe400078e0a19 */
[----:B------:R-:W-:Y:S01]  /*4c10*/  @!P1 IMAD.MOV R5, RZ, RZ, -R5 ;  /* 0x000000ffff059224 */ /* 0x000fe200078e0a05 */
[----:B------:R-:W-:Y:S02]  /*4c20*/  ISETP.GT.U32.AND P1, PT, R25, R10, PT ;  /* 0x0000000a1900720c */ /* 0x000fe40003f24070 */
[----:B------:R-:W-:Y:S01]  /*4c30*/  IADD3 R0, R4, 0xb1, RZ ;  /* 0x000000b104007810 */ /* 0x000fe20007ffe0ff */
[----:B------:R-:W-:Y:S01]  /*4c40*/  @!P3 IMAD.IADD R15, R15, 0x1, -R25 ;  /* 0x000000010f0fb824 */ /* 0x000fe200078e0a19 */
[----:B------:R-:W-:Y:S02]  /*4c50*/  ISETP.GT.U32.AND P5, PT, R25, R12, PT ;  /* 0x0000000c1900720c */ /* 0x000fe40003fa4070 */
[----:B------:R-:W-:-:S02]  /*4c60*/  ISETP.GE.AND P2, PT, R11, RZ, PT ;  /* 0x000000ff0b00720c */ /* 0x000fc40003f46270 */
[----:B------:R-:W-:Y:S02]  /*4c70*/  IABS R7, R0 ;  /* 0x0000000000077213 */ /* 0x000fe40000000000 */
[----:B------:R-:W-:Y:S01]  /*4c80*/  ISETP.GT.U32.AND P3, PT, R25, R15, PT ;  /* 0x0000000f1900720c */ /* 0x000fe20003f64070 */
[----:B------:R0:W-:Y:S02]  /*4c90*/  STL [R1+0x288], R5 ;  /* 0x0002880501007387 */ /* 0x0001e40000100800 */
[----:B------:R-:W-:Y:S01]  /*4ca0*/  IMAD.HI.U32 R14, R3, R7, RZ ;  /* 0x00000007030e7227 */ /* 0x000fe200078e00ff */
[----:B------:R-:W-:-:S03]  /*4cb0*/  IADD3 R9, R4, 0xaf, RZ ;  /* 0x000000af04097810 */ /* 0x000fc60007ffe0ff */
[----:B------:R-:W-:Y:S02]  /*4cc0*/  @!P1 IMAD.IADD R10, R10, 0x1, -R25 ;  /* 0x000000010a0a9824 */ /* 0x000fe400078e0a19 */
[----:B------:R-:W-:Y:S02]  /*4cd0*/  IMAD.MOV R14, RZ, RZ, -R14 ;  /* 0x000000ffff0e7224 */ /* 0x000fe400078e0a0e */
[----:B0-----:R-:W-:Y:S02]  /*4ce0*/  IMAD.MOV.U32 R5, RZ, RZ, R17 ;  /* 0x000000ffff057224 */ /* 0x001fe400078e0011 */
[----:B------:R-:W-:Y:S02]  /*4cf0*/  @!P5 IMAD.IADD R12, R12, 0x1, -R25 ;  /* 0x000000010c0cd824 */ /* 0x000fe400078e0a19 */
[----:B------:R-:W-:Y:S01]  /*4d00*/  @!P2 IMAD.MOV R5, RZ, RZ, -R5 ;  /* 0x000000ffff05a224 */ /* 0x000fe200078e0a05 */
[----:B------:R-:W-:Y:S01]  /*4d10*/  ISETP.GE.AND P2, PT, R0, RZ, PT ;  /* 0x000000ff0000720c */ /* 0x000fe20003f46270 */
[----:B------:R-:W-:Y:S01]  /*4d20*/  IMAD R0, R25, R14, R7 ;  /* 0x0000000e19007224 */ /* 0x000fe200078e0207 */
[----:B------:R-:W-:-:S02]  /*4d30*/  IADD3 R11, R4, 0xb0, RZ ;  /* 0x000000b0040b7810 */ /* 0x000fc40007ffe0ff */
[----:B------:R-:W-:Y:S02]  /*4d40*/  IADD3 R2, R4, 0xae, RZ ;  /* 0x000000ae04027810 */ /* 0x000fe40007ffe0ff */
[----:B------:R-:W-:Y:S02]  /*4d50*/  IABS R13, R9 ;  /* 0x00000009000d7213 */ /* 0x000fe40000000000 */
[----:B------:R-:W-:Y:S01]  /*4d60*/  ISETP.GT.U32.AND P1, PT, R25, R10, PT ;  /* 0x0000000a1900720c */ /* 0x000fe20003f24070 */
[----:B------:R-:W-:Y:S01]  /*4d70*/  @!P3 IMAD.IADD R15, R15, 0x1, -R25 ;  /* 0x000000010f0fb824 */ /* 0x000fe200078e0a19 */
[----:B------:R-:W-:Y:S01]  /*4d80*/  ISETP.GT.U32.AND P5, PT, R25, R12, PT ;  /* 0x0000000c1900720c */ /* 0x000fe20003fa4070 */
[----:B------:R-:W-:Y:S01]  /*4d90*/  IMAD.HI.U32 R7, R3, R13, RZ ;  /* 0x0000000d03077227 */ /* 0x000fe200078e00ff */
[----:B------:R-:W-:Y:S02]  /*4da0*/  IABS R16, R11 ;  /* 0x0000000b00107213 */ /* 0x000fe40000000000 */
[----:B------:R-:W-:Y:S01]  /*4db0*/  IABS R8, R2 ;  /* 0x0000000200087213 */ /* 0x000fe20000000000 */
[----:B------:R0:W-:Y:S01]  /*4dc0*/  STL [R1+0x2bc], R5 ;  /* 0x0002bc0501007387 */ /* 0x0001e20000100800 */
[----:B------:R-:W-:Y:S01]  /*4dd0*/  ISETP.GT.U32.AND P3, PT, R25, R0, PT ;  /* 0x000000001900720c */ /* 0x000fe20003f64070 */
[----:B------:R-:W-:-:S04]  /*4de0*/  IMAD.HI.U32 R17, R3, R16, RZ ;  /* 0x0000001003117227 */ /* 0x000fc800078e00ff */
[----:B------:R-:W-:-:S04]  /*4df0*/  IMAD.HI.U32 R14, R3, R8, RZ ;  /* 0x00000008030e7227 */ /* 0x000fc800078e00ff */
[----:B0-----:R-:W-:Y:S02]  /*4e00*/  IMAD.MOV.U32 R5, RZ, RZ, R15 ;  /* 0x000000ffff057224 */ /* 0x001fe400078e000f */
[----:B------:R-:W-:Y:S02]  /*4e10*/  IMAD.MOV R7, RZ, RZ, -R7 ;  /* 0x000000ffff077224 */ /* 0x000fe400078e0a07 */
[----:B------:R-:W-:Y:S02]  /*4e20*/  @!P0 IMAD.MOV R5, RZ, RZ, -R5 ;  /* 0x000000ffff058224 */ /* 0x000fe400078e0a05 */
[----:B------:R-:W-:Y:S02]  /*4e30*/  IMAD.MOV R17, RZ, RZ, -R17 ;  /* 0x000000ffff117224 */ /* 0x000fe400078e0a11 */
[----:B------:R-:W-:Y:S02]  /*4e40*/  IMAD.MOV R14, RZ, RZ, -R14 ;  /* 0x000000ffff0e7224 */ /* 0x000fe400078e0a0e */
[----:B------:R-:W-:-:S02]  /*4e50*/  IMAD R13, R25, R7, R13 ;  /* 0x00000007190d7224 */ /* 0x000fc400078e020d */
[--C-:B------:R-:W-:Y:S01]  /*4e60*/  @!P1 IMAD.IADD R10, R10, 0x1, -R25.reuse ;  /* 0x000000010a0a9824 */ /* 0x100fe200078e0a19 */
[----:B------:R-:W-:Y:S01]  /*4e70*/  IADD3 R7, R4, 0xad, RZ ;  /* 0x000000ad04077810 */ /* 0x000fe20007ffe0ff */
[--C-:B------:R-:W-:Y:S01]  /*4e80*/  @!P5 IMAD.IADD R12, R12, 0x1, -R25.reuse ;  /* 0x000000010c0cd824 */ /* 0x100fe200078e0a19 */
[----:B------:R-:W-:Y:S01]  /*4e90*/  ISETP.GE.AND P5, PT, R11, RZ, PT ;  /* 0x000000ff0b00720c */ /* 0x000fe20003fa6270 */
[----:B------:R0:W-:Y:S01]  /*4ea0*/  STL [R1+0x2a8], R5 ;  /* 0x0002a80501007387 */ /* 0x0001e20000100800 */
[C---:B------:R-:W-:Y:S01]  /*4eb0*/  IMAD R11, R25.reuse, R17, R16 ;  /* 0x00000011190b7224 */ /* 0x040fe200078e0210 */
[C---:B------:R-:W-:Y:S01]  /*4ec0*/  ISETP.GT.U32.AND P1, PT, R25.reuse, R13, PT ;  /* 0x0000000d1900720c */ /* 0x040fe20003f24070 */
[C---:B------:R-:W-:Y:S01]  /*4ed0*/  IMAD R8, R25.reuse, R14, R8 ;  /* 0x0000000e19087224 */ /* 0x040fe200078e0208 */
[----:B------:R-:W-:Y:S01]  /*4ee0*/  IABS R14, R7 ;  /* 0x00000007000e7213 */ /* 0x000fe20000000000 */
[----:B------:R-:W-:Y:S02]  /*4ef0*/  @!P3 IMAD.IADD R0, R0, 0x1, -R25 ;  /* 0x000000010000b824 */ /* 0x000fe400078e0a19 */
[----:B0-----:R-:W-:Y:S01]  /*4f00*/  IMAD.MOV.U32 R5, RZ, RZ, R10 ;  /* 0x000000ffff057224 */ /* 0x001fe200078e000a */
[----:B------:R-:W-:Y:S01]  /*4f10*/  ISETP.GT.U32.AND P0, PT, R25, R11, PT ;  /* 0x0000000b1900720c */ /* 0x000fe20003f04070 */
[----:B------:R-:W-:-:S02]  /*4f20*/  IMAD.MOV.U32 R6, RZ, RZ, R12 ;  /* 0x000000ffff067224 */ /* 0x000fc400078e000c */
[----:B------:R-:W-:Y:S01]  /*4f30*/  @!P6 IMAD.MOV R5, RZ, RZ, -R5 ;  /* 0x000000ffff05e224 */ /* 0x000fe200078e0a05 */
[C---:B------:R-:W-:Y:S01]  /*4f40*/  ISETP.GT.U32.AND P6, PT, R25.reuse, R8, PT ;  /* 0x000000081900720c */ /* 0x040fe20003fc4070 */
[----:B------:R-:W-:Y:S01]  /*4f50*/  IMAD.MOV.U32 R12, RZ, RZ, R14 ;  /* 0x000000ffff0c7224 */ /* 0x000fe200078e000e */
[----:B------:R-:W-:Y:S01]  /*4f60*/  ISETP.GT.U32.AND P3, PT, R25, R0, PT ;  /* 0x000000001900720c */ /* 0x000fe20003f64070 */
[----:B------:R-:W-:Y:S01]  /*4f70*/  @!P4 IMAD.MOV R6, RZ, RZ, -R6 ;  /* 0x000000ffff06c224 */ /* 0x000fe200078e0a06 */
[----:B------:R-:W-:Y:S01]  /*4f80*/  ISETP.GE.AND P4, PT, R9, RZ, PT ;  /* 0x000000ff0900720c */ /* 0x000fe20003f86270 */
[----:B------:R-:W-:Y:S01]  /*4f90*/  IMAD.HI.U32 R9, R3, R12, RZ ;  /* 0x0000000c03097227 */ /* 0x000fe200078e00ff */
[----:B------:R-:W-:-:S03]  /*4fa0*/  IADD3 R10, R4, 0xac, RZ ;  /* 0x000000ac040a7810 */ /* 0x000fc60007ffe0ff */
[----:B------:R-:W-:Y:S01]  /*4fb0*/  @!P1 IMAD.IADD R13, R13, 0x1, -R25 ;  /* 0x000000010d0d9824 */ /* 0x000fe200078e0a19 */
[----:B------:R-:W-:Y:S01]  /*4fc0*/  IABS R14, R10 ;  /* 0x0000000a000e7213 */ /* 0x000fe20000000000 */
[----:B------:R-:W-:Y:S02]  /*4fd0*/  IMAD.MOV R9, RZ, RZ, -R9 ;  /* 0x000000ffff097224 */ /* 0x000fe400078e0a09 */
[--C-:B------:R-:W-:Y:S02]  /*4fe0*/  @!P0 IMAD.IADD R11, R11, 0x1, -R25.reuse ;  /* 0x000000010b0b8824 */ /* 0x100fe400078e0a19 */
[--C-:B------:R-:W-:Y:S01]  /*4ff0*/  @!P6 IMAD.IADD R8, R8, 0x1, -R25.reuse ;  /* 0x000000010808e824 */ /* 0x100fe200078e0a19 */
[C---:B------:R-:W-:Y:S01]  /*5000*/  ISETP.GT.U32.AND P6, PT, R25.reuse, R13, PT ;  /* 0x0000000d1900720c */ /* 0x040fe20003fc4070 */
[----:B------:R-:W-:Y:S02]  /*5010*/  @!P3 IMAD.IADD R0, R0, 0x1, -R25 ;  /* 0x000000010000b824 */ /* 0x000fe400078e0a19 */
[----:B------:R-:W-:Y:S01]  /*5020*/  IMAD R12, R25, R9, R12 ;  /* 0x00000009190c7224 */ /* 0x000fe200078e020c */
[----:B------:R-:W-:Y:S01]  /*5030*/  STL [R1+0x2b0], R6 ;  /* 0x0002b00601007387 */ /* 0x000fe20000100800 */
[----:B------:R-:W-:Y:S01]  /*5040*/  IMAD.HI.U32 R9, R3, R14, RZ ;  /* 0x0000000e03097227 */ /* 0x000fe200078e00ff */
[----:B------:R-:W-:-:S02]  /*5050*/  ISETP.GT.U32.AND P1, PT, R25, R11, PT ;  /* 0x0000000b1900720c */ /* 0x000fc40003f24070 */
[----:B------:R0:W-:Y:S01]  /*5060*/  STL [R1+0x2b4], R5 ;  /* 0x0002b40501007387 */ /* 0x0001e20000100800 */
[----:B------:R-:W-:-:S04]  /*5070*/  IMAD.MOV R9, RZ, RZ, -R9 ;  /* 0x000000ffff097224 */ /* 0x000fc800078e0a09 */
[----:B------:R-:W-:Y:S02]  /*5080*/  IMAD R14, R25, R9, R14 ;  /* 0x00000009190e7224 */ /* 0x000fe400078e020e */
[----:B0-----:R-:W-:-:S04]  /*5090*/  IMAD.MOV.U32 R5, RZ, RZ, R0 ;  /* 0x000000ffff057224 */ /* 0x001fc800078e0000 */
[----:B------:R-:W-:Y:S01]  /*50a0*/  @!P2 IMAD.MOV R5, RZ, RZ, -R5 ;  /* 0x000000ffff05a224 */ /* 0x000fe200078e0a05 */
[----:B------:R-:W-:Y:S01]  /*50b0*/  ISETP.GT.U32.AND P2, PT, R25, R8, PT ;  /* 0x000000081900720c */ /* 0x000fe20003f44070 */
[--C-:B------:R-:W-:Y:S01]  /*50c0*/  @!P6 IMAD.IADD R13, R13, 0x1, -R25.reuse ;  /* 0x000000010d0de824 */ /* 0x100fe200078e0a19 */
[----:B------:R-:W-:Y:S02]  /*50d0*/  ISETP.GE.AND P0, PT, R7, RZ, PT ;  /* 0x000000ff0700720c */ /* 0x000fe40003f06270 */
[----:B------:R-:W-:Y:S02]  /*50e0*/  ISETP.GT.U32.AND P6, PT, R25, R14, PT ;  /* 0x0000000e1900720c */ /* 0x000fe40003fc4070 */
[----:B------:R-:W-:Y:S02]  /*50f0*/  ISETP.GE.AND P3, PT, R2, RZ, PT ;  /* 0x000000ff0200720c */ /* 0x000fe40003f66270 */
[C---:B------:R-:W-:Y:S01]  /*5100*/  IADD3 R7, R4.reuse, 0xa9, RZ ;  /* 0x000000a904077810 */ /* 0x040fe20007ffe0ff */
[----:B------:R-:W-:Y:S01]  /*5110*/  @!P1 IMAD.IADD R11, R11, 0x1, -R25 ;  /* 0x000000010b0b9824 */ /* 0x000fe200078e0a19 */
[----:B------:R-:W-:-:S02]  /*5120*/  IADD3 R2, R4, 0xab, RZ ;  /* 0x000000ab04027810 */ /* 0x000fc40007ffe0ff */
[----:B------:R-:W-:Y:S02]  /*5130*/  ISETP.GT.U32.AND P1, PT, R25, R12, PT ;  /* 0x0000000c1900720c */ /* 0x000fe40003f24070 */
[----:B------:R-:W-:Y:S02]  /*5140*/  IABS R16, R7 ;  /* 0x0000000700107213 */ /* 0x000fe40000000000 */
[----:B------:R-:W-:Y:S02]  /*5150*/  IADD3 R0, R4, 0xaa, RZ ;  /* 0x000000aa04007810 */ /* 0x000fe40007ffe0ff */
[----:B------:R-:W-:Y:S01]  /*5160*/  IABS R15, R2 ;  /* 0x00000002000f7213 */ /* 0x000fe20000000000 */
[--C-:B------:R-:W-:Y:S01]  /*5170*/  @!P2 IMAD.IADD R8, R8, 0x1, -R25.reuse ;  /* 0x000000010808a824 */ /* 0x100fe200078e0a19 */
[----:B------:R-:W-:Y:S01]  /*5180*/  ISETP.GE.AND P2, PT, R10, RZ, PT ;  /* 0x000000ff0a00720c */ /* 0x000fe20003f46270 */
[----:B------:R-:W-:Y:S01]  /*5190*/  IMAD.MOV.U32 R10, RZ, RZ, R16 ;  /* 0x000000ffff0a7224 */ /* 0x000fe200078e0010 */
[----:B------:R-:W-:Y:S01]  /*51a0*/  IABS R9, R0 ;  /* 0x0000000000097213 */ /* 0x000fe20000000000 */
[----:B------:R-:W-:Y:S01]  /*51b0*/  IMAD.HI.U32 R16, R3, R15, RZ ;  /* 0x0000000f03107227 */ /* 0x000fe200078e00ff */
[----:B------:R0:W-:Y:S03]  /*51c0*/  STL [R1+0x2b8], R5 ;  /* 0x0002b80501007387 */ /* 0x0001e60000100800 */
[----:B------:R-:W-:-:S02]  /*51d0*/  @!P6 IMAD.IADD R14, R14, 0x1, -R25 ;  /* 0x000000010e0ee824 */ /* 0x000fc400078e0a19 */
[----:B------:R-:W-:-:S04]  /*51e0*/  IMAD.HI.U32 R17, R3, R9, RZ ;  /* 0x0000000903117227 */ /* 0x000fc800078e00ff */
[----:B0-----:R-:W-:Y:S02]  /*51f0*/  IMAD.MOV.U32 R5, RZ, RZ, R11 ;  /* 0x000000ffff057224 */ /* 0x001fe400078e000b */
[----:B------:R-:W-:Y:S01]  /*5200*/  IMAD.MOV R16, RZ, RZ, -R16 ;  /* 0x000000ffff107224 */ /* 0x000fe200078e0a10 */
[----:B------:R-:W-:Y:S01]  /*5210*/  ISETP.GT.U32.AND P6, PT, R25, R14, PT ;  /* 0x0000000e1900720c */ /* 0x000fe20003fc4070 */
[----:B------:R-:W-:Y:S01]  /*5220*/  @!P1 IMAD.IADD R12, R12, 0x1, -R25 ;  /* 0x000000010c0c9824 */ /* 0x000fe200078e0a19 */
[----:B------:R-:W-:Y:S01]  /*5230*/  ISETP.GE.AND P1, PT, R2, RZ, PT ;  /* 0x000000ff0200720c */ /* 0x000fe20003f26270 */
[----:B------:R-:W-:Y:S02]  /*5240*/  @!P5 IMAD.MOV R5, RZ, RZ, -R5 ;  /* 0x000000ffff05d224 */ /* 0x000fe400078e0a05 */
[----:B------:R-:W-:-:S04]  /*5250*/  IMAD.HI.U32 R2, R3, R10, RZ ;  /* 0x0000000a03027227 */ /* 0x000fc800078e00ff */
[----:B------:R-:W-:Y:S02]  /*5260*/  IMAD.MOV R11, RZ, RZ, -R17 ;  /* 0x000000ffff0b7224 */ /* 0x000fe400078e0a11 */
[C---:B------:R-:W-:Y:S02]  /*5270*/  IMAD R15, R25.reuse, R16, R15 ;  /* 0x00000010190f7224 */ /* 0x040fe400078e020f */
[----:B------:R-:W-:Y:S01]  /*5280*/  IMAD.MOV.U32 R6, RZ, RZ, R13 ;  /* 0x000000ffff067224 */ /* 0x000fe200078e000d */
[----:B------:R0:W-:Y:S01]  /*5290*/  STL [R1+0x2ac], R5 ;  /* 0x0002ac0501007387 */ /* 0x0001e20000100800 */
[C---:B------:R-:W-:Y:S01]  /*52a0*/  ISETP.GT.U32.AND P5, PT, R25.reuse, R12, PT ;  /* 0x0000000c1900720c */ /* 0x040fe20003fa4070 */
[----:B------:R-:W-:Y:S02]  /*52b0*/  IMAD.MOV R2, RZ, RZ, -R2 ;  /* 0x000000ffff027224 */ /* 0x000fe400078e0a02 */
[C---:B------:R-:W-:Y:S02]  /*52c0*/  IMAD R9, R25.reuse, R11, R9 ;  /* 0x0000000b19097224 */ /* 0x040fe400078e0209 */
[----:B------:R-:W-:Y:S01]  /*52d0*/  @!P4 IMAD.MOV R6, RZ, RZ, -R6 ;  /* 0x000000ffff06c224 */ /* 0x000fe200078e0a06 */
[----:B------:R-:W-:Y:S01]  /*52e0*/  ISETP.GT.U32.AND P4, PT, R25, R15, PT ;  /* 0x0000000f1900720c */ /* 0x000fe20003f84070 */
[----:B0-----:R-:W-:-:S02]  /*52f0*/  IMAD.MOV.U32 R5, RZ, RZ, R8 ;  /* 0x000000ffff057224 */ /* 0x001fc400078e0008 */
[C---:B------:R-:W-:Y:S02]  /*5300*/  IMAD R10, R25.reuse, R2, R10 ;  /* 0x00000002190a7224 */ /* 0x040fe400078e020a */
[----:B------:R-:W-:Y:S01]  /*5310*/  @!P3 IMAD.MOV R5, RZ, RZ, -R5 ;  /* 0x000000ffff05b224 */ /* 0x000fe200078e0a05 */
[C---:B------:R-:W-:Y:S01]  /*5320*/  ISETP.GT.U32.AND P3, PT, R25.reuse, R9, PT ;  /* 0x000000091900720c */ /* 0x040fe20003f64070 */
[--C-:B------:R-:W-:Y:S01]  /*5330*/  @!P6 IMAD.IADD R14, R14, 0x1, -R25.reuse ;  /* 0x000000010e0ee824 */ /* 0x100fe200078e0a19 */
[----:B------:R-:W-:Y:S02]  /*5340*/  ISETP.GT.U32.AND P6, PT, R25, R10, PT ;  /* 0x0000000a1900720c */ /* 0x000fe40003fc4070 */
[----:B------:R-:W-:Y:S01]  /*5350*/  IADD3 R16, R4, 0xa8, RZ ;  /* 0x000000a804107810 */ /* 0x000fe20007ffe0ff */
[--C-:B------:R-:W-:Y:S01]  /*5360*/  @!P5 IMAD.IADD R12, R12, 0x1, -R25.reuse ;  /* 0x000000010c0cd824 */ /* 0x100fe200078e0a19 */
[----:B------:R-:W-:Y:S01]  /*5370*/  ISETP.GE.AND P5, PT, R0, RZ, PT ;  /* 0x000000ff0000720c */ /* 0x000fe20003fa6270 */
[----:B------:R-:W-:Y:S01]  /*5380*/  @!P4 IMAD.IADD R15, R15, 0x1, -R25 ;  /* 0x000000010f0fc824 */ /* 0x000fe200078e0a19 */
[----:B------:R-:W-:-:S02]  /*5390*/  IABS R2, R16 ;  /* 0x0000001000027213 */ /* 0x000fc40000000000 */
[----:B------:R-:W-:-:S03]  /*53a0*/  IADD3 R0, R4, 0xa7, RZ ;  /* 0x000000a704007810 */ /* 0x000fc60007ffe0ff */
[--C-:B------:R-:W-:Y:S01]  /*53b0*/  @!P3 IMAD.IADD R9, R9, 0x1, -R25.reuse ;  /* 0x000000010909b824 */ /* 0x100fe200078e0a19 */
[----:B------:R-:W-:Y:S01]  /*53c0*/  IABS R8, R0 ;  /* 0x0000000000087213 */ /* 0x000fe20000000000 */
[----:B------:R-:W-:Y:S01]  /*53d0*/  IMAD.HI.U32 R11, R3, R2, RZ ;  /* 0x00000002030b7227 */ /* 0x000fe200078e00ff */
[C---:B------:R-:W-:Y:S01]  /*53e0*/  ISETP.GT.U32.AND P3, PT, R25.reuse, R15, PT ;  /* 0x0000000f1900720c */ /* 0x040fe20003f64070 */
[----:B------:R-:W-:Y:S02]  /*53f0*/  STL [R1+0x29c], R6 ;  /* 0x00029c0601007387 */ /* 0x000fe40000100800 */
[----:B------:R-:W-:Y:S01]  /*5400*/  @!P6 IMAD.IADD R10, R10, 0x1, -R25 ;  /* 0x000000010a0ae824 */ /* 0x000fe200078e0a19 */
[----:B------:R-:W-:Y:S01]  /*5410*/  ISETP.GT.U32.AND P6, PT, R25, R9, PT ;  /* 0x000000091900720c */ /* 0x000fe20003fc4070 */
[----:B------:R0:W-:Y:S01]  /*5420*/  STL [R1+0x2a0], R5 ;  /* 0x0002a00501007387 */ /* 0x0001e20000100800 */
[----:B------:R-:W-:-:S04]  /*5430*/  IMAD.MOV R11, RZ, RZ, -R11 ;  /* 0x000000ffff0b7224 */ /* 0x000fc800078e0a0b */
[----:B------:R-:W-:Y:S02]  /*5440*/  IMAD R2, R25, R11, R2 ;  /* 0x0000000b19027224 */ /* 0x000fe400078e0202 */
[----:B0-----:R-:W-:Y:S02]  /*5450*/  IMAD.MOV.U32 R5, RZ, RZ, R12 ;  /* 0x000000ffff057224 */ /* 0x001fe400078e000c */
[----:B------:R-:W-:-:S04]  /*5460*/  IMAD.HI.U32 R12, R3, R8, RZ ;  /* 0x00000008030c7227 */ /* 0x000fc800078e00ff */
[----:B------:R-:W-:Y:S02]  /*5470*/  IMAD.MOV R12, RZ, RZ, -R12 ;  /* 0x000000ffff0c7224 */ /* 0x000fe400078e0a0c */
[--C-:B------:R-:W-:Y:S01]  /*5480*/  @!P3 IMAD.IADD R15, R15, 0x1, -R25.reuse ;  /* 0x000000010f0fb824 */ /* 0x100fe200078e0a19 */
[C---:B------:R-:W-:Y:S01]  /*5490*/  ISETP.GT.U32.AND P3, PT, R25.reuse, R2, PT ;  /* 0x000000021900720c */ /* 0x040fe20003f64070 */
[----:B------:R-:W-:Y:S02]  /*54a0*/  IMAD R8, R25, R12, R8 ;  /* 0x0000000c19087224 */ /* 0x000fe400078e0208 */
[----:B------:R-:W-:Y:S01]  /*54b0*/  @!P6 IMAD.IADD R9, R9, 0x1, -R25 ;  /* 0x000000010909e824 */ /* 0x000fe200078e0a19 */
[----:B------:R-:W-:Y:S02]  /*54c0*/  ISETP.GE.AND P4, PT, R7, RZ, PT ;  /* 0x000000ff0700720c */ /* 0x000fe40003f86270 */
[----:B------:R-:W-:Y:S01]  /*54d0*/  ISETP.GT.U32.AND P6, PT, R25, R8, PT ;  /* 0x000000081900720c */ /* 0x000fe20003fc4070 */
[----:B------:R-:W-:Y:S01]  /*54e0*/  @!P0 IMAD.MOV R5, RZ, RZ, -R5 ;  /* 0x000000ffff058224 */ /* 0x000fe200078e0a05 */
[----:B------:R-:W-:-:S02]  /*54f0*/  IADD3 R7, R4, 0xa6, RZ ;  /* 0x000000a604077810 */ /* 0x000fc40007ffe0ff */
[----:B------:R-:W-:Y:S02]  /*5500*/  ISETP.GT.U32.AND P0, PT, R25, R10, PT ;  /* 0x0000000a1900720c */ /* 0x000fe40003f04070 */
[----:B------:R-:W-:Y:S02]  /*5510*/  IABS R18, R7 ;  /* 0x0000000700127213 */ /* 0x000fe40000000000 */
[----:B------:R-:W-:Y:S01]  /*5520*/  IADD3 R11, R4, 0xa5, RZ ;  /* 0x000000a5040b7810 */ /* 0x000fe20007ffe0ff */
[----:B------:R-:W-:Y:S01]  /*5530*/  @!P3 IMAD.IADD R2, R2, 0x1, -R25 ;  /* 0x000000010202b824 */ /* 0x000fe200078e0a19 */
[----:B------:R0:W-:Y:S01]  /*5540*/  STL [R1+0x2a4], R5 ;  /* 0x0002a40501007387 */ /* 0x0001e20000100800 */
[----:B------:R-:W-:Y:S01]  /*5550*/  IMAD.MOV.U32 R6, RZ, RZ, R14 ;  /* 0x000000ffff067224 */ /* 0x000fe200078e000e */
[----:B------:R-:W-:Y:S01]  /*5560*/  IABS R12, R11 ;  /* 0x0000000b000c7213 */ /* 0x000fe20000000000 */
[----:B------:R-:W-:-:S04]  /*5570*/  IMAD.HI.U32 R20, R3, R18, RZ ;  /* 0x0000001203147227 */ /* 0x000fc800078e00ff */
[----:B------:R-:W-:Y:S02]  /*5580*/  @!P6 IMAD.IADD R8, R8, 0x1, -R25 ;  /* 0x000000010808e824 */ /* 0x000fe400078e0a19 */
[----:B0-----:R-:W-:Y:S01]  /*5590*/  IMAD.MOV.U32 R5, RZ, RZ, R15 ;  /* 0x000000ffff057224 */ /* 0x001fe200078e000f */
[----:B------:R-:W-:Y:S01]  /*55a0*/  ISETP.GT.U32.AND P6, PT, R25, R2, PT ;  /* 0x000000021900720c */ /* 0x000fe20003fc4070 */
[----:B------:R-:W-:Y:S02]  /*55b0*/  @!P2 IMAD.MOV R6, RZ, RZ, -R6 ;  /* 0x000000ffff06a224 */ /* 0x000fe400078e0a06 */
[----:B------:R-:W-:Y:S02]  /*55c0*/  IMAD.MOV R20, RZ, RZ, -R20 ;  /* 0x000000ffff147224 */ /* 0x000fe400078e0a14 */
[----:B------:R-:W-:Y:S01]  /*55d0*/  IMAD.HI.U32 R17, R3, R12, RZ ;  /* 0x0000000c03117227 */ /* 0x000fe200078e00ff */
[----:B------:R-:W-:-:S03]  /*55e0*/  ISETP.GE.AND P3, PT, R0, RZ, PT ;  /* 0x000000ff0000720c */ /* 0x000fc60003f66270 */
[----:B------:R-:W-:Y:S02]  /*55f0*/  @!P1 IMAD.MOV R5, RZ, RZ, -R5 ;  /* 0x000000ffff059224 */ /* 0x000fe400078e0a05 */
[----:B------:R-:W-:Y:S01]  /*5600*/  @!P0 IMAD.IADD R10, R10, 0x1, -R25 ;  /* 0x000000010a0a8824 */ /* 0x000fe200078e0a19 */
[----:B------:R0:W-:Y:S01]  /*5610*/  STL [R1+0x298], R6 ;  /* 0x0002980601007387 */ /* 0x0001e20000100800 */
[C---:B------:R-:W-:Y:S02]  /*5620*/  IMAD R0, R25.reuse, R20, R18 ;  /* 0x0000001419007224 */ /* 0x040fe400078e0212 */
[----:B------:R-:W-:Y:S01]  /*5630*/  IMAD.MOV R17, RZ, RZ, -R17 ;  /* 0x000000ffff117224 */ /* 0x000fe200078e0a11 */
[----:B------:R1:W-:Y:S01]  /*5640*/  STL [R1+0x294], R5 ;  /* 0x0002940501007387 */ /* 0x0003e20000100800 */
[----:B------:R-:W-:Y:S02]  /*5650*/  ISETP.GE.AND P0, PT, R16, RZ, PT ;  /* 0x000000ff1000720c */ /* 0x000fe40003f06270 */
[----:B------:R-:W-:-:S02]  /*5660*/  IMAD R12, R25, R17, R12 ;  /* 0x00000011190c7224 */ /* 0x000fc400078e020c */
[----:B0-----:R-:W-:Y:S01]  /*5670*/  IMAD.MOV.U32 R6, RZ, RZ, R9 ;  /* 0x000000ffff067224 */ /* 0x001fe200078e0009 */
[----:B------:R-:W-:Y:S01]  /*5680*/  IADD3 R13, R4, 0xa4, RZ ;  /* 0x000000a4040d7810 */ /* 0x000fe20007ffe0ff */
[----:B-1----:R-:W-:Y:S01]  /*5690*/  IMAD.MOV.U32 R5, RZ, RZ, R10 ;  /* 0x000000ffff057224 */ /* 0x002fe200078e000a */
[C---:B------:R-:W-:Y:S01]  /*56a0*/  ISETP.GT.U32.AND P2, PT, R25.reuse, R8, PT ;  /* 0x000000081900720c */ /* 0x040fe20003f44070 */
[----:B------:R-:W-:Y:S01]  /*56b0*/  @!P5 IMAD.MOV R6, RZ, RZ, -R6 ;  /* 0x000000ffff06d224 */ /* 0x000fe200078e0a06 */
[C---:B------:R-:W-:Y:S01]  /*56c0*/  ISETP.GT.U32.AND P1, PT, R25.reuse, R0, PT ;  /* 0x000000001900720c */ /* 0x040fe20003f24070 */
[----:B------:R-:W-:Y:S01]  /*56d0*/  @!P4 IMAD.MOV R5, RZ, RZ, -R5 ;  /* 0x000000ffff05c224 */ /* 0x000fe200078e0a05 */
[----:B------:R-:W-:Y:S01]  /*56e0*/  IABS R16, R13 ;  /* 0x0000000d00107213 */ /* 0x000fe20000000000 */
[----:B------:R-:W-:Y:S01]  /*56f0*/  @!P6 IMAD.IADD R2, R2, 0x1, -R25 ;  /* 0x000000010202e824 */ /* 0x000fe200078e0a19 */
[----:B------:R-:W-:Y:S01]  /*5700*/  ISETP.GT.U32.AND P6, PT, R25, R12, PT ;  /* 0x0000000c1900720c */ /* 0x000fe20003fc4070 */
[----:B------:R-:W-:Y:S01]  /*5710*/  STL [R1+0x290], R6 ;  /* 0x0002900601007387 */ /* 0x000fe20000100800 */
[----:B------:R-:W-:-:S03]  /*5720*/  ISETP.GE.AND P5, PT, R7, RZ, PT ;  /* 0x000000ff0700720c */ /* 0x000fc60003fa6270 */
[----:B------:R0:W-:Y:S01]  /*5730*/  STL [R1+0x28c], R5 ;  /* 0x00028c0501007387 */ /* 0x0001e20000100800 */
[----:B------:R-:W-:Y:S01]  /*5740*/  IMAD.HI.U32 R7, R3, R16, RZ ;  /* 0x0000001003077227 */ /* 0x000fe200078e00ff */
[----:B------:R-:W-:-:S03]  /*5750*/  IADD3 R9, R4, 0xa3, RZ ;  /* 0x000000a304097810 */ /* 0x000fc60007ffe0ff */
[----:B0-----:R-:W-:Y:S02]  /*5760*/  IMAD.MOV.U32 R5, RZ, RZ, R2 ;  /* 0x000000ffff057224 */ /* 0x001fe400078e0002 */
[----:B------:R-:W-:Y:S02]  /*5770*/  IMAD.MOV R7, RZ, RZ, -R7 ;  /* 0x000000ffff077224 */ /* 0x000fe400078e0a07 */
[----:B------:R-:W-:Y:S02]  /*5780*/  @!P0 IMAD.MOV R5, RZ, RZ, -R5 ;  /* 0x000000ffff058224 */ /* 0x000fe400078e0a05 */
[--C-:B------:R-:W-:Y:S02]  /*5790*/  @!P2 IMAD.IADD R8, R8, 0x1, -R25.reuse ;  /* 0x000000010808a824 */ /* 0x100fe400078e0a19 */
[----:B------:R-:W-:Y:S01]  /*57a0*/  @!P1 IMAD.IADD R0, R0, 0x1, -R25 ;  /* 0x0000000100009824 */ /* 0x000fe200078e0a19 */
[----:B------:R-:W-:Y:S01]  /*57b0*/  IABS R18, R9 ;  /* 0x0000000900127213 */ /* 0x000fe20000000000 */
[----:B------:R0:W-:Y:S01]  /*57c0*/  STL [R1+0x284], R5 ;  /* 0x0002840501007387 */ /* 0x0001e20000100800 */
[----:B------:R-:W-:-:S02]  /*57d0*/  IMAD R20, R25, R7, R16 ;  /* 0x0000000719147224 */ /* 0x000fc400078e0210 */
[----:B------:R-:W-:Y:S01]  /*57e0*/  @!P6 IMAD.IADD R12, R12, 0x1, -R25 ;  /* 0x000000010c0ce824 */ /* 0x000fe200078e0a19 */
[----:B------:R-:W-:Y:S01]  /*57f0*/  ISETP.GT.U32.AND P6, PT, R25, R0, PT ;  /* 0x000000001900720c */ /* 0x000fe20003fc4070 */
[----:B------:R-:W-:-:S04]  /*5800*/  IMAD.HI.U32 R2, R3, R18, RZ ;  /* 0x0000001203027227 */ /* 0x000fc800078e00ff */
[----:B0-----:R-:W-:-:S04]  /*5810*/  IMAD.MOV.U32 R5, RZ, RZ, R8 ;  /* 0x000000ffff057224 */ /* 0x001fc800078e0008 */
[----:B------:R-:W-:Y:S01]  /*5820*/  @!P3 IMAD.MOV R5, RZ, RZ, -R5 ;  /* 0x000000ffff05b224 */ /* 0x000fe200078e0a05 */
[C---:B------:R-:W-:Y:S01]  /*5830*/  ISETP.GT.U32.AND P3, PT, R25.reuse, R20, PT ;  /* 0x000000141900720c */ /* 0x040fe20003f64070 */
[----:B------:R-:W-:Y:S01]  /*5840*/  IMAD.MOV R2, RZ, RZ, -R2 ;  /* 0x000000ffff027224 */ /* 0x000fe200078e0a02 */
[C---:B------:R-:W-:Y:S02]  /*5850*/  ISETP.GT.U32.AND P0, PT, R25.reuse, R12, PT ;  /* 0x0000000c1900720c */ /* 0x040fe40003f04070 */
[----:B------:R-:W-:Y:S01]  /*5860*/  IADD3 R10, R4, 0xa2, RZ ;  /* 0x000000a2040a7810 */ /* 0x000fe20007ffe0ff */
[----:B------:R-:W-:Y:S01]  /*5870*/  IMAD R18, R25, R2, R18 ;  /* 0x0000000219127224 */ /* 0x000fe200078e0212 */
[----:B------:R-:W-:Y:S01]  /*5880*/  ISETP.GE.AND P1, PT, R9, RZ, PT ;  /* 0x000000ff0900720c */ /* 0x000fe20003f26270 */
[--C-:B------:R-:W-:Y:S01]  /*5890*/  @!P6 IMAD.IADD R0, R0, 0x1, -R25.reuse ;  /* 0x000000010000e824 */ /* 0x100fe200078e0a19 */
[----:B------:R-:W-:Y:S02]  /*58a0*/  IADD3 R9, R4, 0xa1, RZ ;  /* 0x000000a104097810 */ /* 0x000fe40007ffe0ff */
[----:B------:R-:W-:Y:S01]  /*58b0*/  IABS R14, R10 ;  /* 0x0000000a000e7213 */ /* 0x000fe20000000000 */
[----:B------:R0:W-:Y:S01]  /*58c0*/  STL [R1+0x280], R5 ;  /* 0x0002800501007387 */ /* 0x0001e20000100800 */
[----:B------:R-:W-:Y:S01]  /*58d0*/  ISETP.GT.U32.AND P6, PT, R25, R18, PT ;  /* 0x000000121900720c */ /* 0x000fe20003fc4070 */
[----:B------:R-:W-:Y:S01]  /*58e0*/  @!P3 IMAD.IADD R20, R20, 0x1, -R25 ;  /* 0x000000011414b824 */ /* 0x000fe200078e0a19 */
[----:B------:R-:W-:Y:S01]  /*58f0*/  ISETP.GE.AND P4, PT, R11, RZ, PT ;  /* 0x000000ff0b00720c */ /* 0x000fe20003f86270 */
[----:B------:R-:W-:Y:S01]  /*5900*/  IMAD.HI.U32 R2, R3, R14, RZ ;  /* 0x0000000e03027227 */ /* 0x000fe200078e00ff */
[----:B------:R-:W-:-:S03]  /*5910*/  IABS R17, R9 ;  /* 0x0000000900117213 */ /* 0x000fc60000000000 */
[----:B0-----:R-:W-:Y:S02]  /*5920*/  IMAD.MOV.U32 R5, RZ, RZ, R0 ;  /* 0x000000ffff057224 */ /* 0x001fe400078e0000 */
[----:B------:R-:W-:Y:S01]  /*5930*/  @!P0 IMAD.IADD R12, R12, 0x1, -R25 ;  /* 0x000000010c0c8824 */ /* 0x000fe200078e0a19 */
[----:B------:R-:W-:Y:S01]  /*5940*/  ISETP.GE.AND P0, PT, R10, RZ, PT ;  /* 0x000000ff0a00720c */ /* 0x000fe20003f06270 */
[----:B------:R-:W-:Y:S01]  /*5950*/  @!P5 IMAD.MOV R5, RZ, RZ, -R5 ;  /* 0x000000ffff05d224 */ /* 0x000fe200078e0a05 */
[----:B------:R-:W-:Y:S01]  /*5960*/  ISETP.GT.U32.AND P5, PT, R25, R20, PT ;  /* 0x000000141900720c */ /* 0x000fe20003fa4070 */
[----:B------:R-:W-:Y:S01]  /*5970*/  IMAD.HI.U32 R8, R3, R17, RZ ;  /* 0x0000001103087227 */ /* 0x000fe200078e00ff */
[----:B------:R-:W-:-:S03]  /*5980*/  IADD3 R7, R4, 0xa0, RZ ;  /* 0x000000a004077810 */ /* 0x000fc60007ffe0ff */
[----:B------:R-:W-:Y:S02]  /*5990*/  IMAD.MOV R10, RZ, RZ, -R2 ;  /* 0x000000ffff0a7224 */ /* 0x000fe400078e0a02 */
[----:B------:R-:W-:Y:S02]  /*59a0*/  IMAD.MOV R8, RZ, RZ, -R8 ;  /* 0x000000ffff087224 */ /* 0x000fe400078e0a08 */
[C---:B------:R-:W-:Y:S02]  /*59b0*/  IMAD R14, R25.reuse, R10, R14 ;  /* 0x0000000a190e7224 */ /* 0x040fe400078e020e */
[----:B------:R-:W-:Y:S01]  /*59c0*/  IMAD.MOV.U32 R0, RZ, RZ, R12 ;  /* 0x000000ffff007224 */ /* 0x000fe200078e000c */
[----:B------:R-:W-:Y:S01]  /*59d0*/  IABS R16, R7 ;  /* 0x0000000700107213 */ /* 0x000fe20000000000 */
[----:B------:R-:W-:Y:S02]  /*59e0*/  @!P6 IMAD.IADD R18, R18, 0x1, -R25 ;  /* 0x000000011212e824 */ /* 0x000fe400078e0a19 */
[----:B------:R-:W-:-:S02]  /*59f0*/  IMAD R17, R25, R8, R17 ;  /* 0x0000000819117224 */ /* 0x000fc400078e0211 */
[----:B------:R-:W-:Y:S01]  /*5a00*/  @!P4 IMAD.MOV R0, RZ, RZ, -R0 ;  /* 0x000000ffff00c224 */ /* 0x000fe200078e0a00 */
[----:B------:R-:W-:Y:S01]  /*5a10*/  ISETP.GT.U32.AND P4, PT, R25, R14, PT ;  /* 0x0000000e1900720c */ /* 0x000fe20003f84070 */
[----:B------:R-:W-:Y:S01]  /*5a20*/  IMAD.HI.U32 R2, R3, R16, RZ ;  /* 0x0000001003027227 */ /* 0x000fe200078e00ff */
[----:B------:R-:W-:-:S03]  /*5a30*/  ISETP.GT.U32.AND P6, PT, R25, R18, PT ;  /* 0x000000121900720c */ /* 0x000fc60003fc4070 */
[----:B------:R-:W-:Y:S01]  /*5a40*/  @!P5 IMAD.IADD R20, R20, 0x1, -R25 ;  /* 0x000000011414d824 */ /* 0x000fe200078e0a19 */
[----:B------:R-:W-:Y:S01]  /*5a50*/  ISETP.GT.U32.AND P5, PT, R25, R17, PT ;  /* 0x000000111900720c */ /* 0x000fe20003fa4070 */
[----:B------:R-:W-:Y:S01]  /*5a60*/  IMAD.MOV R2, RZ, RZ, -R2 ;  /* 0x000000ffff027224 */ /* 0x000fe200078e0a02 */
[----:B------:R-:W-:-:S03]  /*5a70*/  IADD3 R10, R4, 0x9f, RZ ;  /* 0x0000009f040a7810 */ /* 0x000fc60007ffe0ff */
[C---:B------:R-:W-:Y:S01]  /*5a80*/  IMAD R16, R25.reuse, R2, R16 ;  /* 0x0000000219107224 */ /* 0x040fe200078e0210 */
[----:B------:R-:W-:Y:S01]  /*5a90*/  IABS R12, R10 ;  /* 0x0000000a000c7213 */ /* 0x000fe20000000000 */
[--C-:B------:R-:W-:Y:S02]  /*5aa0*/  @!P4 IMAD.IADD R14, R14, 0x1, -R25.reuse ;  /* 0x000000010e0ec824 */ /* 0x100fe400078e0a19 */
[----:B------:R-:W-:Y:S01]  /*5ab0*/  @!P6 IMAD.IADD R18, R18, 0x1, -R25 ;  /* 0x000000011212e824 */ /* 0x000fe200078e0a19 */
[----:B------:R-:W-:Y:S01]  /*5ac0*/  ISETP.GT.U32.AND P6, PT, R25, R16, PT ;  /* 0x000000101900720c */ /* 0x000fe20003fc4070 */
[----:B------:R-:W-:-:S04]  /*5ad0*/  IMAD.HI.U32 R15, R3, R12, RZ ;  /* 0x0000000c030f7227 */ /* 0x000fc800078e00ff */
[----:B------:R-:W-:Y:S01]  /*5ae0*/  @!P5 IMAD.IADD R17, R17, 0x1, -R25 ;  /* 0x000000011111d824 */ /* 0x000fe200078e0a19 */
[----:B------:R-:W-:Y:S01]  /*5af0*/  ISETP.GT.U32.AND P5, PT, R25, R14, PT ;  /* 0x0000000e1900720c */ /* 0x000fe20003fa4070 */
[----:B------:R-:W-:Y:S01]  /*5b00*/  IMAD.MOV R15, RZ, RZ, -R15 ;  /* 0x000000ffff0f7224 */ /* 0x000fe200078e0a0f */
[----:B------:R-:W-:Y:S01]  /*5b10*/  IADD3 R2, R4, 0x9e, RZ ;  /* 0x0000009e04027810 */ /* 0x000fe20007ffe0ff */
[----:B------:R-:W-:Y:S01]  /*5b20*/  STL [R1+0x278], R5 ;  /* 0x0002780501007387 */ /* 0x000fe20000100800 */
[----:B------:R-:W-:Y:S01]  /*5b30*/  ISETP.GE.AND P2, PT, R13, RZ, PT ;  /* 0x000000ff0d00720c */ /* 0x000fe20003f46270 */
[----:B------:R-:W-:Y:S02]  /*5b40*/  IMAD R12, R25, R15, R12 ;  /* 0x0000000f190c7224 */ /* 0x000fe400078e020c */
[----:B------:R0:W-:Y:S01]  /*5b50*/  STL [R1+0x27c], R0 ;  /* 0x00027c0001007387 */ /* 0x0001e20000100800 */
[----:B------:R-:W-:Y:S01]  /*5b60*/  @!P6 IMAD.IADD R16, R16, 0x1, -R25 ;  /* 0x000000011010e824 */ /* 0x000fe200078e0a19 */
[----:B------:R-:W-:-:S02]  /*5b70*/  ISETP.GE.AND P4, PT, R7, RZ, PT ;  /* 0x000000ff0700720c */ /* 0x000fc40003f86270 */
[C---:B------:R-:W-:Y:S02]  /*5b80*/  ISETP.GT.U32.AND P6, PT, R25.reuse, R17, PT ;  /* 0x000000111900720c */ /* 0x040fe40003fc4070 */
[----:B0-----:R-:W-:Y:S01]  /*5b90*/  IABS R0, R2 ;  /* 0x0000000200007213 */ /* 0x001fe20000000000 */
[----:B------:R-:W-:Y:S01]  /*5ba0*/  @!P5 IMAD.IADD R14, R14, 0x1, -R25 ;  /* 0x000000010e0ed824 */ /* 0x000fe200078e0a19 */
[----:B------:R-:W-:Y:S02]  /*5bb0*/  IADD3 R13, R4, 0x9c, RZ ;  /* 0x0000009c040d7810 */ /* 0x000fe40007ffe0ff */
[----:B------:R-:W-:Y:S01]  /*5bc0*/  ISETP.GT.U32.AND P5, PT, R25, R12, PT ;  /* 0x0000000c1900720c */ /* 0x000fe20003fa4070 */
[----:B------:R-:W-:Y:S01]  /*5bd0*/  IMAD.HI.U32 R7, R3, R0, RZ ;  /* 0x0000000003077227 */ /* 0x000fe200078e00ff */
[----:B------:R-:W-:-:S03]  /*5be0*/  IABS R8, R13 ;  /* 0x0000000d00087213 */ /* 0x000fc60000000000 */
[----:B------:R-:W-:Y:S02]  /*5bf0*/  IMAD.MOV.U32 R6, RZ, RZ, R20 ;  /* 0x000000ffff067224 */ /* 0x000fe400078e0014 */
[----:B------:R-:W-:Y:S02]  /*5c00*/  IMAD.MOV R7, RZ, RZ, -R7 ;  /* 0x000000ffff077224 */ /* 0x000fe400078e0a07 */
[----:B------:R-:W-:Y:S02]  /*5c10*/  IMAD.MOV.U32 R5, RZ, RZ, R18 ;  /* 0x000000ffff057224 */ /* 0x000fe400078e0012 */
[----:B------:R-:W-:Y:S01]  /*5c20*/  @!P2 IMAD.MOV R6, RZ, RZ, -R6 ;  /* 0x000000ffff06a224 */ /* 0x000fe200078e0a06 */
[----:B------:R-:W-:Y:S01]  /*5c30*/  ISETP.GE.AND P3, PT, R9, RZ, PT ;  /* 0x000000ff0900720c */ /* 0x000fe20003f66270 */
[----:B------:R-:W-:Y:S01]  /*5c40*/  @!P1 IMAD.MOV R5, RZ, RZ, -R5 ;  /* 0x000000ffff059224 */ /* 0x000fe200078e0a05 */
[C---:B------:R-:W-:Y:S01]  /*5c50*/  ISETP.GT.U32.AND P2, PT, R25.reuse, R16, PT ;  /* 0x000000101900720c */ /* 0x040fe20003f44070 */
[----:B------:R-:W-:Y:S01]  /*5c60*/  IMAD R0, R25, R7, R0 ;  /* 0x0000000719007224 */ /* 0x000fe200078e0200 */
[----:B------:R-:W-:Y:S01]  /*5c70*/  ISETP.GE.AND P1, PT, R10, RZ, PT ;  /* 0x000000ff0a00720c */ /* 0x000fe20003f26270 */
[----:B------:R-:W-:Y:S01]  /*5c80*/  IMAD.HI.U32 R10, R3, R8, RZ ;  /* 0x00000008030a7227 */ /* 0x000fe200078e00ff */
[----:B------:R-:W-:Y:S01]  /*5c90*/  IADD3 R11, R4, 0x9d, RZ ;  /* 0x0000009d040b7810 */ /* 0x000fe20007ffe0ff */
[----:B------:R-:W-:Y:S02]  /*5ca0*/  STL [R1+0x23c], R6 ;  /* 0x00023c0601007387 */ /* 0x000fe40000100800 */
[----:B------:R-:W-:Y:S01]  /*5cb0*/  @!P6 IMAD.IADD R17, R17, 0x1, -R25 ;  /* 0x000000011111e824 */ /* 0x000fe200078e0a19 */
[----:B------:R-:W-:Y:S01]  /*5cc0*/  ISETP.GT.U32.AND P6, PT, R25, R0, PT ;  /* 0x000000001900720c */ /* 0x000fe20003fc4070 */
[----:B------:R0:W-:Y:S01]  /*5cd0*/  STL [R1+0x24c], R5 ;  /* 0x00024c0501007387 */ /* 0x0001e20000100800 */
[----:B------:R-:W-:-:S02]  /*5ce0*/  IMAD.MOV R10, RZ, RZ, -R10 ;  /* 0x000000ffff0a7224 */ /* 0x000fc400078e0a0a */
[----:B------:R-:W-:Y:S01]  /*5cf0*/  @!P5 IMAD.IADD R12, R12, 0x1, -R25 ;  /* 0x000000010c0cd824 */ /* 0x000fe200078e0a19 */
[----:B------:R-:W-:Y:S01]  /*5d00*/  IABS R9, R11 ;  /* 0x0000000b00097213 */ /* 0x000fe20000000000 */
[C---:B------:R-:W-:Y:S02]  /*5d10*/  IMAD R8, R25.reuse, R10, R8 ;  /* 0x0000000a19087224 */ /* 0x040fe400078e0208 */
[----:B0-----:R-:W-:Y:S02]  /*5d20*/  IMAD.MOV.U32 R5, RZ, RZ, R14 ;  /* 0x000000ffff057224 */ /* 0x001fe400078e000e */
[----:B------:R-:W-:Y:S02]  /*5d30*/  IMAD.MOV.U32 R6, RZ, RZ, R17 ;  /* 0x000000ffff067224 */ /* 0x000fe400078e0011 */
[----:B------:R-:W-:Y:S01]  /*5d40*/  @!P0 IMAD.MOV R5, RZ, RZ, -R5 ;  /* 0x000000ffff058224 */ /* 0x000fe200078e0a05 */
[----:B------:R-:W-:Y:S01]  /*5d50*/  ISETP.GT.U32.AND P0, PT, R25, R12, PT ;  /* 0x0000000c1900720c */ /* 0x000fe20003f04070 */
[----:B------:R-:W-:Y:S01]  /*5d60*/  IMAD.HI.U32 R15, R3, R9, RZ ;  /* 0x00000009030f7227 */ /* 0x000fe200078e00ff */
[----:B------:R-:W-:-:S03]  /*5d70*/  IADD3 R7, R4, 0x9b, RZ ;  /* 0x0000009b04077810 */ /* 0x000fc60007ffe0ff */
[----:B------:R-:W-:Y:S02]  /*5d80*/  @!P2 IMAD.IADD R16, R16, 0x1, -R25 ;  /* 0x000000011010a824 */ /* 0x000fe400078e0a19 */
[----:B------:R-:W-:Y:S01]  /*5d90*/  @!P3 IMAD.MOV R6, RZ, RZ, -R6 ;  /* 0x000000ffff06b224 */ /* 0x000fe200078e0a06 */
[C---:B------:R-:W-:Y:S01]  /*5da0*/  ISETP.GT.U32.AND P3, PT, R25.reuse, R8, PT ;  /* 0x000000081900720c */ /* 0x040fe20003f64070 */
[----:B------:R-:W-:Y:S01]  /*5db0*/  IMAD.MOV R15, RZ, RZ, -R15 ;  /* 0x000000ffff0f7224 */ /* 0x000fe200078e0a0f */
[----:B------:R0:W-:Y:S01]  /*5dc0*/  STL [R1+0x270], R5 ;  /* 0x0002700501007387 */ /* 0x0001e20000100800 */
[----:B------:R-:W-:Y:S01]  /*5dd0*/  ISETP.GE.AND P2, PT, R2, RZ, PT ;  /* 0x000000ff0200720c */ /* 0x000fe20003f46270 */
[----:B------:R-:W-:Y:S01]  /*5de0*/  @!P6 IMAD.IADD R0, R0, 0x1, -R25 ;  /* 0x000000010000e824 */ /* 0x000fe200078e0a19 */
[----:B------:R-:W-:Y:S01]  /*5df0*/  IABS R2, R7 ;  /* 0x0000000700027213 */ /* 0x000fe20000000000 */
[C---:B------:R-:W-:Y:S01]  /*5e00*/  IMAD R9, R25.reuse, R15, R9 ;  /* 0x0000000f19097224 */ /* 0x040fe200078e0209 */
[----:B------:R-:W-:Y:S01]  /*5e10*/  IADD3 R10, R4, 0x9a, RZ ;  /* 0x0000009a040a7810 */ /* 0x000fe20007ffe0ff */
[----:B0-----:R-:W-:Y:S01]  /*5e20*/  IMAD.MOV.U32 R5, RZ, RZ, R16 ;  /* 0x000000ffff057224 */ /* 0x001fe200078e0010 */
[----:B------:R-:W-:Y:S01]  /*5e30*/  ISETP.GT.U32.AND P6, PT, R25, R0, PT ;  /* 0x000000001900720c */ /* 0x000fe20003fc4070 */
[----:B------:R-:W-:Y:S01]  /*5e40*/  IMAD.HI.U32 R14, R3, R2, RZ ;  /* 0x00000002030e7227 */ /* 0x000fe200078e00ff */
[----:B------:R-:W-:-:S03]  /*5e50*/  IABS R15, R10 ;  /* 0x0000000a000f7213 */ /* 0x000fc60000000000 */
[----:B------:R-:W-:Y:S02]  /*5e60*/  @!P4 IMAD.MOV R5, RZ, RZ, -R5 ;  /* 0x000000ffff05c224 */ /* 0x000fe400078e0a05 */
[--C-:B------:R-:W-:Y:S01]  /*5e70*/  @!P0 IMAD.IADD R12, R12, 0x1, -R25.reuse ;  /* 0x000000010c0c8824 */ /* 0x100fe200078e0a19 */
[----:B------:R-:W-:Y:S01]  /*5e80*/  ISETP.GT.U32.AND P5, PT, R25, R9, PT ;  /* 0x000000091900720c */ /* 0x000fe20003fa4070 */
[----:B------:R-:W-:Y:S01]  /*5e90*/  STL [R1+0x254], R6 ;  /* 0x0002540601007387 */ /* 0x000fe20000100800 */
[----:B------:R-:W-:Y:S01]  /*5ea0*/  IMAD.MOV R14, RZ, RZ, -R14 ;  /* 0x000000ffff0e7224 */ /* 0x000fe200078e0a0e */
[----:B------:R-:W-:Y:S01]  /*5eb0*/  ISETP.GE.AND P4, PT, R11, RZ, PT ;  /* 0x000000ff0b00720c */ /* 0x000fe20003f86270 */
[----:B------:R-:W-:Y:S01]  /*5ec0*/  @!P3 IMAD.IADD R8, R8, 0x1, -R25 ;  /* 0x000000010808b824 */ /* 0x000fe200078e0a19 */
[----:B------:R0:W-:Y:S01]  /*5ed0*/  STL [R1+0x258], R5 ;  /* 0x0002580501007387 */ /* 0x0001e20000100800 */
[----:B------:R-:W-:Y:S01]  /*5ee0*/  IMAD.MOV.U32 R11, RZ, RZ, R15 ;  /* 0x000000ffff0b7224 */ /* 0x000fe200078e000f */
[----:B------:R-:W-:Y:S01]  /*5ef0*/  ISETP.GE.AND P0, PT, R13, RZ, PT ;  /* 0x000000ff0d00720c */ /* 0x000fe20003f06270 */
[----:B------:R-:W-:-:S02]  /*5f00*/  IMAD R2, R25, R14, R2 ;  /* 0x0000000e19027224 */ /* 0x000fc400078e0202 */
[----:B0-----:R-:W-:Y:S02]  /*5f10*/  IMAD.MOV.U32 R5, RZ, RZ, R12 ;  /* 0x000000ffff057224 */ /* 0x001fe400078e000c */
[----:B------:R-:W-:-:S04]  /*5f20*/  IMAD.HI.U32 R13, R3, R11, RZ ;  /* 0x0000000b030d7227 */ /* 0x000fc800078e00ff */
[----:B------:R-:W-:Y:S01]  /*5f30*/  @!P1 IMAD.MOV R5, RZ, RZ, -R5 ;  /* 0x000000ffff059224 */ /* 0x000fe200078e0a05 */
[C---:B------:R-:W-:Y:S01]  /*5f40*/  ISETP.GT.U32.AND P1, PT, R25.reuse, R8, PT ;  /* 0x000000081900720c */ /* 0x040fe20003f24070 */
[----:B------:R-:W-:Y:S01]  /*5f50*/  @!P6 IMAD.IADD R0, R0, 0x1, -R25 ;  /* 0x000000010000e824 */ /* 0x000fe200078e0a19 */
[----:B------:R-:W-:Y:S01]  /*5f60*/  ISETP.GT.U32.AND P6, PT, R25, R2, PT ;  /* 0x000000021900720c */ /* 0x000fe20003fc4070 */
[----:B------:R-:W-:Y:S02]  /*5f70*/  IMAD.MOV R13, RZ, RZ, -R13 ;  /* 0x000000ffff0d7224 */ /* 0x000fe400078e0a0d */
[----:B------:R-:W-:Y:S01]  /*5f80*/  @!P5 IMAD.IADD R9, R9, 0x1, -R25 ;  /* 0x000000010909d824 */ /* 0x000fe200078e0a19 */
[----:B------:R-:W-:Y:S01]  /*5f90*/  ISETP.GE.AND P3, PT, R7, RZ, PT ;  /* 0x000000ff0700720c */ /* 0x000fe20003f66270 */
[----:B------:R-:W-:-:S03]  /*5fa0*/  IMAD R7, R25, R13, R11 ;  /* 0x0000000d19077224 */ /* 0x000fc600078e020b */
[----:B------:R-:W-:-:S03]  /*5fb0*/  ISETP.GT.U32.AND P5, PT, R25, R9, PT ;  /* 0x000000091900720c */ /* 0x000fc60003fa4070 */
[--C-:B------:R-:W-:Y:S01]  /*5fc0*/  @!P1 IMAD.IADD R8, R8, 0x1, -R25.reuse ;  /* 0x0000000108089824 */ /* 0x100fe200078e0a19 */
[----:B------:R-:W-:Y:S01]  /*5fd0*/  ISETP.GT.U32.AND P1, PT, R25, R7, PT ;  /* 0x000000071900720c */ /* 0x000fe20003f24070 */
[----:B------:R-:W-:Y:S01]  /*5fe0*/  @!P6 IMAD.IADD R2, R2, 0x1, -R25 ;  /* 0x000000010202e824 */ /* 0x000fe200078e0a19 */
[----:B------:R0:W-:Y:S01]  /*5ff0*/  STL [R1+0x25c], R5 ;  /* 0x00025c0501007387 */ /* 0x0001e20000100800 */
[----:B------:R-:W-:-:S03]  /*6000*/  IADD3 R15, R4, 0x99, RZ ;  /* 0x00000099040f7810 */ /* 0x000fc60007ffe0ff */
[----:B------:R-:W-:Y:S01]  /*6010*/  ISETP.GT.U32.AND P6, PT, R25, R2, PT ;  /* 0x000000021900720c */ /* 0x000fe20003fc4070 */
[----:B0-----:R-:W-:Y:S02]  /*6020*/  IMAD.MOV.U32 R5, RZ, RZ, R0 ;  /* 0x000000ffff057224 */ /* 0x001fe400078e0000 */
[----:B------:R-:W-:Y:S02]  /*6030*/  @!P5 IMAD.IADD R9, R9, 0x1, -R25 ;  /* 0x000000010909d824 */ /* 0x000fe400078e0a19 */
[----:B------:R-:W-:Y:S01]  /*6040*/  @!P2 IMAD.MOV R5, RZ, RZ, -R5 ;  /* 0x000000ffff05a224 */ /* 0x000fe200078e0a05 */
[----:B------:R-:W-:Y:S01]  /*6050*/  ISETP.GE.AND P2, PT, R15, RZ, PT ;  /* 0x000000ff0f00720c */ /* 0x000fe20003f46270 */
[----:B------:R-:W-:Y:S01]  /*6060*/  @!P1 IMAD.IADD R7, R7, 0x1, -R25 ;  /* 0x0000000107079824 */ /* 0x000fe200078e0a19 */
[----:B------:R-:W-:Y:S01]  /*6070*/  IABS R15, R15 ;  /* 0x0000000f000f7213 */ /* 0x000fe20000000000 */
[----:B------:R-:W-:Y:S01]  /*6080*/  IMAD.MOV.U32 R6, RZ, RZ, R9 ;  /* 0x000000ffff067224 */ /* 0x000fe200078e0009 */
[----:B------:R0:W-:Y:S01]  /*6090*/  STL [R1+0x260], R5 ;  /* 0x0002600501007387 */ /* 0x0001e20000100800 */
[----:B------:R-:W-:-:S02]  /*60a0*/  IADD3 R0, R4, 0x97, RZ ;  /* 0x0000009704007810 */ /* 0x000fc40007ffe0ff */
[----:B------:R-:W-:Y:S01]  /*60b0*/  ISETP.GE.AND P5, PT, R10, RZ, PT ;  /* 0x000000ff0a00720c */ /* 0x000fe20003fa6270 */
[----:B------:R-:W-:Y:S01]  /*60c0*/  @!P4 IMAD.MOV R6, RZ, RZ, -R6 ;  /* 0x000000ffff06c224 */ /* 0x000fe200078e0a06 */
[----:B------:R-:W-:Y:S01]  /*60d0*/  ISETP.GT.U32.AND P1, PT, R25, R7, PT ;  /* 0x000000071900720c */ /* 0x000fe20003f24070 */
[----:B------:R-:W-:-:S04]  /*60e0*/  IMAD.HI.U32 R10, R3, R15, RZ ;  /* 0x0000000f030a7227 */ /* 0x000fc800078e00ff */
[----:B0-----:R-:W-:Y:S01]  /*60f0*/  IMAD.MOV.U32 R5, RZ, RZ, R8 ;  /* 0x000000ffff057224 */ /* 0x001fe200078e0008 */
[----:B------:R-:W-:Y:S01]  /*6100*/  IADD3 R12, R4, 0x98, RZ ;  /* 0x00000098040c7810 */ /* 0x000fe20007ffe0ff */
[----:B------:R-:W-:Y:S02]  /*6110*/  @!P6 IMAD.IADD R2, R2, 0x1, -R25 ;  /* 0x000000010202e824 */ /* 0x000fe400078e0a19 */
[----:B------:R-:W-:Y:S01]  /*6120*/  @!P0 IMAD.MOV R5, RZ, RZ, -R5 ;  /* 0x000000ffff058224 */ /* 0x000fe200078e0a05 */
[----:B------:R-:W-:Y:S01]  /*6130*/  ISETP.GE.AND P0, PT, R0, RZ, PT ;  /* 0x000000ff0000720c */ /* 0x000fe20003f06270 */
[----:B------:R-:W-:Y:S01]  /*6140*/  STL [R1+0x268], R6 ;  /* 0x0002680601007387 */ /* 0x000fe20000100800 */
[----:B------:R-:W-:Y:S01]  /*6150*/  IABS R0, R0 ;  /* 0x0000000000007213 */ /* 0x000fe20000000000 */
[----:B------:R-:W-:Y:S02]  /*6160*/  IMAD.MOV R10, RZ, RZ, -R10 ;  /* 0x000000ffff0a7224 */ /* 0x000fe400078e0a0a */
[----:B------:R0:W-:Y:S01]  /*6170*/  STL [R1+0x26c], R5 ;  /* 0x00026c0501007387 */ /* 0x0001e20000100800 */
[----:B------:R-:W-:Y:S01]  /*6180*/  ISETP.GE.AND P4, PT, R12, RZ, PT ;  /* 0x000000ff0c00720c */ /* 0x000fe20003f86270 */
[----:B------:R-:W-:Y:S01]  /*6190*/  IMAD.HI.U32 R8, R3, R0, RZ ;  /* 0x0000000003087227 */ /* 0x000fe200078e00ff */
[----:B------:R-:W-:-:S03]  /*61a0*/  IABS R12, R12 ;  /* 0x0000000c000c7213 */ /* 0x000fc60000000000 */
[C---:B------:R-:W-:Y:S02]  /*61b0*/  IMAD R15, R25.reuse, R10, R15 ;  /* 0x0000000a190f7224 */ /* 0x040fe400078e020f */
[----:B0-----:R-:W-:Y:S02]  /*61c0*/  IMAD.MOV.U32 R5, RZ, RZ, R2 ;  /* 0x000000ffff057224 */ /* 0x001fe400078e0002 */
[----:B------:R-:W-:Y:S02]  /*61d0*/  IMAD.MOV R8, RZ, RZ, -R8 ;  /* 0x000000ffff087224 */ /* 0x000fe400078e0a08 */
[----:B------:R-:W-:Y:S01]  /*61e0*/  @!P3 IMAD.MOV R5, RZ, RZ, -R5 ;  /* 0x000000ffff05b224 */ /* 0x000fe200078e0a05 */
[----:B------:R-:W-:Y:S01]  /*61f0*/  ISETP.GT.U32.AND P3, PT, R25, R15, PT ;  /* 0x0000000f1900720c */ /* 0x000fe20003f64070 */
[----:B------:R-:W-:Y:S02]  /*6200*/  @!P1 IMAD.IADD R7, R7, 0x1, -R25 ;  /* 0x0000000107079824 */ /* 0x000fe400078e0a19 */
[----:B------:R-:W-:Y:S01]  /*6210*/  IMAD.HI.U32 R9, R3, R12, RZ ;  /* 0x0000000c03097227 */ /* 0x000fe200078e00ff */
[----:B------:R0:W-:Y:S03]  /*6220*/  STL [R1+0x264], R5 ;  /* 0x0002640501007387 */ /* 0x0001e60000100800 */
[----:B------:R-:W-:-:S02]  /*6230*/  IMAD R0, R25, R8, R0 ;  /* 0x0000000819007224 */ /* 0x000fc400078e0200 */
[----:B------:R-:W-:Y:S02]  /*6240*/  IMAD.MOV R9, RZ, RZ, -R9 ;  /* 0x000000ffff097224 */ /* 0x000fe400078e0a09 */
[----:B0-----:R-:W-:Y:S01]  /*6250*/  IMAD.MOV.U32 R5, RZ, RZ, R7 ;  /* 0x000000ffff057224 */ /* 0x001fe200078e0007 */
[----:B------:R-:W-:Y:S01]  /*6260*/  IADD3 R11, R4, 0x96, RZ ;  /* 0x00000096040b7810 */ /* 0x000fe20007ffe0ff */
[C---:B------:R-:W-:Y:S02]  /*6270*/  IMAD R12, R25.reuse, R9, R12 ;  /* 0x00000009190c7224 */ /* 0x040fe400078e020c */
[----:B------:R-:W-:Y:S01]  /*6280*/  @!P5 IMAD.MOV R5, RZ, RZ, -R5 ;  /* 0x000000ffff05d224 */ /* 0x000fe200078e0a05 */
[----:B------:R-:W-:Y:S01]  /*6290*/  ISETP.GT.U32.AND P5, PT, R25, R0, PT ;  /* 0x000000001900720c */ /* 0x000fe20003fa4070 */
[----:B------:R-:W-:Y:S01]  /*62a0*/  @!P3 IMAD.IADD R15, R15, 0x1, -R25 ;  /* 0x000000010f0fb824 */ /* 0x000fe200078e0a19 */
[----:B------:R-:W-:Y:S02]  /*62b0*/  ISETP.GE.AND P6, PT, R11, RZ, PT ;  /* 0x000000ff0b00720c */ /* 0x000fe40003fc6270 */
[----:B------:R-:W-:-:S02]  /*62c0*/  ISETP.GT.U32.AND P1, PT, R25, R12, PT ;  /* 0x0000000c1900720c */ /* 0x000fc40003f24070 */
[----:B------:R-:W-:Y:S02]  /*62d0*/  IABS R11, R11 ;  /* 0x0000000b000b7213 */ /* 0x000fe40000000000 */
[----:B------:R-:W-:Y:S02]  /*62e0*/  IADD3 R14, R4, 0x94, RZ ;  /* 0x00000094040e7810 */ /* 0x000fe40007ffe0ff */
[----:B------:R-:W-:Y:S01]  /*62f0*/  ISETP.GT.U32.AND P3, PT, R25, R15, PT ;  /* 0x0000000f1900720c */ /* 0x000fe20003f64070 */
[----:B------:R-:W-:Y:S01]  /*6300*/  IMAD.HI.U32 R2, R3, R11, RZ ;  /* 0x0000000b03027227 */ /* 0x000fe200078e00ff */
[----:B------:R-:W-:-:S03]  /*6310*/  IABS R17, R14 ;  /* 0x0000000e00117213 */ /* 0x000fc60000000000 */
[--C-:B------:R-:W-:Y:S01]  /*6320*/  @!P5 IMAD.IADD R0, R0, 0x1, -R25.reuse ;  /* 0x000000010000d824 */ /* 0x100fe200078e0a19 */
[----:B------:R-:W-:Y:S01]  /*6330*/  IADD3 R20, R4, 0x95, RZ ;  /* 0x0000009504147810 */ /* 0x000fe20007ffe0ff */
[----:B------:R-:W-:Y:S02]  /*6340*/  IMAD.MOV R2, RZ, RZ, -R2 ;  /* 0x000000ffff027224 */ /* 0x000fe400078e0a02 */
[----:B------:R-:W-:Y:S01]  /*6350*/  @!P1 IMAD.IADD R12, R12, 0x1, -R25 ;  /* 0x000000010c0c9824 */ /* 0x000fe200078e0a19 */
[C---:B------:R-:W-:Y:S01]  /*6360*/  ISETP.GT.U32.AND P5, PT, R25.reuse, R0, PT ;  /* 0x000000001900720c */ /* 0x040fe20003fa4070 */
[----:B------:R-:W-:Y:S01]  /*6370*/  IMAD R11, R25, R2, R11 ;  /* 0x00000002190b7224 */ /* 0x000fe200078e020b */
[----:B------:R-:W-:Y:S01]  /*6380*/  IABS R7, R20 ;  /* 0x0000001400077213 */ /* 0x000fe20000000000 */
[----:B------:R-:W-:Y:S01]  /*6390*/  IMAD.HI.U32 R9, R3, R17, RZ ;  /* 0x0000001103097227 */ /* 0x000fe200078e00ff */
[----:B------:R-:W-:-:S03]  /*63a0*/  ISETP.GT.U32.AND P1, PT, R25, R12, PT ;  /* 0x0000000c1900720c */ /* 0x000fc60003f24070 */
[----:B------:R-:W-:Y:S02]  /*63b0*/  IMAD.MOV R9, RZ, RZ, -R9 ;  /* 0x000000ffff097224 */ /* 0x000fe400078e0a09 */
[----:B------:R-:W-:Y:S01]  /*63c0*/  @!P3 IMAD.IADD R15, R15, 0x1, -R25 ;  /* 0x000000010f0fb824 */ /* 0x000fe200078e0a19 */
[----:B------:R-:W-:Y:S01]  /*63d0*/  ISETP.GT.U32.AND P3, PT, R25, R11, PT ;  /* 0x0000000b1900720c */ /* 0x000fe20003f64070 */
[----:B------:R-:W-:-:S04]  /*63e0*/  IMAD.HI.U32 R13, R3, R7, RZ ;  /* 0x00000007030d7227 */ /* 0x000fc800078e00ff */
[C---:B------:R-:W-:Y:S02]  /*63f0*/  IMAD R17, R25.reuse, R9, R17 ;  /* 0x0000000919117224 */ /* 0x040fe400078e0211 */
[----:B------:R-:W-:Y:S02]  /*6400*/  IMAD.MOV R13, RZ, RZ, -R13 ;  /* 0x000000ffff0d7224 */ /* 0x000fe400078e0a0d */
[----:B------:R-:W-:Y:S01]  /*6410*/  @!P5 IMAD.IADD R0, R0, 0x1, -R25 ;  /* 0x000000010000d824 */ /* 0x000fe200078e0a19 */
[C---:B------:R-:W-:Y:S01]  /*6420*/  ISETP.GT.U32.AND P5, PT, R25.reuse, R17, PT ;  /* 0x000000111900720c */ /* 0x040fe20003fa4070 */
[----:B------:R-:W-:Y:S01]  /*6430*/  IMAD R7, R25, R13, R7 ;  /* 0x0000000d19077224 */ /* 0x000fe200078e0207 */
[----:B------:R-:W-:Y:S01]  /*6440*/  IADD3 R10, R4, 0x93, RZ ;  /* 0x00000093040a7810 */ /* 0x000fe20007ffe0ff */
[--C-:B------:R-:W-:Y:S01]  /*6450*/  @!P1 IMAD.IADD R12, R12, 0x1, -R25.reuse ;  /* 0x000000010c0c9824 */ /* 0x100fe200078e0a19 */
[----:B------:R0:W-:Y:S01]  /*6460*/  STL [R1+0x410], R5 ;  /* 0x0004100501007387 */ /* 0x0001e20000100800 */
[----:B------:R-:W-:Y:S01]  /*6470*/  @!P3 IMAD.IADD R11, R11, 0x1, -R25 ;  /* 0x000000010b0bb824 */ /* 0x000fe200078e0a19 */
[----:B------:R-:W-:-:S02]  /*6480*/  ISETP.GT.U32.AND P1, PT, R25, R7, PT ;  /* 0x000000071900720c */ /* 0x000fc40003f24070 */
[----:B------:R-:W-:Y:S02]  /*6490*/  IABS R2, R10 ;  /* 0x0000000a00027213 */ /* 0x000fe40000000000 */
[C---:B------:R-:W-:Y:S01]  /*64a0*/  IADD3 R8, R4.reuse, 0x92, RZ ;  /* 0x0000009204087810 */ /* 0x040fe20007ffe0ff */
[----:B0-----:R-:W-:Y:S01]  /*64b0*/  IMAD.MOV.U32 R5, RZ, RZ, R15 ;  /* 0x000000ffff057224 */ /* 0x001fe200078e000f */
[----:B------:R-:W-:Y:S02]  /*64c0*/  IADD3 R9, R4, 0x91, RZ ;  /* 0x0000009104097810 */ /* 0x000fe40007ffe0ff */
[----:B------:R-:W-:Y:S01]  /*64d0*/  ISETP.GT.U32.AND P3, PT, R25, R11, PT ;  /* 0x0000000b1900720c */ /* 0x000fe20003f64070 */
[----:B------:R-:W-:Y:S01]  /*64e0*/  @!P2 IMAD.MOV R5, RZ, RZ, -R5 ;  /* 0x000000ffff05a224 */ /* 0x000fe200078e0a05 */
[----:B------:R-:W-:Y:S01]  /*64f0*/  IABS R16, R8 ;  /* 0x0000000800107213 */ /* 0x000fe20000000000 */
[----:B------:R-:W-:Y:S01]  /*6500*/  @!P5 IMAD.IADD R17, R17, 0x1, -R25 ;  /* 0x000000011111d824 */ /* 0x000fe200078e0a19 */
[----:B------:R-:W-:Y:S01]  /*6510*/  IABS R15, R9 ;  /* 0x00000009000f7213 */ /* 0x000fe20000000000 */
[----:B------:R-:W-:Y:S01]  /*6520*/  IMAD.HI.U32 R18, R3, R2, RZ ;  /* 0x0000000203127227 */ /* 0x000fe200078e00ff */
[----:B------:R0:W-:Y:S02]  /*6530*/  STL [R1+0x250], R5 ;  /* 0x0002500501007387 */ /* 0x0001e40000100800 */
[----:B------:R-:W-:Y:S01]  /*6540*/  ISETP.GT.U32.AND P5, PT, R25, R17, PT ;  /* 0x000000111900720c */ /* 0x000fe20003fa4070 */
[----:B------:R-:W-:-:S02]  /*6550*/  IMAD.MOV R18, RZ, RZ, -R18 ;  /* 0x000000ffff127224 */ /* 0x000fc400078e0a12 */
[----:B------:R-:W-:Y:S02]  /*6560*/  @!P1 IMAD.IADD R7, R7, 0x1, -R25 ;  /* 0x0000000107079824 */ /* 0x000fe400078e0a19 */
[----:B------:R-:W-:-:S04]  /*6570*/  IMAD.HI.U32 R13, R3, R16, RZ ;  /* 0x00000010030d7227 */ /* 0x000fc800078e00ff */
[----:B0-----:R-:W-:Y:S02]  /*6580*/  IMAD.MOV.U32 R5, RZ, RZ, R12 ;  /* 0x000000ffff057224 */ /* 0x001fe400078e000c */
[----:B------:R-:W-:-:S04]  /*6590*/  IMAD.HI.U32 R12, R3, R15, RZ ;  /* 0x0000000f030c7227 */ /* 0x000fc800078e00ff */
[----:B------:R-:W-:Y:S01]  /*65a0*/  @!P4 IMAD.MOV R5, RZ, RZ, -R5 ;  /* 0x000000ffff05c224 */ /* 0x000fe200078e0a05 */
[C---:B------:R-:W-:Y:S01]  /*65b0*/  ISETP.GT.U32.AND P4, PT, R25.reuse, R7, PT ;  /* 0x000000071900720c */ /* 0x040fe20003f84070 */
[----:B------:R-:W-:Y:S02]  /*65c0*/  IMAD R2, R25, R18, R2 ;  /* 0x0000001219027224 */ /* 0x000fe400078e0202 */
[----:B------:R-:W-:Y:S02]  /*65d0*/  IMAD.MOV R13, RZ, RZ, -R13 ;  /* 0x000000ffff0d7224 */ /* 0x000fe400078e0a0d */
[----:B------:R-:W-:Y:S02]  /*65e0*/  @!P3 IMAD.IADD R11, R11, 0x1, -R25 ;  /* 0x000000010b0bb824 */ /* 0x000fe400078e0a19 */
[----:B------:R-:W-:Y:S01]  /*65f0*/  IMAD.MOV R12, RZ, RZ, -R12 ;  /* 0x000000ffff0c7224 */ /* 0x000fe200078e0a0c */
[----:B------:R0:W-:Y:S01]  /*6600*/  STL [R1+0x248], R5 ;  /* 0x0002480501007387 */ /* 0x0001e20000100800 */
[C---:B------:R-:W-:Y:S01]  /*6610*/  IMAD R16, R25.reuse, R13, R16 ;  /* 0x0000000d19107224 */ /* 0x040fe200078e0210 */
[C---:B------:R-:W-:Y:S01]  /*6620*/  ISETP.GT.U32.AND P3, PT, R25.reuse, R2, PT ;  /* 0x000000021900720c */ /* 0x040fe20003f64070 */
[----:B------:R-:W-:-:S02]  /*6630*/  IMAD R15, R25, R12, R15 ;  /* 0x0000000c190f7224 */ /* 0x000fc400078e020f */
[----:B------:R-:W-:Y:S02]  /*6640*/  @!P5 IMAD.IADD R17, R17, 0x1, -R25 ;  /* 0x000000011111d824 */ /* 0x000fe400078e0a19 */
[----:B0-----:R-:W-:Y:S01]  /*6650*/  IMAD.MOV.U32 R5, RZ, RZ, R11 ;  /* 0x000000ffff057224 */ /* 0x001fe200078e000b */
[C---:B------:R-:W-:Y:S01]  /*6660*/  ISETP.GT.U32.AND P5, PT, R25.reuse, R15, PT ;  /* 0x0000000f1900720c */ /* 0x040fe20003fa4070 */
[----:B------:R-:W-:Y:S02]  /*6670*/  @!P0 IMAD.MOV R0, RZ, RZ, -R0 ;  /* 0x000000ffff008224 */ /* 0x000fe400078e0a00 */
[----:B------:R-:W-:Y:S01]  /*6680*/  @!P6 IMAD.MOV R5, RZ, RZ, -R5 ;  /* 0x000000ffff05e224 */ /* 0x000fe200078e0a05 */
[----:B------:R-:W-:Y:S01]  /*6690*/  ISETP.GT.U32.AND P6, PT, R25, R16, PT ;  /* 0x000000101900720c */ /* 0x000fe20003fc4070 */
[----:B------:R-:W-:Y:S01]  /*66a0*/  @!P4 IMAD.IADD R7, R7, 0x1, -R25 ;  /* 0x000000010707c824 */ /* 0x000fe200078e0a19 */
[----:B------:R-:W-:Y:S01]  /*66b0*/  ISETP.GE.AND P2, PT, R20, RZ, PT ;  /* 0x000000ff1400720c */ /* 0x000fe20003f46270 */
[----:B------:R0:W-:Y:S01]  /*66c0*/  STL [R1+0x244], R0 ;  /* 0x0002440001007387 */ /* 0x0001e20000100800 */
[----:B------:R-:W-:-:S02]  /*66d0*/  ISETP.GE.AND P4, PT, R8, RZ, PT ;  /* 0x000000ff0800720c */ /* 0x000fc40003f86270 */
[----:B------:R-:W-:Y:S01]  /*66e0*/  IADD3 R8, R4, 0x8f, RZ ;  /* 0x0000008f04087810 */ /* 0x000fe20007ffe0ff */
[--C-:B------:R-:W-:Y:S01]  /*66f0*/  @!P3 IMAD.IADD R2, R2, 0x1, -R25.reuse ;  /* 0x000000010202b824 */ /* 0x100fe200078e0a19 */
[----:B------:R-:W-:Y:S02]  /*6700*/  ISETP.GE.AND P3, PT, R9, RZ, PT ;  /* 0x000000ff0900720c */ /* 0x000fe40003f66270 */
[----:B0-----:R-:W-:Y:S02]  /*6710*/  IADD3 R0, R4, 0x90, RZ ;  /* 0x0000009004007810 */ /* 0x001fe40007ffe0ff */
[----:B------:R-:W-:Y:S02]  /*6720*/  IABS R9, R8 ;  /* 0x0000000800097213 */ /* 0x000fe40000000000 */
[----:B------:R-:W-:Y:S01]  /*6730*/  IABS R11, R0 ;  /* 0x00000000000b7213 */ /* 0x000fe20000000000 */
[----:B------:R0:W-:Y:S01]  /*6740*/  STL [R1+0x240], R5 ;  /* 0x0002400501007387 */ /* 0x0001e20000100800 */
[--C-:B------:R-:W-:Y:S01]  /*6750*/  @!P6 IMAD.IADD R16, R16, 0x1, -R25.reuse ;  /* 0x000000011010e824 */ /* 0x100fe200078e0a19 */
[----:B------:R-:W-:Y:S01]  /*6760*/  ISETP.GE.AND P0, PT, R10, RZ, PT ;  /* 0x000000ff0a00720c */ /* 0x000fe20003f06270 */
[----:B------:R-:W-:Y:S01]  /*6770*/  @!P5 IMAD.IADD R15, R15, 0x1, -R25 ;  /* 0x000000010f0fd824 */ /* 0x000fe200078e0a19 */
[----:B------:R-:W-:Y:S01]  /*6780*/  ISETP.GT.U32.AND P6, PT, R25, R2, PT ;  /* 0x000000021900720c */ /* 0x000fe20003fc4070 */
[----:B------:R-:W-:-:S04]  /*6790*/  IMAD.HI.U32 R10, R3, R11, RZ ;  /* 0x0000000b030a7227 */ /* 0x000fc800078e00ff */
[----:B0-----:R-:W-:Y:S02]  /*67a0*/  IMAD.MOV.U32 R5, RZ, RZ, R7 ;  /* 0x000000ffff057224 */ /* 0x001fe400078e0007 */
[----:B------:R-:W-:Y:S02]  /*67b0*/  IMAD.MOV.U32 R7, RZ, RZ, R9 ;  /* 0x000000ffff077224 */ /* 0x000fe400078e0009 */
[----:B------:R-:W-:Y:S01]  /*67c0*/  @!P2 IMAD.MOV R5, RZ, RZ, -R5 ;  /* 0x000000ffff05a224 */ /* 0x000fe200078e0a05 */
[----:B------:R-:W-:Y:S01]  /*67d0*/  ISETP.GT.U32.AND P2, PT, R25, R15, PT ;  /* 0x0000000f1900720c */ /* 0x000fe20003f44070 */
[----:B------:R-:W-:Y:S02]  /*67e0*/  IMAD.MOV R10, RZ, RZ, -R10 ;  /* 0x000000ffff0a7224 */ /* 0x000fe400078e0a0a */
[----:B------:R-:W-:-:S04]  /*67f0*/  IMAD.HI.U32 R9, R3, R7, RZ ;  /* 0x0000000703097227 */ /* 0x000fc800078e00ff */
[C---:B------:R-:W-:Y:S02]  /*6800*/  IMAD R11, R25.reuse, R10, R11 ;  /* 0x0000000a190b7224 */ /* 0x040fe400078e020b */
[----:B------:R-:W-:Y:S02]  /*6810*/  IMAD.MOV R9, RZ, RZ, -R9 ;  /* 0x000000ffff097224 */ /* 0x000fe400078e0a09 */
[----:B------:R-:W-:Y:S01]  /*6820*/  @!P6 IMAD.IADD R2, R2, 0x1, -R25 ;  /* 0x000000010202e824 */ /* 0x000fe200078e0a19 */
[C---:B------:R-:W-:Y:S01]  /*6830*/  ISETP.GT.U32.AND P6, PT, R25.reuse, R11, PT ;  /* 0x0000000b1900720c */ /* 0x040fe20003fc4070 */
[C---:B------:R-:W-:Y:S01]  /*6840*/  IMAD R7, R25.reuse, R9, R7 ;  /* 0x0000000919077224 */ /* 0x040fe200078e0207 */
[----:B------:R-:W-:Y:S01]  /*6850*/  ISETP.GT.U32.AND P5, PT, R25, R16, PT ;  /* 0x000000101900720c */ /* 0x000fe20003fa4070 */
[----:B------:R-:W-:Y:S01]  /*6860*/  @!P2 IMAD.IADD R15, R15, 0x1, -R25 ;  /* 0x000000010f0fa824 */ /* 0x000fe200078e0a19 */
[----:B------:R-:W-:Y:S02]  /*6870*/  ISETP.GE.AND P1, PT, R14, RZ, PT ;  /* 0x000000ff0e00720c */ /* 0x000fe40003f26270 */
[----:B------:R-:W-:-:S02]  /*6880*/  IADD3 R13, R4, 0x8e, RZ ;  /* 0x0000008e040d7810 */ /* 0x000fc40007ffe0ff */
[----:B------:R-:W-:Y:S02]  /*6890*/  ISETP.GT.U32.AND P2, PT, R25, R7, PT ;  /* 0x000000071900720c */ /* 0x000fe40003f44070 */
[----:B------:R-:W-:Y:S02]  /*68a0*/  IADD3 R12, R4, 0x8d, RZ ;  /* 0x0000008d040c7810 */ /* 0x000fe40007ffe0ff */
[----:B------:R-:W-:Y:S01]  /*68b0*/  IABS R14, R13 ;  /* 0x0000000d000e7213 */ /* 0x000fe20000000000 */
[----:B------:R-:W-:Y:S01]  /*68c0*/  @!P6 IMAD.IADD R11, R11, 0x1, -R25 ;  /* 0x000000010b0be824 */ /* 0x000fe200078e0a19 */
[----:B------:R-:W-:Y:S01]  /*68d0*/  IABS R20, R12 ;  /* 0x0000000c00147213 */ /* 0x000fe20000000000 */
[----:B------:R-:W-:Y:S02]  /*68e0*/  IMAD.MOV.U32 R6, RZ, RZ, R17 ;  /* 0x000000ffff067224 */ /* 0x000fe400078e0011 */
[C---:B------:R-:W-:Y:S01]  /*68f0*/  IMAD.HI.U32 R9, R3.reuse, R14, RZ ;  /* 0x0000000e03097227 */ /* 0x040fe200078e00ff */
[----:B------:R0:W-:Y:S03]  /*6900*/  STL [R1+0x20c], R5 ;  /* 0x00020c0501007387 */ /* 0x0001e60000100800 */
[----:B------:R-:W-:Y:S01]  /*6910*/  @!P5 IMAD.IADD R16, R16, 0x1, -R25 ;  /* 0x000000011010d824 */ /* 0x000fe200078e0a19 */
[----:B------:R-:W-:Y:S01]  /*6920*/  ISETP.GE.AND P5, PT, R0, RZ, PT ;  /* 0x000000ff0000720c */ /* 0x000fe20003fa6270 */
[----:B------:R-:W-:Y:S01]  /*6930*/  IMAD.HI.U32 R10, R3, R20, RZ ;  /* 0x00000014030a7227 */ /* 0x000fe200078e00ff */
[----:B------:R-:W-:-:S03]  /*6940*/  IADD3 R0, R4, 0x8c, RZ ;  /* 0x0000008c04007810 */ /* 0x000fc60007ffe0ff */
[----:B------:R-:W-:Y:S02]  /*6950*/  IMAD.MOV R9, RZ, RZ, -R9 ;  /* 0x000000ffff097224 */ /* 0x000fe400078e0a09 */
[----:B------:R-:W-:Y:S02]  /*6960*/  @!P2 IMAD.IADD R7, R7, 0x1, -R25 ;  /* 0x000000010707a824 */ /* 0x000fe400078e0a19 */
[----:B------:R-:W-:Y:S01]  /*6970*/  @!P1 IMAD.MOV R6, RZ, RZ, -R6 ;  /* 0x000000ffff069224 */ /* 0x000fe200078e0a06 */
[C---:B------:R-:W-:Y:S01]  /*6980*/  ISETP.GT.U32.AND P1, PT, R25.reuse, R11, PT ;  /* 0x0000000b1900720c */ /* 0x040fe20003f24070 */
[----:B0-----:R-:W-:Y:S01]  /*6990*/  IMAD.MOV.U32 R5, RZ, RZ, R2 ;  /* 0x000000ffff057224 */ /* 0x001fe200078e0002 */
[----:B------:R-:W-:Y:S01]  /*69a0*/  ISETP.GE.AND P6, PT, R8, RZ, PT ;  /* 0x000000ff0800720c */ /* 0x000fe20003fc6270 */
[----:B------:R-:W-:Y:S01]  /*69b0*/  IMAD.MOV R10, RZ, RZ, -R10 ;  /* 0x000000ffff0a7224 */ /* 0x000fe200078e0a0a */
[----:B------:R-:W-:Y:S01]  /*69c0*/  IADD3 R8, R4, 0x8b, RZ ;  /* 0x0000008b04087810 */ /* 0x000fe20007ffe0ff */
[C---:B------:R-:W-:Y:S01]  /*69d0*/  IMAD R14, R25.reuse, R9, R14 ;  /* 0x00000009190e7224 */ /* 0x040fe200078e020e */
[----:B------:R-:W-:Y:S01]  /*69e0*/  IABS R9, R0 ;  /* 0x0000000000097213 */ /* 0x000fe20000000000 */
[----:B------:R-:W-:Y:S01]  /*69f0*/  @!P0 IMAD.MOV R5, RZ, RZ, -R5 ;  /* 0x000000ffff058224 */ /* 0x000fe200078e0a05 */
[C---:B------:R-:W-:Y:S01]  /*6a00*/  ISETP.GT.U32.AND P2, PT, R25.reuse, R7, PT ;  /* 0x000000071900720c */ /* 0x040fe20003f44070 */
[----:B------:R0:W-:Y:S01]  /*6a10*/  STL [R1+0x210], R6 ;  /* 0x0002100601007387 */ /* 0x0001e20000100800 */
[----:B------:R-:W-:Y:S01]  /*6a20*/  IMAD R20, R25, R10, R20 ;  /* 0x0000000a19147224 */ /* 0x000fe200078e0214 */
[----:B------:R-:W-:Y:S01]  /*6a30*/  IABS R10, R8 ;  /* 0x00000008000a7213 */ /* 0x000fe20000000000 */
[----:B------:R-:W-:Y:S01]  /*6a40*/  IMAD.HI.U32 R2, R3, R9, RZ ;  /* 0x0000000903027227 */ /* 0x000fe200078e00ff */
[----:B------:R1:W-:Y:S03]  /*6a50*/  STL [R1+0x234], R5 ;  /* 0x0002340501007387 */ /* 0x0003e60000100800 */
[----:B0-----:R-:W-:-:S02]  /*6a60*/  IMAD.MOV.U32 R6, RZ, RZ, R16 ;  /* 0x000000ffff067224 */ /* 0x001fc400078e0010 */
[----:B------:R-:W-:Y:S02]  /*6a70*/  @!P1 IMAD.IADD R11, R11, 0x1, -R25 ;  /* 0x000000010b0b9824 */ /* 0x000fe400078e0a19 */
[----:B-1----:R-:W-:Y:S02]  /*6a80*/  IMAD.MOV.U32 R5, RZ, RZ, R15 ;  /* 0x000000ffff057224 */ /* 0x002fe400078e000f */
[----:B------:R-:W-:Y:S01]  /*6a90*/  @!P4 IMAD.MOV R6, RZ, RZ, -R6 ;  /* 0x000000ffff06c224 */ /* 0x000fe200078e0a06 */
[----:B------:R-:W-:Y:S01]  /*6aa0*/  ISETP.GT.U32.AND P4, PT, R25, R20, PT ;  /* 0x000000141900720c */ /* 0x000fe20003f84070 */
[----:B------:R-:W-:-:S04]  /*6ab0*/  IMAD.HI.U32 R15, R3, R10, RZ ;  /* 0x0000000a030f7227 */ /* 0x000fc800078e00ff */
[----:B------:R-:W-:Y:S01]  /*6ac0*/  IMAD.MOV R2, RZ, RZ, -R2 ;  /* 0x000000ffff027224 */ /* 0x000fe200078e0a02 */
[----:B------:R0:W-:Y:S01]  /*6ad0*/  STL [R1+0x218], R6 ;  /* 0x0002180601007387 */ /* 0x0001e20000100800 */
[----:B------:R-:W-:Y:S02]  /*6ae0*/  @!P3 IMAD.MOV R5, RZ, RZ, -R5 ;  /* 0x000000ffff05b224 */ /* 0x000fe400078e0a05 */
[----:B------:R-:W-:Y:S02]  /*6af0*/  IMAD.MOV R15, RZ, RZ, -R15 ;  /* 0x000000ffff0f7224 */ /* 0x000fe400078e0a0f */
[----:B------:R-:W-:Y:S02]  /*6b00*/  @!P2 IMAD.IADD R7, R7, 0x1, -R25 ;  /* 0x000000010707a824 */ /* 0x000fe400078e0a19 */
[C---:B------:R-:W-:Y:S02]  /*6b10*/  IMAD R9, R25.reuse, R2, R9 ;  /* 0x0000000219097224 */ /* 0x040fe400078e0209 */
[----:B0-----:R-:W-:Y:S01]  /*6b20*/  IMAD.MOV.U32 R6, RZ, RZ, R11 ;  /* 0x000000ffff067224 */ /* 0x001fe200078e000b */
[----:B------:R0:W-:Y:S01]  /*6b30*/  STL [R1+0x22c], R5 ;  /* 0x00022c0501007387 */ /* 0x0001e20000100800 */
[----:B------:R-:W-:-:S02]  /*6b40*/  IMAD R10, R25, R15, R10 ;  /* 0x0000000f190a7224 */ /* 0x000fc400078e020a */
[----:B------:R-:W-:Y:S01]  /*6b50*/  @!P5 IMAD.MOV R6, RZ, RZ, -R6 ;  /* 0x000000ffff06d224 */ /* 0x000fe200078e0a06 */
[C---:B------:R-:W-:Y:S01]  /*6b60*/  ISETP.GT.U32.AND P5, PT, R25.reuse, R9, PT ;  /* 0x000000091900720c */ /* 0x040fe20003fa4070 */
[----:B------:R-:W-:Y:S01]  /*6b70*/  @!P4 IMAD.IADD R20, R20, 0x1, -R25 ;  /* 0x000000011414c824 */ /* 0x000fe200078e0a19 */
[----:B------:R-:W-:Y:S01]  /*6b80*/  ISETP.GT.U32.AND P0, PT, R25, R14, PT ;  /* 0x0000000e1900720c */ /* 0x000fe20003f04070 */
[----:B0-----:R-:W-:-:S04]  /*6b90*/  IMAD.MOV.U32 R5, RZ, RZ, R7 ;  /* 0x000000ffff057224 */ /* 0x001fc800078e0007 */
[----:B------:R-:W-:Y:S01]  /*6ba0*/  @!P6 IMAD.MOV R5, RZ, RZ, -R5 ;  /* 0x000000ffff05e224 */ /* 0x000fe200078e0a05 */
[C---:B------:R-:W-:Y:S02]  /*6bb0*/  ISETP.GT.U32.AND P6, PT, R25.reuse, R10, PT ;  /* 0x0000000a1900720c */ /* 0x040fe40003fc4070 */
[----:B------:R-:W-:Y:S02]  /*6bc0*/  ISETP.GT.U32.AND P4, PT, R25, R20, PT ;  /* 0x000000141900720c */ /* 0x000fe40003f84070 */
[----:B------:R-:W-:Y:S02]  /*6bd0*/  ISETP.GE.AND P2, PT, R0, RZ, PT ;  /* 0x000000ff0000720c */ /* 0x000fe40003f46270 */
[C---:B------:R-:W-:Y:S01]  /*6be0*/  IADD3 R0, R4.reuse, 0x8a, RZ ;  /* 0x0000008a04007810 */ /* 0x040fe20007ffe0ff */
[--C-:B------:R-:W-:Y:S01]  /*6bf0*/  @!P5 IMAD.IADD R9, R9, 0x1, -R25.reuse ;  /* 0x000000010909d824 */ /* 0x100fe200078e0a19 */
[----:B------:R-:W-:Y:S01]  /*6c00*/  IADD3 R2, R4, 0x89, RZ ;  /* 0x0000008904027810 */ /* 0x000fe20007ffe0ff */
[----:B------:R-:W-:Y:S01]  /*6c10*/  @!P0 IMAD.IADD R14, R14, 0x1, -R25 ;  /* 0x000000010e0e8824 */ /* 0x000fe200078e0a19 */
[----:B------:R-:W-:-:S02]  /*6c20*/  IABS R11, R0 ;  /* 0x00000000000b7213 */ /* 0x000fc40000000000 */
[----:B------:R-:W-:Y:S01]  /*6c30*/  ISETP.GE.AND P1, PT, R12, RZ, PT ;  /* 0x000000ff0c00720c */ /* 0x000fe20003f26270 */
[--C-:B------:R-:W-:Y:S01]  /*6c40*/  @!P6 IMAD.IADD R10, R10, 0x1, -R25.reuse ;  /* 0x000000010a0ae824 */ /* 0x100fe200078e0a19 */
[----:B------:R-:W-:Y:S01]  /*6c50*/  IABS R7, R2 ;  /* 0x0000000200077213 */ /* 0x000fe20000000000 */
[----:B------:R-:W-:Y:S01]  /*6c60*/  IMAD.HI.U32 R12, R3, R11, RZ ;  /* 0x0000000b030c7227 */ /* 0x000fe200078e00ff */
[C---:B------:R-:W-:Y:S02]  /*6c70*/  ISETP.GT.U32.AND P5, PT, R25.reuse, R9, PT ;  /* 0x000000091900720c */ /* 0x040fe40003fa4070 */
[----:B------:R-:W-:Y:S01]  /*6c80*/  ISETP.GT.U32.AND P0, PT, R25, R14, PT ;  /* 0x0000000e1900720c */ /* 0x000fe20003f04070 */
[----:B------:R-:W-:Y:S01]  /*6c90*/  @!P4 IMAD.IADD R20, R20, 0x1, -R25 ;  /* 0x000000011414c824 */ /* 0x000fe200078e0a19 */
[----:B------:R-:W-:Y:S01]  /*6ca0*/  ISETP.GE.AND P4, PT, R0, RZ, PT ;  /* 0x000000ff0000720c */ /* 0x000fe20003f86270 */
[----:B------:R-:W-:Y:S01]  /*6cb0*/  IMAD.HI.U32 R0, R3, R7, RZ ;  /* 0x0000000703007227 */ /* 0x000fe200078e00ff */
[----:B------:R-:W-:-:S03]  /*6cc0*/  ISETP.GT.U32.AND P6, PT, R25, R10, PT ;  /* 0x0000000a1900720c */ /* 0x000fc60003fc4070 */
[----:B------:R-:W-:Y:S01]  /*6cd0*/  IMAD.MOV R12, RZ, RZ, -R12 ;  /* 0x000000ffff0c7224 */ /* 0x000fe200078e0a0c */
[----:B------:R-:W-:Y:S01]  /*6ce0*/  ISETP.GE.AND P3, PT, R13, RZ, PT ;  /* 0x000000ff0d00720c */ /* 0x000fe20003f66270 */
[----:B------:R-:W-:Y:S02]  /*6cf0*/  IMAD.MOV R0, RZ, RZ, -R0 ;  /* 0x000000ffff007224 */ /* 0x000fe400078e0a00 */
[C---:B------:R-:W-:Y:S02]  /*6d00*/  IMAD R11, R25.reuse, R12, R11 ;  /* 0x0000000c190b7224 */ /* 0x040fe400078e020b */
[----:B------:R-:W-:Y:S02]  /*6d10*/  IMAD R7, R25, R0, R7 ;  /* 0x0000000019077224 */ /* 0x000fe400078e0207 */
[--C-:B------:R-:W-:Y:S01]  /*6d20*/  @!P5 IMAD.IADD R9, R9, 0x1, -R25.reuse ;  /* 0x000000010909d824 */ /* 0x100fe200078e0a19 */
[----:B------:R-:W-:Y:S01]  /*6d30*/  ISETP.GT.U32.AND P5, PT, R25, R11, PT ;  /* 0x0000000b1900720c */ /* 0x000fe20003fa4070 */
[--C-:B------:R-:W-:Y:S01]  /*6d40*/  @!P0 IMAD.IADD R14, R14, 0x1, -R25.reuse ;  /* 0x000000010e0e8824 */ /* 0x100fe200078e0a19 */
[----:B------:R-:W-:Y:S01]  /*6d50*/  STL [R1+0x21c], R6 ;  /* 0x00021c0601007387 */ /* 0x000fe20000100800 */
[----:B------:R-:W-:Y:S01]  /*6d60*/  @!P6 IMAD.IADD R10, R10, 0x1, -R25 ;  /* 0x000000010a0ae824 */ /* 0x000fe200078e0a19 */
[----:B------:R-:W-:-:S02]  /*6d70*/  IADD3 R13, R4, 0x88, RZ ;  /* 0x00000088040d7810 */ /* 0x000fc40007ffe0ff */
[----:B------:R0:W-:Y:S01]  /*6d80*/  STL [R1+0x224], R5 ;  /* 0x0002240501007387 */ /* 0x0001e20000100800 */
[----:B------:R-:W-:Y:S02]  /*6d90*/  ISETP.GT.U32.AND P6, PT, R25, R7, PT ;  /* 0x000000071900720c */ /* 0x000fe40003fc4070 */
[----:B------:R-:W-:Y:S02]  /*6da0*/  ISETP.GE.AND P0, PT, R8, RZ, PT ;  /* 0x000000ff0800720c */ /* 0x000fe40003f06270 */
[----:B------:R-:W-:Y:S01]  /*6db0*/  IABS R8, R13 ;  /* 0x0000000d00087213 */ /* 0x000fe20000000000 */
[----:B0-----:R-:W-:Y:S01]  /*6dc0*/  IMAD.MOV.U32 R5, RZ, RZ, R14 ;  /* 0x000000ffff057224 */ /* 0x001fe200078e000e */
[----:B------:R-:W-:-:S03]  /*6dd0*/  IADD3 R12, R4, 0x87, RZ ;  /* 0x00000087040c7810 */ /* 0x000fc60007ffe0ff */
[----:B------:R-:W-:Y:S01]  /*6de0*/  @!P3 IMAD.MOV R5, RZ, RZ, -R5 ;  /* 0x000000ffff05b224 */ /* 0x000fe200078e0a05 */
[----:B------:R-:W-:Y:S01]  /*6df0*/  ISETP.GE.AND P3, PT, R2, RZ, PT ;  /* 0x000000ff0200720c */ /* 0x000fe20003f66270 */
[----:B------:R-:W-:Y:S01]  /*6e00*/  IMAD.HI.U32 R2, R3, R8, RZ ;  /* 0x0000000803027227 */ /* 0x000fe200078e00ff */
[----:B------:R-:W-:Y:S02]  /*6e10*/  IABS R17, R12 ;  /* 0x0000000c00117213 */ /* 0x000fe40000000000 */
[----:B------:R0:W-:Y:S01]  /*6e20*/  STL [R1+0x220], R5 ;  /* 0x0002200501007387 */ /* 0x0001e20000100800 */
[--C-:B------:R-:W-:Y:S01]  /*6e30*/  @!P5 IMAD.IADD R11, R11, 0x1, -R25.reuse ;  /* 0x000000010b0bd824 */ /* 0x100fe200078e0a19 */
[C---:B------:R-:W-:Y:S01]  /*6e40*/  IADD3 R14, R4.reuse, 0x86, RZ ;  /* 0x00000086040e7810 */ /* 0x040fe20007ffe0ff */
[----:B------:R-:W-:Y:S02]  /*6e50*/  IMAD.MOV R2, RZ, RZ, -R2 ;  /* 0x000000ffff027224 */ /* 0x000fe400078e0a02 */
[----:B------:R-:W-:Y:S01]  /*6e60*/  @!P6 IMAD.IADD R7, R7, 0x1, -R25 ;  /* 0x000000010707e824 */ /* 0x000fe200078e0a19 */
[----:B------:R-:W-:Y:S01]  /*6e70*/  ISETP.GT.U32.AND P6, PT, R25, R11, PT ;  /* 0x0000000b1900720c */ /* 0x000fe20003fc4070 */
[----:B0-----:R-:W-:Y:S01]  /*6e80*/  IMAD.MOV.U32 R5, RZ, RZ, R20 ;  /* 0x000000ffff057224 */ /* 0x001fe200078e0014 */
[----:B------:R-:W-:Y:S01]  /*6e90*/  IADD3 R0, R4, 0x85, RZ ;  /* 0x0000008504007810 */ /* 0x000fe20007ffe0ff */
[----:B------:R-:W-:Y:S01]  /*6ea0*/  IMAD.HI.U32 R21, R3, R17, RZ ;  /* 0x0000001103157227 */ /* 0x000fe200078e00ff */
[----:B------:R-:W-:-:S03]  /*6eb0*/  IABS R16, R14 ;  /* 0x0000000e00107213 */ /* 0x000fc60000000000 */
[----:B------:R-:W-:Y:S02]  /*6ec0*/  @!P1 IMAD.MOV R5, RZ, RZ, -R5 ;  /* 0x000000ffff059224 */ /* 0x000fe400078e0a05 */
[----:B------:R-:W-:Y:S01]  /*6ed0*/  IMAD R8, R25, R2, R8 ;  /* 0x0000000219087224 */ /* 0x000fe200078e0208 */
[----:B------:R-:W-:Y:S01]  /*6ee0*/  IABS R15, R0 ;  /* 0x00000000000f7213 */ /* 0x000fe20000000000 */
[----:B------:R-:W-:Y:S01]  /*6ef0*/  IMAD.MOV R21, RZ, RZ, -R21 ;  /* 0x000000ffff157224 */ /* 0x000fe200078e0a15 */
[----:B------:R0:W-:Y:S01]  /*6f00*/  STL [R1+0x214], R5 ;  /* 0x0002140501007387 */ /* 0x0001e20000100800 */
[----:B------:R-:W-:Y:S01]  /*6f10*/  ISETP.GE.AND P1, PT, R13, RZ, PT ;  /* 0x000000ff0d00720c */ /* 0x000fe20003f26270 */
[----:B------:R-:W-:Y:S01]  /*6f20*/  IMAD.HI.U32 R18, R3, R16, RZ ;  /* 0x0000001003127227 */ /* 0x000fe200078e00ff */
[C---:B------:R-:W-:Y:S02]  /*6f30*/  ISETP.GT.U32.AND P5, PT, R25.reuse, R8, PT ;  /* 0x000000081900720c */ /* 0x040fe40003fa4070 */
[----:B------:R-:W-:Y:S01]  /*6f40*/  IADD3 R2, R4, 0x84, RZ ;  /* 0x0000008404027810 */ /* 0x000fe20007ffe0ff */
[----:B------:R-:W-:-:S02]  /*6f50*/  IMAD R13, R25, R21, R17 ;  /* 0x00000015190d7224 */ /* 0x000fc400078e0211 */
[----:B0-----:R-:W-:Y:S02]  /*6f60*/  IMAD.MOV.U32 R5, RZ, RZ, R9 ;  /* 0x000000ffff057224 */ /* 0x001fe400078e0009 */
[----:B------:R-:W-:Y:S02]  /*6f70*/  IMAD.MOV.U32 R20, RZ, RZ, R15 ;  /* 0x000000ffff147224 */ /* 0x000fe400078e000f */
[----:B------:R-:W-:Y:S01]  /*6f80*/  @!P2 IMAD.MOV R5, RZ, RZ, -R5 ;  /* 0x000000ffff05a224 */ /* 0x000fe200078e0a05 */
[----:B------:R-:W-:Y:S01]  /*6f90*/  IABS R17, R2 ;  /* 0x0000000200117213 */ /* 0x000fe20000000000 */
[----:B------:R-:W-:Y:S02]  /*6fa0*/  IMAD.MOV R18, RZ, RZ, -R18 ;  /* 0x000000ffff127224 */ /* 0x000fe400078e0a12 */
[----:B------:R-:W-:Y:S01]  /*6fb0*/  @!P6 IMAD.IADD R11, R11, 0x1, -R25 ;  /* 0x000000010b0be824 */ /* 0x000fe200078e0a19 */
[----:B------:R-:W-:Y:S01]  /*6fc0*/  ISETP.GT.U32.AND P6, PT, R25, R13, PT ;  /* 0x0000000d1900720c */ /* 0x000fe20003fc4070 */
[----:B------:R-:W-:Y:S01]  /*6fd0*/  IMAD.HI.U32 R9, R3, R20, RZ ;  /* 0x0000001403097227 */ /* 0x000fe200078e00ff */
[----:B------:R0:W-:Y:S01]  /*6fe0*/  STL [R1+0x208], R5 ;  /* 0x0002080501007387 */ /* 0x0001e20000100800 */
[----:B------:R-:W-:-:S02]  /*6ff0*/  ISETP.GT.U32.AND P2, PT, R25, R7, PT ;  /* 0x000000071900720c */ /* 0x000fc40003f44070 */
[----:B------:R-:W-:Y:S02]  /*7000*/  IMAD R15, R25, R18, R16 ;  /* 0x00000012190f7224 */ /* 0x000fe400078e0210 */
[----:B------:R-:W-:Y:S02]  /*7010*/  IMAD.MOV.U32 R6, RZ, RZ, R10 ;  /* 0x000000ffff067224 */ /* 0x000fe400078e000a */
[----:B------:R-:W-:-:S04]  /*7020*/  IMAD.HI.U32 R10, R3, R17, RZ ;  /* 0x00000011030a7227 */ /* 0x000fc800078e00ff */
[----:B0-----:R-:W-:Y:S02]  /*7030*/  IMAD.MOV.U32 R5, RZ, RZ, R11 ;  /* 0x000000ffff057224 */ /* 0x001fe400078e000b */
[----:B------:R-:W-:Y:S02]  /*7040*/  IMAD.MOV R9, RZ, RZ, -R9 ;  /* 0x000000ffff097224 */ /* 0x000fe400078e0a09 */
[----:B------:R-:W-:Y:S02]  /*7050*/  @!P5 IMAD.IADD R8, R8, 0x1, -R25 ;  /* 0x000000010808d824 */ /* 0x000fe400078e0a19 */
[----:B------:R-:W-:Y:S01]  /*7060*/  @!P4 IMAD.MOV R5, RZ, RZ, -R5 ;  /* 0x000000ffff05c224 */ /* 0x000fe200078e0a05 */
[C---:B------:R-:W-:Y:S01]  /*7070*/  ISETP.GT.U32.AND P4, PT, R25.reuse, R15, PT ;  /* 0x0000000f1900720c */ /* 0x040fe20003f84070 */
[----:B------:R-:W-:Y:S02]  /*7080*/  IMAD.MOV R11, RZ, RZ, -R10 ;  /* 0x000000ffff0b7224 */ /* 0x000fe400078e0a0a */
[C---:B------:R-:W-:Y:S01]  /*7090*/  IMAD R10, R25.reuse, R9, R20 ;  /* 0x00000009190a7224 */ /* 0x040fe200078e0214 */
[----:B------:R-:W-:Y:S01]  /*70a0*/  ISETP.GT.U32.AND P5, PT, R25, R8, PT ;  /* 0x000000081900720c */ /* 0x000fe20003fa4070 */
[----:B------:R-:W-:-:S02]  /*70b0*/  @!P6 IMAD.IADD R13, R13, 0x1, -R25 ;  /* 0x000000010d0de824 */ /* 0x000fc400078e0a19 */
[----:B------:R-:W-:Y:S01]  /*70c0*/  @!P0 IMAD.MOV R6, RZ, RZ, -R6 ;  /* 0x000000ffff068224 */ /* 0x000fe200078e0a06 */
[----:B------:R-:W-:Y:S01]  /*70d0*/  ISETP.GT.U32.AND P6, PT, R25, R10, PT ;  /* 0x0000000a1900720c */ /* 0x000fe20003fc4070 */
[----:B------:R-:W-:-:S03]  /*70e0*/  @!P2 IMAD.IADD R7, R7, 0x1, -R25 ;  /* 0x000000010707a824 */ /* 0x000fc600078e0a19 */
[----:B------:R-:W-:Y:S01]  /*70f0*/  STL [R1+0x204], R6 ;  /* 0x0002040601007387 */ /* 0x000fe20000100800 */
[----:B------:R-:W-:-:S03]  /*7100*/  @!P4 IMAD.IADD R15, R15, 0x1, -R25 ;  /* 0x000000010f0fc824 */ /* 0x000fc600078e0a19 */
[----:B------:R0:W-:Y:S01]  /*7110*/  STL [R1+0x200], R5 ;  /* 0x0002000501007387 */ /* 0x0001e20000100800 */
[----:B------:R-:W-:Y:S01]  /*7120*/  ISETP.GE.AND P0, PT, R12, RZ, PT ;  /* 0x000000ff0c00720c */ /* 0x000fe20003f06270 */
[----:B------:R-:W-:Y:S01]  /*7130*/  @!P5 IMAD.IADD R8, R8, 0x1, -R25 ;  /* 0x000000010808d824 */ /* 0x000fe200078e0a19 */
[----:B------:R-:W-:Y:S02]  /*7140*/  IADD3 R12, R4, 0x83, RZ ;  /* 0x00000083040c7810 */ /* 0x000fe40007ffe0ff */
[----:B------:R-:W-:Y:S01]  /*7150*/  ISETP.GE.AND P5, PT, R0, RZ, PT ;  /* 0x000000ff0000720c */ /* 0x000fe20003fa6270 */
[----:B0-----:R-:W-:Y:S01]  /*7160*/  IMAD.MOV.U32 R5, RZ, RZ, R7 ;  /* 0x000000ffff057224 */ /* 0x001fe200078e0007 */
[C---:B------:R-:W-:Y:S01]  /*7170*/  ISETP.GT.U32.AND P4, PT, R25.reuse, R13, PT ;  /* 0x0000000d1900720c */ /* 0x040fe20003f84070 */
[C---:B------:R-:W-:Y:S02]  /*7180*/  IMAD R0, R25.reuse, R11, R17 ;  /* 0x0000000b19007224 */ /* 0x040fe400078e0211 */
[----:B------:R-:W-:Y:S01]  /*7190*/  @!P3 IMAD.MOV R5, RZ, RZ, -R5 ;  /* 0x000000ffff05b224 */ /* 0x000fe200078e0a05 */
[----:B------:R-:W-:Y:S01]  /*71a0*/  ISETP.GT.U32.AND P3, PT, R25, R15, PT ;  /* 0x0000000f1900720c */ /* 0x000fe20003f64070 */
[----:B------:R-:W-:Y:S01]  /*71b0*/  @!P6 IMAD.IADD R10, R10, 0x1, -R25 ;  /* 0x000000010a0ae824 */ /* 0x000fe200078e0a19 */
[----:B------:R-:W-:-:S04]  /*71c0*/  IABS R17, R12 ;  /* 0x0000000c00117213 */ /* 0x000fc80000000000 */
[----:B------:R-:W-:Y:S01]  /*71d0*/  ISETP.GT.U32.AND P6, PT, R25, R10, PT ;  /* 0x0000000a1900720c */ /* 0x000fe20003fc4070 */
[----:B------:R-:W-:Y:S01]  /*71e0*/  IMAD.HI.U32 R20, R3, R17, RZ ;  /* 0x0000001103147227 */ /* 0x000fe200078e00ff */
[----:B------:R-:W-:-:S03]  /*71f0*/  ISETP.GE.AND P2, PT, R14, RZ, PT ;  /* 0x000000ff0e00720c */ /* 0x000fc60003f46270 */
[----:B------:R-:W-:Y:S01]  /*7200*/  IMAD.MOV R20, RZ, RZ, -R20 ;  /* 0x000000ffff147224 */ /* 0x000fe200078e0a14 */
[----:B------:R-:W-:Y:S01]  /*7210*/  IADD3 R14, R4, 0x82, RZ ;  /* 0x00000082040e7810 */ /* 0x000fe20007ffe0ff */
[--C-:B------:R-:W-:Y:S01]  /*7220*/  @!P3 IMAD.IADD R15, R15, 0x1, -R25.reuse ;  /* 0x000000010f0fb824 */ /* 0x100fe200078e0a19 */
[----:B------:R-:W-:Y:S01]  /*7230*/  ISETP.GE.AND P3, PT, R2, RZ, PT ;  /* 0x000000ff0200720c */ /* 0x000fe20003f66270 */
[----:B------:R-:W-:Y:S01]  /*7240*/  @!P4 IMAD.IADD R13, R13, 0x1, -R25 ;  /* 0x000000010d0dc824 */ /* 0x000fe200078e0a19 */
[C---:B------:R-:W-:Y:S01]  /*7250*/  ISETP.GT.U32.AND P4, PT, R25.reuse, R0, PT ;  /* 0x000000001900720c */ /* 0x040fe20003f84070 */
[----:B------:R-:W-:Y:S01]  /*7260*/  IMAD R2, R25, R20, R17 ;  /* 0x0000001419027224 */ /* 0x000fe200078e0211 */
[----:B------:R-:W-:Y:S01]  /*7270*/  IADD3 R7, R4, 0x81, RZ ;  /* 0x0000008104077810 */ /* 0x000fe20007ffe0ff */
[----:B------:R-:W-:Y:S01]  /*7280*/  @!P6 IMAD.IADD R10, R10, 0x1, -R25 ;  /* 0x000000010a0ae824 */ /* 0x000fe200078e0a19 */
[----:B------:R-:W-:Y:S02]  /*7290*/  IADD3 R9, R4, 0x80, RZ ;  /* 0x0000008004097810 */ /* 0x000fe40007ffe0ff */
[----:B------:R-:W-:-:S02]  /*72a0*/  IABS R18, R14 ;  /* 0x0000000e00127213 */ /* 0x000fc40000000000 */
[----:B------:R-:W-:Y:S02]  /*72b0*/  ISETP.GT.U32.AND P6, PT, R25, R2, PT ;  /* 0x000000021900720c */ /* 0x000fe40003fc4070 */
[----:B------:R-:W-:Y:S01]  /*72c0*/  IABS R16, R7 ;  /* 0x0000000700107213 */ /* 0x000fe20000000000 */
[----:B------:R-:W-:Y:S01]  /*72d0*/  IMAD.HI.U32 R17, R3, R18, RZ ;  /* 0x0000001203117227 */ /* 0x000fe200078e00ff */
[----:B------:R-:W-:-:S03]  /*72e0*/  IABS R11, R9 ;  /* 0x00000009000b7213 */ /* 0x000fc60000000000 */
[----:B------:R-:W-:Y:S02]  /*72f0*/  IMAD.MOV.U32 R6, RZ, RZ, R8 ;  /* 0x000000ffff067224 */ /* 0x000fe400078e0008 */
[----:B------:R-:W-:-:S04]  /*7300*/  IMAD.HI.U32 R21, R3, R16, RZ ;  /* 0x0000001003157227 */ /* 0x000fc800078e00ff */
[----:B------:R-:W-:-:S04]  /*7310*/  IMAD.HI.U32 R20, R3, R11, RZ ;  /* 0x0000000b03147227 */ /* 0x000fc800078e00ff */
[----:B------:R-:W-:Y:S02]  /*7320*/  IMAD.MOV R17, RZ, RZ, -R17 ;  /* 0x000000ffff117224 */ /* 0x000fe400078e0a11 */
[----:B------:R-:W-:Y:S02]  /*7330*/  @!P4 IMAD.IADD R0, R0, 0x1, -R25 ;  /* 0x000000010000c824 */ /* 0x000fe400078e0a19 */
[----:B------:R-:W-:Y:S01]  /*7340*/  @!P1 IMAD.MOV R6, RZ, RZ, -R6 ;  /* 0x000000ffff069224 */ /* 0x000fe200078e0a06 */
[----:B------:R-:W-:Y:S01]  /*7350*/  ISETP.GE.AND P4, PT, R12, RZ, PT ;  /* 0x000000ff0c00720c */ /* 0x000fe20003f86270 */
[----:B------:R-:W-:Y:S01]  /*7360*/  IMAD.MOV R21, RZ, RZ, -R21 ;  /* 0x000000ffff157224 */ /* 0x000fe200078e0a15 */
[----:B------:R-:W-:Y:S01]  /*7370*/  IADD3 R12, R4, 0x7f, RZ ;  /* 0x0000007f040c7810 */ /* 0x000fe20007ffe0ff */
[----:B------:R-:W-:Y:S02]  /*7380*/  IMAD.MOV R20, RZ, RZ, -R20 ;  /* 0x000000ffff147224 */ /* 0x000fe400078e0a14 */
[C---:B------:R-:W-:Y:S01]  /*7390*/  IMAD R17, R25.reuse, R17, R18 ;  /* 0x0000001119117224 */ /* 0x040fe200078e0212 */
[----:B------:R0:W-:Y:S01]  /*73a0*/  STL [R1+0x1fc], R5 ;  /* 0x0001fc0501007387 */ /* 0x0001e20000100800 */
[----:B------:R-:W-:Y:S01]  /*73b0*/  @!P6 IMAD.IADD R2, R2, 0x1, -R25 ;  /* 0x000000010202e824 */ /* 0x000fe200078e0a19 */
[C---:B------:R-:W-:Y:S01]  /*73c0*/  ISETP.GT.U32.AND P6, PT, R25.reuse, R0, PT ;  /* 0x000000001900720c */ /* 0x040fe20003fc4070 */
[C---:B------:R-:W-:Y:S01]  /*73d0*/  IMAD R16, R25.reuse, R21, R16 ;  /* 0x0000001519107224 */ /* 0x040fe200078e0210 */
[----:B------:R1:W-:Y:S01]  /*73e0*/  STL [R1+0x1f8], R6 ;  /* 0x0001f80601007387 */ /* 0x0003e20000100800 */
[----:B------:R-:W-:Y:S01]  /*73f0*/  IMAD R11, R25, R20, R11 ;  /* 0x00000014190b7224 */ /* 0x000fe200078e020b */
[----:B------:R-:W-:-:S02]  /*7400*/  IABS R20, R12 ;  /* 0x0000000c00147213 */ /* 0x000fc40000000000 */
[C---:B------:R-:W-:Y:S01]  /*7410*/  ISETP.GT.U32.AND P1, PT, R25.reuse, R17, PT ;  /* 0x000000111900720c */ /* 0x040fe20003f24070 */
[----:B0-----:R-:W-:Y:S02]  /*7420*/  IMAD.MOV.U32 R5, RZ, RZ, R13 ;  /* 0x000000ffff057224 */ /* 0x001fe400078e000d */
[----:B-1----:R-:W-:Y:S02]  /*7430*/  IMAD.MOV.U32 R6, RZ, RZ, R15 ;  /* 0x000000ffff067224 */ /* 0x002fe400078e000f */
[----:B------:R-:W-:Y:S01]  /*7440*/  @!P0 IMAD.MOV R5, RZ, RZ, -R5 ;  /* 0x000000ffff058224 */ /* 0x000fe200078e0a05 */
[C---:B------:R-:W-:Y:S01]  /*7450*/  ISETP.GT.U32.AND P0, PT, R25.reuse, R2, PT ;  /* 0x000000021900720c */ /* 0x040fe20003f04070 */
[----:B------:R-:W-:Y:S01]  /*7460*/  @!P2 IMAD.MOV R6, RZ, RZ, -R6 ;  /* 0x000000ffff06a224 */ /* 0x000fe200078e0a06 */
[C---:B------:R-:W-:Y:S01]  /*7470*/  ISETP.GT.U32.AND P2, PT, R25.reuse, R16, PT ;  /* 0x000000101900720c */ /* 0x040fe20003f44070 */
[----:B------:R-:W-:Y:S01]  /*7480*/  IMAD.MOV.U32 R13, RZ, RZ, R20 ;  /* 0x000000ffff0d7224 */ /* 0x000fe200078e0014 */
[----:B------:R0:W-:Y:S01]  /*7490*/  STL [R1+0x1f4], R5 ;  /* 0x0001f40501007387 */ /* 0x0001e20000100800 */
[--C-:B------:R-:W-:Y:S01]  /*74a0*/  @!P6 IMAD.IADD R0, R0, 0x1, -R25.reuse ;  /* 0x000000010000e824 */ /* 0x100fe200078e0a19 */
[----:B------:R-:W-:Y:S01]  /*74b0*/  ISETP.GT.U32.AND P6, PT, R25, R11, PT ;  /* 0x0000000b1900720c */ /* 0x000fe20003fc4070 */
[----:B------:R-:W-:-:S02]  /*74c0*/  @!P1 IMAD.IADD R17, R17, 0x1, -R25 ;  /* 0x0000000111119824 */ /* 0x000fc400078e0a19 */
[----:B0-----:R-:W-:Y:S02]  /*74d0*/  IMAD.MOV.U32 R5, RZ, RZ, R10 ;  /* 0x000000ffff057224 */ /* 0x001fe400078e000a */
[----:B------:R-:W-:Y:S01]  /*74e0*/  IMAD.HI.U32 R10, R3, R13, RZ ;  /* 0x0000000d030a7227 */ /* 0x000fe200078e00ff */
[----:B------:R-:W-:-:S03]  /*74f0*/  IADD3 R18, R4, 0x7e, RZ ;  /* 0x0000007e04127810 */ /* 0x000fc60007ffe0ff */
[----:B------:R-:W-:Y:S01]  /*7500*/  IMAD.MOV R10, RZ, RZ, -R10 ;  /* 0x000000ffff0a7224 */ /* 0x000fe200078e0a0a */
[----:B------:R-:W-:Y:S01]  /*7510*/  ISETP.GE.AND P1, PT, R9, RZ, PT ;  /* 0x000000ff0900720c */ /* 0x000fe20003f26270 */
[----:B------:R-:W-:Y:S02]  /*7520*/  @!P0 IMAD.IADD R2, R2, 0x1, -R25 ;  /* 0x0000000102028824 */ /* 0x000fe400078e0a19 */
[C---:B------:R-:W-:Y:S02]  /*7530*/  IMAD R9, R25.reuse, R10, R13 ;  /* 0x0000000a19097224 */ /* 0x040fe400078e020d */
[----:B------:R-:W-:Y:S01]  /*7540*/  @!P2 IMAD.IADD R16, R16, 0x1, -R25 ;  /* 0x000000011010a824 */ /* 0x000fe200078e0a19 */
[C---:B------:R-:W-:Y:S01]  /*7550*/  ISETP.GT.U32.AND P2, PT, R25.reuse, R17, PT ;  /* 0x000000111900720c */ /* 0x040fe20003f44070 */
[----:B------:R-:W-:Y:S01]  /*7560*/  @!P5 IMAD.MOV R5, RZ, RZ, -R5 ;  /* 0x000000ffff05d224 */ /* 0x000fe200078e0a05 */
[----:B------:R-:W-:Y:S01]  /*7570*/  IABS R8, R18 ;  /* 0x0000001200087213 */ /* 0x000fe20000000000 */
[----:B------:R-:W-:Y:S01]  /*7580*/  @!P4 IMAD.MOV R2, RZ, RZ, -R2 ;  /* 0x000000ffff02c224 */ /* 0x000fe200078e0a02 */
[----:B------:R-:W-:Y:S01]  /*7590*/  ISETP.GT.U32.AND P4, PT, R25, R9, PT ;  /* 0x000000091900720c */ /* 0x000fe20003f84070 */
[----:B------:R-:W-:Y:S01]  /*75a0*/  STL [R1+0x1f0], R6 ;  /* 0x0001f00601007387 */ /* 0x000fe20000100800 */
[----:B------:R-:W-:Y:S01]  /*75b0*/  ISETP.GE.AND P0, PT, R7, RZ, PT ;  /* 0x000000ff0700720c */ /* 0x000fe20003f06270 */
[----:B------:R-:W-:-:S02]  /*75c0*/  IMAD.HI.U32 R7, R3, R8, RZ ;  /* 0x0000000803077227 */ /* 0x000fc400078e00ff */
[----:B------:R0:W-:Y:S01]  /*75d0*/  STL [R1+0x1ec], R5 ;  /* 0x0001ec0501007387 */ /* 0x0001e20000100800 */
[----:B------:R-:W-:Y:S01]  /*75e0*/  ISETP.GE.AND P5, PT, R14, RZ, PT ;  /* 0x000000ff0e00720c */ /* 0x000fe20003fa6270 */
[----:B------:R-:W-:Y:S01]  /*75f0*/  @!P6 IMAD.IADD R11, R11, 0x1, -R25 ;  /* 0x000000010b0be824 */ /* 0x000fe200078e0a19 */
[----:B------:R-:W-:Y:S01]  /*7600*/  ISETP.GT.U32.AND P6, PT, R25, R16, PT ;  /* 0x000000101900720c */ /* 0x000fe20003fc4070 */
[----:B------:R-:W-:Y:S01]  /*7610*/  IMAD.MOV R7, RZ, RZ, -R7 ;  /* 0x000000ffff077224 */ /* 0x000fe200078e0a07 */
[----:B------:R-:W-:Y:S01]  /*7620*/  IADD3 R10, R4, 0x7d, RZ ;  /* 0x0000007d040a7810 */ /* 0x000fe20007ffe0ff */
[----:B0-----:R-:W-:Y:S02]  /*7630*/  IMAD.MOV.U32 R5, RZ, RZ, R0 ;  /* 0x000000ffff057224 */ /* 0x001fe400078e0000 */
[----:B------:R-:W-:Y:S02]  /*7640*/  @!P2 IMAD.IADD R17, R17, 0x1, -R25 ;  /* 0x000000011111a824 */ /* 0x000fe400078e0a19 */
[----:B------:R-:W-:Y:S01]  /*7650*/  @!P3 IMAD.MOV R5, RZ, RZ, -R5 ;  /* 0x000000ffff05b224 */ /* 0x000fe200078e0a05 */
[C---:B------:R-:W-:Y:S01]  /*7660*/  ISETP.GT.U32.AND P3, PT, R25.reuse, R11, PT ;  /* 0x0000000b1900720c */ /* 0x040fe20003f64070 */
[----:B------:R-:W-:Y:S01]  /*7670*/  IMAD R0, R25, R7, R8 ;  /* 0x0000000719007224 */ /* 0x000fe200078e0208 */
[----:B------:R-:W-:Y:S01]  /*7680*/  IABS R7, R10 ;  /* 0x0000000a00077213 */ /* 0x000fe20000000000 */
[----:B------:R-:W-:Y:S01]  /*7690*/  @!P4 IMAD.IADD R9, R9, 0x1, -R25 ;  /* 0x000000010909c824 */ /* 0x000fe200078e0a19 */
[----:B------:R0:W-:Y:S01]  /*76a0*/  STL [R1+0x1e8], R5 ;  /* 0x0001e80501007387 */ /* 0x0001e20000100800 */
[----:B------:R-:W-:-:S02]  /*76b0*/  ISETP.GE.AND P2, PT, R12, RZ, PT ;  /* 0x000000ff0c00720c */ /* 0x000fc40003f46270 */
[----:B------:R-:W-:Y:S01]  /*76c0*/  IMAD.HI.U32 R14, R3, R7, RZ ;  /* 0x00000007030e7227 */ /* 0x000fe200078e00ff */
[----:B------:R-:W-:-:S03]  /*76d0*/  IADD3 R12, R4, 0x7b, RZ ;  /* 0x0000007b040c7810 */ /* 0x000fc60007ffe0ff */
[----:B0-----:R-:W-:-:S04]  /*76e0*/  IMAD.MOV.U32 R5, RZ, RZ, R17 ;  /* 0x000000ffff057224 */ /* 0x001fc800078e0011 */
[----:B------:R-:W-:Y:S01]  /*76f0*/  @!P5 IMAD.MOV R5, RZ, RZ, -R5 ;  /* 0x000000ffff05d224 */ /* 0x000fe200078e0a05 */
[----:B------:R-:W-:Y:S01]  /*7700*/  ISETP.GT.U32.AND P5, PT, R25, R9, PT ;  /* 0x000000091900720c */ /* 0x000fe20003fa4070 */
[--C-:B------:R-:W-:Y:S01]  /*7710*/  @!P6 IMAD.IADD R16, R16, 0x1, -R25.reuse ;  /* 0x000000011010e824 */ /* 0x100fe200078e0a19 */
[----:B------:R-:W-:Y:S01]  /*7720*/  ISETP.GE.AND P4, PT, R10, RZ, PT ;  /* 0x000000ff0a00720c */ /* 0x000fe20003f86270 */
[----:B------:R-:W-:Y:S01]  /*7730*/  @!P3 IMAD.IADD R11, R11, 0x1, -R25 ;  /* 0x000000010b0bb824 */ /* 0x000fe200078e0a19 */
[----:B------:R-:W-:Y:S01]  /*7740*/  IADD3 R8, R4, 0x7c, RZ ;  /* 0x0000007c04087810 */ /* 0x000fe20007ffe0ff */
[----:B------:R-:W-:Y:S01]  /*7750*/  IMAD.MOV R14, RZ, RZ, -R14 ;  /* 0x000000ffff0e7224 */ /* 0x000fe200078e0a0e */
[----:B------:R-:W-:Y:S01]  /*7760*/  IABS R10, R12 ;  /* 0x0000000c000a7213 */ /* 0x000fe20000000000 */
[----:B------:R0:W-:Y:S01]  /*7770*/  STL [R1+0x1e4], R2 ;  /* 0x0001e40201007387 */ /* 0x0001e20000100800 */
[----:B------:R-:W-:Y:S02]  /*7780*/  IMAD.MOV.U32 R6, RZ, RZ, R16 ;  /* 0x000000ffff067224 */ /* 0x000fe400078e0010 */
[C---:B------:R-:W-:Y:S01]  /*7790*/  IMAD R7, R25.reuse, R14, R7 ;  /* 0x0000000e19077224 */ /* 0x040fe200078e0207 */
[----:B------:R1:W-:Y:S01]  /*77a0*/  STL [R1+0x1e0], R5 ;  /* 0x0001e00501007387 */ /* 0x0003e20000100800 */
[----:B------:R-:W-:Y:S01]  /*77b0*/  ISETP.GT.U32.AND P6, PT, R25, R0, PT ;  /* 0x000000001900720c */ /* 0x000fe20003fc4070 */
[----:B------:R-:W-:Y:S01]  /*77c0*/  @!P0 IMAD.MOV R6, RZ, RZ, -R6 ;  /* 0x000000ffff068224 */ /* 0x000fe200078e0a06 */
[----:B0-----:R-:W-:Y:S01]  /*77d0*/  IABS R2, R8 ;  /* 0x0000000800027213 */ /* 0x001fe20000000000 */
[----:B-1----:R-:W-:-:S02]  /*77e0*/  IMAD.MOV.U32 R5, RZ, RZ, R11 ;  /* 0x000000ffff057224 */ /* 0x002fc400078e000b */
[----:B------:R-:W-:Y:S01]  /*77f0*/  IMAD.HI.U32 R11, R3, R10, RZ ;  /* 0x0000000a030b7227 */ /* 0x000fe200078e00ff */
[----:B------:R-:W-:-:S03]  /*7800*/  ISETP.GT.U32.AND P0, PT, R25, R7, PT ;  /* 0x000000071900720c */ /* 0x000fc60003f04070 */
[----:B------:R-:W-:Y:S01]  /*7810*/  @!P1 IMAD.MOV R5, RZ, RZ, -R5 ;  /* 0x000000ffff059224 */ /* 0x000fe200078e0a05 */
[----:B------:R-:W-:Y:S01]  /*7820*/  ISETP.GE.AND P1, PT, R8, RZ, PT ;  /* 0x000000ff0800720c */ /* 0x000fe20003f26270 */
[----:B------:R-:W-:Y:S01]  /*7830*/  IMAD.HI.U32 R13, R3, R2, RZ ;  /* 0x00000002030d7227 */ /* 0x000fe200078e00ff */
[----:B------:R0:W-:Y:S03]  /*7840*/  STL [R1+0x1c4], R6 ;  /* 0x0001c40601007387 */ /* 0x0001e60000100800 */
[----:B------:R-:W-:Y:S02]  /*7850*/  IMAD.MOV R8, RZ, RZ, -R11 ;  /* 0x000000ffff087224 */ /* 0x000fe400078e0a0b */
[----:B------:R-:W-:Y:S02]  /*7860*/  @!P5 IMAD.IADD R9, R9, 0x1, -R25 ;  /* 0x000000010909d824 */ /* 0x000fe400078e0a19 */
[----:B------:R-:W-:-:S02]  /*7870*/  IMAD.MOV R13, RZ, RZ, -R13 ;  /* 0x000000ffff0d7224 */ /* 0x000fc400078e0a0d */
[C---:B------:R-:W-:Y:S02]  /*7880*/  IMAD R8, R25.reuse, R8, R10 ;  /* 0x0000000819087224 */ /* 0x040fe400078e020a */
[----:B0-----:R-:W-:Y:S02]  /*7890*/  IMAD.MOV.U32 R6, RZ, RZ, R9 ;  /* 0x000000ffff067224 */ /* 0x001fe400078e0009 */
[C---:B------:R-:W-:Y:S02]  /*78a0*/  IMAD R2, R25.reuse, R13, R2 ;  /* 0x0000000d19027224 */ /* 0x040fe400078e0202 */
[----:B------:R-:W-:Y:S01]  /*78b0*/  @!P2 IMAD.MOV R6, RZ, RZ, -R6 ;  /* 0x000000ffff06a224 */ /* 0x000fe200078e0a06 */
[C---:B------:R-:W-:Y:S01]  /*78c0*/  ISETP.GT.U32.AND P2, PT, R25.reuse, R8, PT ;  /* 0x000000081900720c */ /* 0x040fe20003f44070 */
[--C-:B------:R-:W-:Y:S01]  /*78d0*/  @!P6 IMAD.IADD R0, R0, 0x1, -R25.reuse ;  /* 0x000000010000e824 */ /* 0x100fe200078e0a19 */
[----:B------:R-:W-:Y:S01]  /*78e0*/  ISETP.GT.U32.AND P5, PT, R25, R2, PT ;  /* 0x000000021900720c */ /* 0x000fe20003fa4070 */
[----:B------:R-:W-:-:S03]  /*78f0*/  @!P0 IMAD.IADD R7, R7, 0x1, -R25 ;  /* 0x0000000107078824 */ /* 0x000fc600078e0a19 */
[C---:B------:R-:W-:Y:S02]  /*7900*/  ISETP.GT.U32.AND P6, PT, R25.reuse, R0, PT ;  /* 0x000000001900720c */ /* 0x040fe40003fc4070 */
[----:B------:R-:W-:Y:S02]  /*7910*/  ISETP.GT.U32.AND P0, PT, R25, R7, PT ;  /* 0x000000071900720c */ /* 0x000fe40003f04070 */
[C---:B------:R-:W-:Y:S02]  /*7920*/  IADD3 R10, R4.reuse, 0x78, RZ ;  /* 0x00000078040a7810 */ /* 0x040fe40007ffe0ff */
[----:B------:R-:W-:Y:S01]  /*7930*/  IADD3 R11, R4, 0x79, RZ ;  /* 0x00000079040b7810 */ /* 0x000fe20007ffe0ff */
[----:B------:R-:W-:Y:S01]  /*7940*/  @!P2 IMAD.IADD R8, R8, 0x1, -R25 ;  /* 0x000000010808a824 */ /* 0x000fe200078e0a19 */
[----:B------:R-:W-:Y:S02]  /*7950*/  IABS R13, R10 ;  /* 0x0000000a000d7213 */ /* 0x000fe40000000000 */
[----:B------:R-:W-:-:S02]  /*7960*/  ISETP.GE.AND P3, PT, R18, RZ, PT ;  /* 0x000000ff1200720c */ /* 0x000fc40003f66270 */
[----:B------:R-:W-:Y:S01]  /*7970*/  IABS R22, R11 ;  /* 0x0000000b00167213 */ /* 0x000fe20000000000 */
[--C-:B------:R-:W-:Y:S01]  /*7980*/  @!P5 IMAD.IADD R2, R2, 0x1, -R25.reuse ;  /* 0x000000010202d824 */ /* 0x100fe200078e0a19 */
[----:B------:R-:W-:Y:S01]  /*7990*/  ISETP.GT.U32.AND P2, PT, R25, R8, PT ;  /* 0x000000081900720c */ /* 0x000fe20003f44070 */
[----:B------:R-:W-:Y:S01]  /*79a0*/  @!P6 IMAD.IADD R0, R0, 0x1, -R25 ;  /* 0x000000010000e824 */ /* 0x000fe200078e0a19 */
[----:B------:R-:W-:Y:S01]  /*79b0*/  ISETP.GE.AND P6, PT, R12, RZ, PT ;  /* 0x000000ff0c00720c */ /* 0x000fe20003fc6270 */
[----:B------:R-:W-:Y:S01]  /*79c0*/  IMAD.MOV.U32 R9, RZ, RZ, R13 ;  /* 0x000000ffff097224 */ /* 0x000fe200078e000d */
[----:B------:R-:W-:Y:S01]  /*79d0*/  IADD3 R12, R4, 0x7a, RZ ;  /* 0x0000007a040c7810 */ /* 0x000fe20007ffe0ff */
[----:B------:R-:W-:Y:S01]  /*79e0*/  IMAD.HI.U32 R13, R3, R22, RZ ;  /* 0x00000016030d7227 */ /* 0x000fe200078e00ff */
[----:B------:R0:W-:Y:S01]  /*79f0*/  STL [R1+0x1c8], R5 ;  /* 0x0001c80501007387 */ /* 0x0001e20000100800 */
[----:B------:R-:W-:Y:S02]  /*7a00*/  ISETP.GT.U32.AND P5, PT, R25, R2, PT ;  /* 0x000000021900720c */ /* 0x000fe40003fa4070 */
[----:B------:R-:W-:Y:S01]  /*7a10*/  @!P0 IMAD.IADD R7, R7, 0x1, -R25 ;  /* 0x0000000107078824 */ /* 0x000fe200078e0a19 */
[----:B------:R-:W-:Y:S01]  /*7a20*/  ISETP.GE.AND P0, PT, R11, RZ, PT ;  /* 0x000000ff0b00720c */ /* 0x000fe20003f06270 */
[----:B------:R-:W-:Y:S01]  /*7a30*/  IMAD.MOV R11, RZ, RZ, -R13 ;  /* 0x000000ffff0b7224 */ /* 0x000fe200078e0a0d */
[----:B------:R-:W-:Y:S01]  /*7a40*/  IABS R21, R12 ;  /* 0x0000000c00157213 */ /* 0x000fe20000000000 */
[----:B0-----:R-:W-:-:S02]  /*7a50*/  IMAD.MOV.U32 R5, RZ, RZ, R0 ;  /* 0x000000ffff057224 */ /* 0x001fc400078e0000 */
[----:B------:R-:W-:Y:S02]  /*7a60*/  IMAD R22, R25, R11, R22 ;  /* 0x0000000b19167224 */ /* 0x000fe400078e0216 */
[----:B------:R-:W-:Y:S01]  /*7a70*/  @!P3 IMAD.MOV R5, RZ, RZ, -R5 ;  /* 0x000000ffff05b224 */ /* 0x000fe200078e0a05 */
[----:B------:R-:W-:Y:S01]  /*7a80*/  ISETP.GE.AND P3, PT, R12, RZ, PT ;  /* 0x000000ff0c00720c */ /* 0x000fe20003f66270 */
[----:B------:R-:W-:-:S04]  /*7a90*/  IMAD.HI.U32 R12, R3, R21, RZ ;  /* 0x00000015030c7227 */ /* 0x000fc800078e00ff */
[--C-:B------:R-:W-:Y:S01]  /*7aa0*/  @!P2 IMAD.IADD R8, R8, 0x1, -R25.reuse ;  /* 0x000000010808a824 */ /* 0x100fe200078e0a19 */
[C---:B------:R-:W-:Y:S01]  /*7ab0*/  ISETP.GT.U32.AND P2, PT, R25.reuse, R22, PT ;  /* 0x000000161900720c */ /* 0x040fe20003f44070 */
[----:B------:R-:W-:Y:S01]  /*7ac0*/  IMAD.MOV R12, RZ, RZ, -R12 ;  /* 0x000000ffff0c7224 */ /* 0x000fe200078e0a0c */
[----:B------:R0:W-:Y:S01]  /*7ad0*/  STL [R1+0x1cc], R6 ;  /* 0x0001cc0601007387 */ /* 0x0001e20000100800 */
[----:B------:R-:W-:Y:S02]  /*7ae0*/  @!P5 IMAD.IADD R2, R2, 0x1, -R25 ;  /* 0x000000010202d824 */ /* 0x000fe400078e0a19 */
[----:B------:R-:W-:Y:S01]  /*7af0*/  IMAD R21, R25, R12, R21 ;  /* 0x0000000c19157224 */ /* 0x000fe200078e0215 */
[----:B------:R1:W-:Y:S01]  /*7b00*/  STL [R1+0x1d4], R5 ;  /* 0x0001d40501007387 */ /* 0x0003e20000100800 */
[----:B------:R-:W-:Y:S01]  /*7b10*/  IMAD.HI.U32 R0, R3, R9, RZ ;  /* 0x0000000903007227 */ /* 0x000fe200078e00ff */
[----:B------:R-:W-:-:S03]  /*7b20*/  IADD3 R12, R4, 0x77, RZ ;  /* 0x00000077040c7810 */ /* 0x000fc60007ffe0ff */
[----:B0-----:R-:W-:Y:S02]  /*7b30*/  IMAD.MOV.U32 R6, RZ, RZ, R7 ;  /* 0x000000ffff067224 */ /* 0x001fe400078e0007 */
[----:B-1----:R-:W-:Y:S02]  /*7b40*/  IMAD.MOV.U32 R5, RZ, RZ, R2 ;  /* 0x000000ffff057224 */ /* 0x002fe400078e0002 */
[----:B------:R-:W-:Y:S01]  /*7b50*/  @!P4 IMAD.MOV R6, RZ, RZ, -R6 ;  /* 0x000000ffff06c224 */ /* 0x000fe200078e0a06 */
[C---:B------:R-:W-:Y:S01]  /*7b60*/  ISETP.GT.U32.AND P4, PT, R25.reuse, R21, PT ;  /* 0x000000151900720c */ /* 0x040fe20003f84070 */
[----:B------:R-:W-:Y:S01]  /*7b70*/  @!P1 IMAD.MOV R5, RZ, RZ, -R5 ;  /* 0x000000ffff059224 */ /* 0x000fe200078e0a05 */
[----:B------:R-:W-:Y:S01]  /*7b80*/  ISETP.GE.AND P1, PT, R12, RZ, PT ;  /* 0x000000ff0c00720c */ /* 0x000fe20003f26270 */
[----:B------:R-:W-:Y:S01]  /*7b90*/  IMAD.MOV R0, RZ, RZ, -R0 ;  /* 0x000000ffff007224 */ /* 0x000fe200078e0a00 */
[----:B------:R-:W-:Y:S01]  /*7ba0*/  IADD3 R11, R4, 0x76, RZ ;  /* 0x00000076040b7810 */ /* 0x000fe20007ffe0ff */
[----:B------:R-:W-:Y:S01]  /*7bb0*/  @!P2 IMAD.IADD R22, R22, 0x1, -R25 ;  /* 0x000000011616a824 */ /* 0x000fe200078e0a19 */
[----:B------:R-:W-:Y:S01]  /*7bc0*/  IABS R12, R12 ;  /* 0x0000000c000c7213 */ /* 0x000fe20000000000 */
[----:B------:R-:W-:Y:S01]  /*7bd0*/  STL [R1+0x1d8], R6 ;  /* 0x0001d80601007387 */ /* 0x000fe20000100800 */
[----:B------:R-:W-:Y:S01]  /*7be0*/  IMAD R0, R25, R0, R9 ;  /* 0x0000000019007224 */ /* 0x000fe200078e0209 */
[----:B------:R-:W-:-:S02]  /*7bf0*/  IABS R15, R11 ;  /* 0x0000000b000f7213 */ /* 0x000fc40000000000 */
[----:B------:R0:W-:Y:S01]  /*7c00*/  STL [R1+0x1dc], R5 ;  /* 0x0001dc0501007387 */ /* 0x0001e20000100800 */
[----:B------:R-:W-:Y:S01]  /*7c10*/  ISETP.GT.U32.AND P2, PT, R25, R22, PT ;  /* 0x000000161900720c */ /* 0x000fe20003f44070 */
[----:B------:R-:W-:Y:S01]  /*7c20*/  IMAD.HI.U32 R13, R3, R12, RZ ;  /* 0x0000000c030d7227 */ /* 0x000fe200078e00ff */
[----:B------:R-:W-:-:S03]  /*7c30*/  ISETP.GE.AND P5, PT, R10, RZ, PT ;  /* 0x000000ff0a00720c */ /* 0x000fc60003fa6270 */
[----:B0-----:R-:W-:Y:S02]  /*7c40*/  IMAD.MOV.U32 R5, RZ, RZ, R8 ;  /* 0x000000ffff057224 */ /* 0x001fe400078e0008 */
[----:B------:R-:W-:Y:S02]  /*7c50*/  @!P4 IMAD.IADD R21, R21, 0x1, -R25 ;  /* 0x000000011515c824 */ /* 0x000fe400078e0a19 */
[----:B------:R-:W-:Y:S01]  /*7c60*/  @!P6 IMAD.MOV R5, RZ, RZ, -R5 ;  /* 0x000000ffff05e224 */ /* 0x000fe200078e0a05 */
[----:B------:R-:W-:Y:S01]  /*7c70*/  ISETP.GT.U32.AND P6, PT, R25, R0, PT ;  /* 0x000000001900720c */ /* 0x000fe20003fc4070 */
[----:B------:R-:W-:-:S04]  /*7c80*/  IMAD.HI.U32 R10, R3, R15, RZ ;  /* 0x0000000f030a7227 */ /* 0x000fc800078e00ff */
[----:B------:R-:W-:Y:S01]  /*7c90*/  IMAD.MOV R13, RZ, RZ, -R13 ;  /* 0x000000ffff0d7224 */ /* 0x000fe200078e0a0d */
[C---:B------:R-:W-:Y:S01]  /*7ca0*/  IADD3 R17, R4.reuse, 0x75, RZ ;  /* 0x0000007504117810 */ /* 0x040fe20007ffe0ff */
[----:B------:R-:W-:Y:S01]  /*7cb0*/  IMAD.MOV R10, RZ, RZ, -R10 ;  /* 0x000000ffff0a7224 */ /* 0x000fe200078e0a0a */
[----:B------:R-:W-:Y:S01]  /*7cc0*/  IADD3 R9, R4, 0x74, RZ ;  /* 0x0000007404097810 */ /* 0x000fe20007ffe0ff */
[C---:B------:R-:W-:Y:S01]  /*7cd0*/  IMAD R12, R25.reuse, R13, R12 ;  /* 0x0000000d190c7224 */ /* 0x040fe200078e020c */
[C---:B------:R-:W-:Y:S01]  /*7ce0*/  ISETP.GT.U32.AND P4, PT, R25.reuse, R21, PT ;  /* 0x000000151900720c */ /* 0x040fe20003f84070 */
[C---:B------:R-:W-:Y:S01]  /*7cf0*/  IMAD R15, R25.reuse, R10, R15 ;  /* 0x0000000a190f7224 */ /* 0x040fe200078e020f */
[----:B------:R-:W-:Y:S01]  /*7d00*/  IABS R7, R17 ;  /* 0x0000001100077213 */ /* 0x000fe20000000000 */
[--C-:B------:R-:W-:Y:S01]  /*7d10*/  @!P2 IMAD.IADD R22, R22, 0x1, -R25.reuse ;  /* 0x000000011616a824 */ /* 0x100fe200078e0a19 */
[----:B------:R-:W-:Y:S02]  /*7d20*/  IABS R16, R9 ;  /* 0x0000000900107213 */ /* 0x000fe40000000000 */
[C---:B------:R-:W-:Y:S01]  /*7d30*/  ISETP.GT.U32.AND P2, PT, R25.reuse, R12, PT ;  /* 0x0000000c1900720c */ /* 0x040fe20003f44070 */
[----:B------:R-:W-:Y:S01]  /*7d40*/  @!P6 IMAD.IADD R0, R0, 0x1, -R25 ;  /* 0x000000010000e824 */ /* 0x000fe200078e0a19 */
[----:B------:R-:W-:Y:S01]  /*7d50*/  ISETP.GT.U32.AND P6, PT, R25, R15, PT ;  /* 0x0000000f1900720c */ /* 0x000fe20003fc4070 */
[----:B------:R-:W-:-:S04]  /*7d60*/  IMAD.HI.U32 R14, R3, R7, RZ ;  /* 0x00000007030e7227 */ /* 0x000fc800078e00ff */
[----:B------:R-:W-:Y:S01]  /*7d70*/  IMAD.HI.U32 R2, R3, R16, RZ ;  /* 0x0000001003027227 */ /* 0x000fe200078e00ff */
[----:B------:R-:W-:-:S03]  /*7d80*/  IADD3 R10, R4, 0x73, RZ ;  /* 0x00000073040a7810 */ /* 0x000fc60007ffe0ff */
[----:B------:R-:W-:Y:S02]  /*7d90*/  IMAD.MOV R8, RZ, RZ, -R14 ;  /* 0x000000ffff087224 */ /* 0x000fe400078e0a0e */
[----:B------:R-:W-:Y:S02]  /*7da0*/  IMAD.MOV R2, RZ, RZ, -R2 ;  /* 0x000000ffff027224 */ /* 0x000fe400078e0a02 */
[----:B------:R-:W-:Y:S01]  /*7db0*/  @!P4 IMAD.IADD R21, R21, 0x1, -R25 ;  /* 0x000000011515c824 */ /* 0x000fe200078e0a19 */
[----:B------:R0:W-:Y:S01]  /*7dc0*/  STL [R1+0x1d0], R5 ;  /* 0x0001d00501007387 */ /* 0x0001e20000100800 */
[C---:B------:R-:W-:Y:S01]  /*7dd0*/  IMAD R7, R25.reuse, R8, R7 ;  /* 0x0000000819077224 */ /* 0x040fe200078e0207 */
[----:B------:R-:W-:Y:S01]  /*7de0*/  IABS R8, R10 ;  /* 0x0000000a00087213 */ /* 0x000fe20000000000 */
[C---:B------:R-:W-:Y:S01]  /*7df0*/  IMAD R16, R25.reuse, R2, R16 ;  /* 0x0000000219107224 */ /* 0x040fe200078e0210 */
[----:B------:R-:W-:Y:S01]  /*7e00*/  IADD3 R2, R4, 0x72, RZ ;  /* 0x0000007204027810 */ /* 0x000fe20007ffe0ff */
[----:B------:R-:W-:Y:S01]  /*7e10*/  @!P2 IMAD.IADD R12, R12, 0x1, -R25 ;  /* 0x000000010c0ca824 */ /* 0x000fe200078e0a19 */
[----:B------:R-:W-:Y:S01]  /*7e20*/  ISETP.GT.U32.AND P2, PT, R25, R0, PT ;  /* 0x000000001900720c */ /* 0x000fe20003f44070 */
[----:B0-----:R-:W-:Y:S01]  /*7e30*/  IMAD.MOV.U32 R5, RZ, RZ, R21 ;  /* 0x000000ffff057224 */ /* 0x001fe200078e0015 */
[----:B------:R-:W-:Y:S01]  /*7e40*/  IABS R18, R2 ;  /* 0x0000000200127213 */ /* 0x000fe20000000000 */
[----:B------:R-:W-:-:S02]  /*7e50*/  @!P6 IMAD.IADD R15, R15, 0x1, -R25 ;  /* 0x000000010f0fe824 */ /* 0x000fc400078e0a19 */
[----:B------:R-:W-:Y:S01]  /*7e60*/  @!P3 IMAD.MOV R5, RZ, RZ, -R5 ;  /* 0x000000ffff05b224 */ /* 0x000fe200078e0a05 */
[----:B------:R-:W-:Y:S01]  /*7e70*/  ISETP.GT.U32.AND P3, PT, R25, R12, PT ;  /* 0x0000000c1900720c */ /* 0x000fe20003f64070 */
[----:B------:R-:W-:Y:S01]  /*7e80*/  IMAD.HI.U32 R23, R3, R8, RZ ;  /* 0x0000000803177227 */ /* 0x000fe200078e00ff */
[----:B------:R-:W-:Y:S02]  /*7e90*/  ISETP.GT.U32.AND P6, PT, R25, R15, PT ;  /* 0x0000000f1900720c */ /* 0x000fe40003fc4070 */
[----:B------:R0:W-:Y:S01]  /*7ea0*/  STL [R1+0x1c0], R5 ;  /* 0x0001c00501007387 */ /* 0x0001e20000100800 */
[----:B------:R-:W-:-:S04]  /*7eb0*/  IMAD.HI.U32 R21, R3, R18, RZ ;  /* 0x0000001203157227 */ /* 0x000fc800078e00ff */
[----:B------:R-:W-:Y:S02]  /*7ec0*/  IMAD.MOV R23, RZ, RZ, -R23 ;  /* 0x000000ffff177224 */ /* 0x000fe400078e0a17 */
[----:B0-----:R-:W-:Y:S02]  /*7ed0*/  IMAD.MOV.U32 R5, RZ, RZ, R22 ;  /* 0x000000ffff057224 */ /* 0x001fe400078e0016 */
[----:B------:R-:W-:Y:S02]  /*7ee0*/  IMAD.MOV R21, RZ, RZ, -R21 ;  /* 0x000000ffff157224 */ /* 0x000fe400078e0a15 */
[----:B------:R-:W-:Y:S01]  /*7ef0*/  @!P0 IMAD.MOV R5, RZ, RZ, -R5 ;  /* 0x000000ffff058224 */ /* 0x000fe200078e0a05 */
[C---:B------:R-:W-:Y:S01]  /*7f00*/  ISETP.GT.U32.AND P0, PT, R25.reuse, R7, PT ;  /* 0x000000071900720c */ /* 0x040fe20003f04070 */
[C---:B------:R-:W-:Y:S02]  /*7f10*/  IMAD R8, R25.reuse, R23, R8 ;  /* 0x0000001719087224 */ /* 0x040fe400078e0208 */
[----:B------:R-:W-:Y:S01]  /*7f20*/  @!P2 IMAD.IADD R0, R0, 0x1, -R25 ;  /* 0x000000010000a824 */ /* 0x000fe200078e0a19 */
[C---:B------:R-:W-:Y:S01]  /*7f30*/  ISETP.GT.U32.AND P2, PT, R25.reuse, R16, PT ;  /* 0x000000101900720c */ /* 0x040fe20003f44070 */
[----:B------:R-:W-:-:S02]  /*7f40*/  IMAD R18, R25, R21, R18 ;  /* 0x0000001519127224 */ /* 0x000fc400078e0212 */
[--C-:B------:R-:W-:Y:S01]  /*7f50*/  @!P3 IMAD.IADD R12, R12, 0x1, -R25.reuse ;  /* 0x000000010c0cb824 */ /* 0x100fe200078e0a19 */
[----:B------:R-:W-:Y:S01]  /*7f60*/  ISETP.GT.U32.AND P3, PT, R25, R8, PT ;  /* 0x000000081900720c */ /* 0x000fe20003f64070 */
[--C-:B------:R-:W-:Y:S01]  /*7f70*/  @!P6 IMAD.IADD R15, R15, 0x1, -R25.reuse ;  /* 0x000000010f0fe824 */ /* 0x100fe200078e0a19 */
[----:B------:R-:W-:Y:S02]  /*7f80*/  ISETP.GT.U32.AND P6, PT, R25, R18, PT ;  /* 0x000000121900720c */ /* 0x000fe40003fc4070 */
[----:B------:R-:W-:Y:S01]  /*7f90*/  IADD3 R14, R4, 0x70, RZ ;  /* 0x00000070040e7810 */ /* 0x000fe20007ffe0ff */
[--C-:B------:R-:W-:Y:S02]  /*7fa0*/  @!P0 IMAD.IADD R7, R7, 0x1, -R25.reuse ;  /* 0x0000000107078824 */ /* 0x100fe400078e0a19 */
[----:B------:R-:W-:Y:S01]  /*7fb0*/  IMAD.MOV.U32 R6, RZ, RZ, R0 ;  /* 0x000000ffff067224 */ /* 0x000fe200078e0000 */
[----:B------:R-:W-:Y:S01]  /*7fc0*/  IABS R13, R14 ;  /* 0x0000000e000d7213 */ /* 0x000fe20000000000 */
[--C-:B------:R-:W-:Y:S01]  /*7fd0*/  @!P2 IMAD.IADD R16, R16, 0x1, -R25.reuse ;  /* 0x000000011010a824 */ /* 0x100fe200078e0a19 */
[----:B------:R0:W-:Y:S03]  /*7fe0*/  STL [R1+0x1ac], R5 ;  /* 0x0001ac0501007387 */ /* 0x0001e60000100800 */
[--C-:B------:R-:W-:Y:S01]  /*7ff0*/  @!P3 IMAD.IADD R8, R8, 0x1, -R25.reuse ;  /* 0x000000010808b824 */ /* 0x100fe200078e0a19 */
[----:B------:R-:W-:Y:S01]  /*8000*/  ISETP.GT.U32.AND P3, PT, R25, R7, PT ;  /* 0x000000071900720c */ /* 0x000fe20003f64070 */
[----:B------:R-:W-:Y:S01]  /*8010*/  @!P5 IMAD.MOV R6, RZ, RZ, -R6 ;  /* 0x000000ffff06d224 */ /* 0x000fe200078e0a06 */
[----:B------:R-:W-:Y:S01]  /*8020*/  ISETP.GE.AND P4, PT, R11, RZ, PT ;  /* 0x000000ff0b00720c */ /* 0x000fe20003f86270 */
[----:B------:R-:W-:Y:S01]  /*8030*/  @!P6 IMAD.IADD R18, R18, 0x1, -R25 ;  /* 0x000000011212e824 */ /* 0x000fe200078e0a19 */
[----:B------:R-:W-:Y:S01]  /*8040*/  IADD3 R11, R4, 0x71, RZ ;  /* 0x00000071040b7810 */ /* 0x000fe20007ffe0ff */
[----:B0-----:R-:W-:Y:S01]  /*8050*/  IMAD.MOV.U32 R5, RZ, RZ, R12 ;  /* 0x000000ffff057224 */ /* 0x001fe200078e000c */
[----:B------:R-:W-:Y:S01]  /*8060*/  ISETP.GT.U32.AND P5, PT, R25, R16, PT ;  /* 0x000000101900720c */ /* 0x000fe20003fa4070 */
[----:B------:R-:W-:Y:S01]  /*8070*/  IMAD.HI.U32 R23, R3, R13, RZ ;  /* 0x0000000d03177227 */ /* 0x000fe200078e00ff */
[----:B------:R-:W-:-:S02]  /*8080*/  ISETP.GE.AND P0, PT, R17, RZ, PT ;  /* 0x000000ff1100720c */ /* 0x000fc40003f06270 */
[----:B------:R-:W-:Y:S01]  /*8090*/  IADD3 R17, R4, 0x6f, RZ ;  /* 0x0000006f04117810 */ /* 0x000fe20007ffe0ff */
[----:B------:R-:W-:Y:S01]  /*80a0*/  @!P1 IMAD.MOV R5, RZ, RZ, -R5 ;  /* 0x000000ffff059224 */ /* 0x000fe200078e0a05 */
[----:B------:R-:W-:Y:S01]  /*80b0*/  IABS R20, R11 ;  /* 0x0000000b00147213 */ /* 0x000fe20000000000 */
[----:B------:R-:W-:Y:S01]  /*80c0*/  IMAD.MOV R23, RZ, RZ, -R23 ;  /* 0x000000ffff177224 */ /* 0x000fe200078e0a17 */
[C---:B------:R-:W-:Y:S01]  /*80d0*/  ISETP.GT.U32.AND P6, PT, R25.reuse, R8, PT ;  /* 0x000000081900720c */ /* 0x040fe20003fc4070 */
[----:B------:R-:W-:Y:S01]  /*80e0*/  STL [R1+0x1a8], R6 ;  /* 0x0001a80601007387 */ /* 0x000fe20000100800 */
[----:B------:R-:W-:Y:S02]  /*80f0*/  ISETP.GT.U32.AND P1, PT, R25, R18, PT ;  /* 0x000000121900720c */ /* 0x000fe40003f24070 */
[----:B------:R-:W-:Y:S01]  /*8100*/  IABS R12, R17 ;  /* 0x00000011000c7213 */ /* 0x000fe20000000000 */
[----:B------:R0:W-:Y:S01]  /*8110*/  STL [R1+0x1a4], R5 ;  /* 0x0001a40501007387 */ /* 0x0001e20000100800 */
[----:B------:R-:W-:Y:S01]  /*8120*/  IMAD.HI.U32 R22, R3, R20, RZ ;  /* 0x0000001403167227 */ /* 0x000fe200078e00ff */
[----:B------:R-:W-:-:S03]  /*8130*/  ISETP.GE.AND P2, PT, R9, RZ, PT ;  /* 0x000000ff0900720c */ /* 0x000fc60003f46270 */
[----:B------:R-:W-:Y:S01]  /*8140*/  IMAD R13, R25, R23, R13 ;  /* 0x00000017190d7224 */ /* 0x000fe200078e020d */
[----:B------:R-:W-:Y:S01]  /*8150*/  IADD3 R9, R4, 0x6e, RZ ;  /* 0x0000006e04097810 */ /* 0x000fe20007ffe0ff */
[----:B------:R-:W-:Y:S02]  /*8160*/  @!P3 IMAD.IADD R7, R7, 0x1, -R25 ;  /* 0x000000010707b824 */ /* 0x000fe400078e0a19 */
[----:B0-----:R-:W-:Y:S01]  /*8170*/  IMAD.MOV.U32 R5, RZ, RZ, R15 ;  /* 0x000000ffff057224 */ /* 0x001fe200078e000f */
[----:B------:R-:W-:Y:S01]  /*8180*/  ISETP.GE.AND P3, PT, R10, RZ, PT ;  /* 0x000000ff0a00720c */ /* 0x000fe20003f66270 */
[----:B------:R-:W-:Y:S02]  /*8190*/  IMAD.MOV.U32 R10, RZ, RZ, R12 ;  /* 0x000000ffff0a7224 */ /* 0x000fe400078e000c */
[----:B------:R-:W-:Y:S02]  /*81a0*/  @!P4 IMAD.MOV R5, RZ, RZ, -R5 ;  /* 0x000000ffff05c224 */ /* 0x000fe400078e0a05 */
[----:B------:R-:W-:-:S02]  /*81b0*/  IMAD.MOV R22, RZ, RZ, -R22 ;  /* 0x000000ffff167224 */ /* 0x000fc400078e0a16 */
[----:B------:R-:W-:Y:S01]  /*81c0*/  @!P5 IMAD.IADD R16, R16, 0x1, -R25 ;  /* 0x000000011010d824 */ /* 0x000fe200078e0a19 */
[----:B------:R-:W-:Y:S01]  /*81d0*/  ISETP.GT.U32.AND P5, PT, R25, R13, PT ;  /* 0x0000000d1900720c */ /* 0x000fe20003fa4070 */
[----:B------:R-:W-:Y:S01]  /*81e0*/  IMAD.MOV.U32 R6, RZ, RZ, R7 ;  /* 0x000000ffff067224 */ /* 0x000fe200078e0007 */
[----:B------:R-:W-:Y:S01]  /*81f0*/  IABS R0, R9 ;  /* 0x0000000900007213 */ /* 0x000fe20000000000 */
[----:B------:R-:W-:Y:S01]  /*8200*/  IMAD.HI.U32 R12, R3, R10, RZ ;  /* 0x0000000a030c7227 */ /* 0x000fe200078e00ff */
[----:B------:R0:W-:Y:S03]  /*8210*/  STL [R1+0x1a0], R5 ;  /* 0x0001a00501007387 */ /* 0x0001e60000100800 */
[----:B------:R-:W-:Y:S02]  /*8220*/  IMAD R20, R25, R22, R20 ;  /* 0x0000001619147224 */ /* 0x000fe400078e0214 */
[--C-:B------:R-:W-:Y:S01]  /*8230*/  @!P6 IMAD.IADD R8, R8, 0x1, -R25.reuse ;  /* 0x000000010808e824 */ /* 0x100fe200078e0a19 */
[----:B------:R-:W-:Y:S01]  /*8240*/  ISETP.GE.AND P6, PT, R2, RZ, PT ;  /* 0x000000ff0200720c */ /* 0x000fe20003fc6270 */
[----:B------:R-:W-:Y:S01]  /*8250*/  @!P1 IMAD.IADD R18, R18, 0x1, -R25 ;  /* 0x0000000112129824 */ /* 0x000fe200078e0a19 */
[----:B------:R-:W-:Y:S01]  /*8260*/  ISETP.GE.AND P1, PT, R11, RZ, PT ;  /* 0x000000ff0b00720c */ /* 0x000fe20003f26270 */
[----:B------:R-:W-:-:S02]  /*8270*/  @!P0 IMAD.MOV R6, RZ, RZ, -R6 ;  /* 0x000000ffff068224 */ /* 0x000fc400078e0a06 */
[----:B0-----:R-:W-:Y:S02]  /*8280*/  IMAD.MOV.U32 R5, RZ, RZ, R16 ;  /* 0x000000ffff057224 */ /* 0x001fe400078e0010 */
[----:B------:R-:W-:Y:S01]  /*8290*/  IMAD.HI.U32 R2, R3, R0, RZ ;  /* 0x0000000003027227 */ /* 0x000fe200078e00ff */
[----:B------:R-:W-:-:S03]  /*82a0*/  ISETP.GT.U32.AND P4, PT, R25, R20, PT ;  /* 0x000000141900720c */ /* 0x000fc60003f84070 */
[----:B------:R-:W-:Y:S01]  /*82b0*/  IMAD.MOV R11, RZ, RZ, -R12 ;  /* 0x000000ffff0b7224 */ /* 0x000fe200078e0a0c */
[----:B------:R0:W-:Y:S01]  /*82c0*/  STL [R1+0x198], R6 ;  /* 0x0001980601007387 */ /* 0x0001e20000100800 */
[----:B------:R-:W-:Y:S02]  /*82d0*/  @!P2 IMAD.MOV R5, RZ, RZ, -R5 ;  /* 0x000000ffff05a224 */ /* 0x000fe400078e0a05 */
[----:B------:R-:W-:Y:S02]  /*82e0*/  IMAD.MOV R2, RZ, RZ, -R2 ;  /* 0x000000ffff027224 */ /* 0x000fe400078e0a02 */
[----:B------:R-:W-:Y:S01]  /*82f0*/  IMAD R10, R25, R11, R10 ;  /* 0x0000000b190a7224 */ /* 0x000fe200078e020a */
[----:B------:R1:W-:Y:S01]  /*8300*/  STL [R1+0x194], R5 ;  /* 0x0001940501007387 */ /* 0x0003e20000100800 */
[----:B------:R-:W-:Y:S02]  /*8310*/  @!P5 IMAD.IADD R13, R13, 0x1, -R25 ;  /* 0x000000010d0dd824 */ /* 0x000fe400078e0a19 */
[----:B0-----:R-:W-:-:S02]  /*8320*/  IMAD.MOV.U32 R6, RZ, RZ, R8 ;  /* 0x000000ffff067224 */ /* 0x001fc400078e0008 */
[C---:B------:R-:W-:Y:S02]  /*8330*/  IMAD R2, R25.reuse, R2, R0 ;  /* 0x0000000219027224 */ /* 0x040fe400078e0200 */
[----:B------:R-:W-:Y:S01]  /*8340*/  @!P3 IMAD.MOV R6, RZ, RZ, -R6 ;  /* 0x000000ffff06b224 */ /* 0x000fe200078e0a06 */
[C---:B------:R-:W-:Y:S01]  /*8350*/  ISETP.GT.U32.AND P3, PT, R25.reuse, R10, PT ;  /* 0x0000000a1900720c */ /* 0x040fe20003f64070 */
[----:B-1----:R-:W-:Y:S01]  /*8360*/  IMAD.MOV.U32 R5, RZ, RZ, R18 ;  /* 0x000000ffff057224 */ /* 0x002fe200078e0012 */
[----:B------:R-:W-:-:S03]  /*8370*/  ISETP.GT.U32.AND P5, PT, R25, R13, PT ;  /* 0x0000000d1900720c */ /* 0x000fc60003fa4070 */
[----:B------:R-:W-:Y:S01]  /*8380*/  @!P6 IMAD.MOV R5, RZ, RZ, -R5 ;  /* 0x000000ffff05e224 */ /* 0x000fe200078e0a05 */
[C---:B------:R-:W-:Y:S01]  /*8390*/  ISETP.GT.U32.AND P6, PT, R25.reuse, R2, PT ;  /* 0x000000021900720c */ /* 0x040fe20003fc4070 */
[--C-:B------:R-:W-:Y:S01]  /*83a0*/  @!P4 IMAD.IADD R20, R20, 0x1, -R25.reuse ;  /* 0x000000011414c824 */ /* 0x100fe200078e0a19 */
[C---:B------:R-:W-:Y:S02]  /*83b0*/  IADD3 R0, R4.reuse, 0x6c, RZ ;  /* 0x0000006c04007810 */ /* 0x040fe40007ffe0ff */
[----:B------:R-:W-:Y:S02]  /*83c0*/  IADD3 R7, R4, 0x6d, RZ ;  /* 0x0000006d04077810 */ /* 0x000fe40007ffe0ff */
[----:B------:R-:W-:Y:S01]  /*83d0*/  ISETP.GT.U32.AND P0, PT, R25, R20, PT ;  /* 0x000000141900720c */ /* 0x000fe20003f04070 */
[----:B------:R-:W-:Y:S01]  /*83e0*/  @!P3 IMAD.IADD R10, R10, 0x1, -R25 ;  /* 0x000000010a0ab824 */ /* 0x000fe200078e0a19 */
[----:B------:R-:W-:Y:S02]  /*83f0*/  ISETP.GE.AND P4, PT, R14, RZ, PT ;  /* 0x000000ff0e00720c */ /* 0x000fe40003f86270 */
[----:B------:R-:W-:-:S02]  /*8400*/  IABS R8, R0 ;  /* 0x0000000000087213 */ /* 0x000fc40000000000 */
[----:B------:R-:W-:Y:S01]  /*8410*/  IABS R14, R7 ;  /* 0x00000007000e7213 */ /* 0x000fe20000000000 */
[--C-:B------:R-:W-:Y:S01]  /*8420*/  @!P5 IMAD.IADD R13, R13, 0x1, -R25.reuse ;  /* 0x000000010d0dd824 */ /* 0x100fe200078e0a19 */
[----:B------:R-:W-:Y:S01]  /*8430*/  ISETP.GE.AND P5, PT, R7, RZ, PT ;  /* 0x000000ff0700720c */ /* 0x000fe20003fa6270 */
[----:B------:R-:W-:Y:S01]  /*8440*/  @!P6 IMAD.IADD R2, R2, 0x1, -R25 ;  /* 0x000000010202e824 */ /* 0x000fe200078e0a19 */
[----:B------:R-:W-:Y:S01]  /*8450*/  ISETP.GT.U32.AND P6, PT, R25, R10, PT ;  /* 0x0000000a1900720c */ /* 0x000fe20003fc4070 */
[----:B------:R-:W-:Y:S02]  /*8460*/  IMAD.MOV.U32 R7, RZ, RZ, R8 ;  /* 0x000000ffff077224 */ /* 0x000fe400078e0008 */
[----:B------:R-:W-:Y:S01]  /*8470*/  IMAD.HI.U32 R8, R3, R14, RZ ;  /* 0x0000000e03087227 */ /* 0x000fe200078e00ff */
[----:B------:R-:W-:Y:S03]  /*8480*/  STL [R1+0x190], R6 ;  /* 0x0001900601007387 */ /* 0x000fe60000100800 */
[----:B------:R-:W-:-:S02]  /*8490*/  IMAD.MOV R8, RZ, RZ, -R8 ;  /* 0x000000ffff087224 */ /* 0x000fc400078e0a08 */
[----:B------:R-:W-:Y:S01]  /*84a0*/  @!P0 IMAD.IADD R20, R20, 0x1, -R25 ;  /* 0x0000000114148824 */ /* 0x000fe200078e0a19 */
[----:B------:R0:W-:Y:S01]  /*84b0*/  STL [R1+0x174], R5 ;  /* 0x0001740501007387 */ /* 0x0001e20000100800 */
[----:B------:R-:W-:Y:S01]  /*84c0*/  IMAD R14, R25, R8, R14 ;  /* 0x00000008190e7224 */ /* 0x000fe200078e020e */
[----:B------:R-:W-:Y:S02]  /*84d0*/  ISETP.GE.AND P2, PT, R17, RZ, PT ;  /* 0x000000ff1100720c */ /* 0x000fe40003f46270 */
[----:B------:R-:W-:Y:S01]  /*84e0*/  ISETP.GE.AND P3, PT, R0, RZ, PT ;  /* 0x000000ff0000720c */ /* 0x000fe20003f66270 */
[----:B------:R-:W-:-:S04]  /*84f0*/  IMAD.HI.U32 R0, R3, R7, RZ ;  /* 0x0000000703007227 */ /* 0x000fc800078e00ff */
[----:B0-----:R-:W-:Y:S02]  /*8500*/  IMAD.MOV.U32 R5, RZ, RZ, R20 ;  /* 0x000000ffff057224 */ /* 0x001fe400078e0014 */
[----:B------:R-:W-:Y:S01]  /*8510*/  @!P6 IMAD.IADD R10, R10, 0x1, -R25 ;  /* 0x000000010a0ae824 */ /* 0x000fe200078e0a19 */
[C---:B------:R-:W-:Y:S01]  /*8520*/  ISETP.GT.U32.AND P6, PT, R25.reuse, R14, PT ;  /* 0x0000000e1900720c */ /* 0x040fe20003fc4070 */
[----:B------:R-:W-:Y:S01]  /*8530*/  @!P1 IMAD.MOV R5, RZ, RZ, -R5 ;  /* 0x000000ffff059224 */ /* 0x000fe200078e0a05 */
[C---:B------:R-:W-:Y:S01]  /*8540*/  ISETP.GT.U32.AND P1, PT, R25.reuse, R2, PT ;  /* 0x000000021900720c */ /* 0x040fe20003f24070 */
[----:B------:R-:W-:Y:S02]  /*8550*/  IMAD.MOV R0, RZ, RZ, -R0 ;  /* 0x000000ffff007224 */ /* 0x000fe400078e0a00 */
[----:B------:R-:W-:Y:S02]  /*8560*/  IMAD.MOV.U32 R6, RZ, RZ, R10 ;  /* 0x000000ffff067224 */ /* 0x000fe400078e000a */
[----:B------:R-:W-:Y:S01]  /*8570*/  IMAD R7, R25, R0, R7 ;  /* 0x0000000019077224 */ /* 0x000fe200078e0207 */
[----:B------:R0:W-:Y:S01]  /*8580*/  STL [R1+0x178], R5 ;  /* 0x0001780501007387 */ /* 0x0001e20000100800 */
[----:B------:R-:W-:Y:S01]  /*8590*/  ISETP.GE.AND P0, PT, R9, RZ, PT ;  /* 0x000000ff0900720c */ /* 0x000fe20003f06270 */
[----:B------:R-:W-:-:S02]  /*85a0*/  @!P2 IMAD.MOV R6, RZ, RZ, -R6 ;  /* 0x000000ffff06a224 */ /* 0x000fc400078e0a06 */
[----:B------:R-:W-:Y:S01]  /*85b0*/  ISETP.GT.U32.AND P2, PT, R25, R7, PT ;  /* 0x000000071900720c */ /* 0x000fe20003f44070 */
[----:B------:R-:W-:Y:S02]  /*85c0*/  @!P6 IMAD.IADD R14, R14, 0x1, -R25 ;  /* 0x000000010e0ee824 */ /* 0x000fe400078e0a19 */
[----:B0-----:R-:W-:Y:S01]  /*85d0*/  IMAD.MOV.U32 R5, RZ, RZ, R13 ;  /* 0x000000ffff057224 */ /* 0x001fe200078e000d */
[----:B------:R-:W-:Y:S01]  /*85e0*/  IADD3 R13, R4, 0x6b, RZ ;  /* 0x0000006b040d7810 */ /* 0x000fe20007ffe0ff */
[----:B------:R-:W-:Y:S02]  /*85f0*/  @!P1 IMAD.IADD R2, R2, 0x1, -R25 ;  /* 0x0000000102029824 */ /* 0x000fe400078e0a19 */
[----:B------:R-:W-:Y:S01]  /*8600*/  @!P4 IMAD.MOV R5, RZ, RZ, -R5 ;  /* 0x000000ffff05c224 */ /* 0x000fe200078e0a05 */
[----:B------:R-:W-:Y:S02]  /*8610*/  ISETP.GE.AND P4, PT, R13, RZ, PT ;  /* 0x000000ff0d00720c */ /* 0x000fe40003f86270 */
[----:B------:R-:W-:-:S02]  /*8620*/  IABS R13, R13 ;  /* 0x0000000d000d7213 */ /* 0x000fc40000000000 */
[----:B------:R0:W-:Y:S01]  /*8630*/  STL [R1+0x17c], R5 ;  /* 0x00017c0501007387 */ /* 0x0001e20000100800 */
[----:B------:R-:W-:Y:S02]  /*8640*/  ISETP.GT.U32.AND P6, PT, R25, R14, PT ;  /* 0x0000000e1900720c */ /* 0x000fe40003fc4070 */
[C---:B------:R-:W-:Y:S01]  /*8650*/  IADD3 R9, R4.reuse, 0x6a, RZ ;  /* 0x0000006a04097810 */ /* 0x040fe20007ffe0ff */
[----:B------:R-:W-:Y:S01]  /*8660*/  IMAD.HI.U32 R8, R3, R13, RZ ;  /* 0x0000000d03087227 */ /* 0x000fe200078e00ff */
[----:B------:R-:W-:-:S03]  /*8670*/  IADD3 R12, R4, 0x69, RZ ;  /* 0x00000069040c7810 */ /* 0x000fc60007ffe0ff */
[----:B0-----:R-:W-:Y:S01]  /*8680*/  IMAD.MOV.U32 R5, RZ, RZ, R2 ;  /* 0x000000ffff057224 */ /* 0x001fe200078e0002 */
[----:B------:R-:W-:Y:S01]  /*8690*/  ISETP.GE.AND P1, PT, R9, RZ, PT ;  /* 0x000000ff0900720c */ /* 0x000fe20003f26270 */
[----:B------:R-:W-:Y:S02]  /*86a0*/  IMAD.MOV R8, RZ, RZ, -R8 ;  /* 0x000000ffff087224 */ /* 0x000fe400078e0a08 */
[----:B------:R-:W-:Y:S01]  /*86b0*/  @!P0 IMAD.MOV R5, RZ, RZ, -R5 ;  /* 0x000000ffff058224 */ /* 0x000fe200078e0a05 */
[----:B------:R-:W-:Y:S01]  /*86c0*/  ISETP.GE.AND P0, PT, R12, RZ, PT ;  /* 0x000000ff0c00720c */ /* 0x000fe20003f06270 */
[----:B------:R-:W-:Y:S01]  /*86d0*/  @!P2 IMAD.IADD R7, R7, 0x1, -R25 ;  /* 0x000000010707a824 */ /* 0x000fe200078e0a19 */
[----:B------:R-:W-:Y:S02]  /*86e0*/  IABS R9, R9 ;  /* 0x0000000900097213 */ /* 0x000fe40000000000 */
[----:B------:R-:W-:Y:S02]  /*86f0*/  IADD3 R0, R4, 0x68, RZ ;  /* 0x0000006804007810 */ /* 0x000fe40007ffe0ff */
[----:B------:R-:W-:Y:S01]  /*8700*/  IABS R12, R12 ;  /* 0x0000000c000c7213 */ /* 0x000fe20000000000 */
[C---:B------:R-:W-:Y:S01]  /*8710*/  IMAD R13, R25.reuse, R8, R13 ;  /* 0x00000008190d7224 */ /* 0x040fe200078e020d */
[----:B------:R-:W-:Y:S01]  /*8720*/  IABS R11, R0 ;  /* 0x00000000000b7213 */ /* 0x000fe20000000000 */
[----:B------:R-:W-:Y:S01]  /*8730*/  IMAD.MOV.U32 R10, RZ, RZ, R9 ;  /* 0x000000ffff0a7224 */ /* 0x000fe200078e0009 */
[----:B------:R-:W-:Y:S01]  /*8740*/  ISETP.GT.U32.AND P2, PT, R25, R7, PT ;  /* 0x000000071900720c */ /* 0x000fe20003f44070 */
[----:B------:R-:W-:-:S04]  /*8750*/  IMAD.HI.U32 R8, R3, R12, RZ ;  /* 0x0000000c03087227 */ /* 0x000fc800078e00ff */
[----:B------:R-:W-:Y:S01]  /*8760*/  @!P6 IMAD.IADD R14, R14, 0x1, -R25 ;  /* 0x000000010e0ee824 */ /* 0x000fe200078e0a19 */
[----:B------:R-:W-:Y:S01]  /*8770*/  ISETP.GT.U32.AND P6, PT, R25, R13, PT ;  /* 0x0000000d1900720c */ /* 0x000fe20003fc4070 */
[----:B------:R-:W-:-:S04]  /*8780*/  IMAD.HI.U32 R2, R3, R10, RZ ;  /* 0x0000000a03027227 */ /* 0x000fc800078e00ff */
[----:B------:R-:W-:-:S04]  /*8790*/  IMAD.HI.U32 R9, R3, R11, RZ ;  /* 0x0000000b03097227 */ /* 0x000fc800078e00ff */
[----:B------:R-:W-:Y:S02]  /*87a0*/  IMAD.MOV R8, RZ, RZ, -R8 ;  /* 0x000000ffff087224 */ /* 0x000fe400078e0a08 */
[----:B------:R-:W-:Y:S02]  /*87b0*/  IMAD.MOV R2, RZ, RZ, -R2 ;  /* 0x000000ffff027224 */ /* 0x000fe400078e0a02 */
[----:B------:R-:W-:Y:S02]  /*87c0*/  IMAD.MOV R9, RZ, RZ, -R9 ;  /* 0x000000ffff097224 */ /* 0x000fe400078e0a09 */
[C---:B------:R-:W-:Y:S01]  /*87d0*/  IMAD R12, R25.reuse, R8, R12 ;  /* 0x00000008190c7224 */ /* 0x040fe200078e020c */
[----:B------:R-:W-:Y:S01]  /*87e0*/  STL [R1+0x180], R6 ;  /* 0x0001800601007387 */ /* 0x000fe20000100800 */
[C---:B------:R-:W-:Y:S02]  /*87f0*/  IMAD R10, R25.reuse, R2, R10 ;  /* 0x00000002190a7224 */ /* 0x040fe400078e020a */
[----:B------:R-:W-:Y:S01]  /*8800*/  IMAD R11, R25, R9, R11 ;  /* 0x00000009190b7224 */ /* 0x000fe200078e020b */
[----:B------:R0:W-:Y:S01]  /*8810*/  STL [R1+0x18c], R5 ;  /* 0x00018c0501007387 */ /* 0x0001e20000100800 */
[--C-:B------:R-:W-:Y:S01]  /*8820*/  @!P2 IMAD.IADD R7, R7, 0x1, -R25.reuse ;  /* 0x000000010707a824 */ /* 0x100fe200078e0a19 */
[----:B------:R-:W-:Y:S01]  /*8830*/  ISETP.GT.U32.AND P2, PT, R25, R12, PT ;  /* 0x0000000c1900720c */ /* 0x000fe20003f44070 */
[----:B------:R-:W-:Y:S01]  /*8840*/  @!P6 IMAD.IADD R13, R13, 0x1, -R25 ;  /* 0x000000010d0de824 */ /* 0x000fe200078e0a19 */
[----:B------:R-:W-:Y:S01]  /*8850*/  ISETP.GT.U32.AND P6, PT, R25, R11, PT ;  /* 0x0000000b1900720c */ /* 0x000fe20003fc4070 */
[----:B0-----:R-:W-:-:S04]  /*8860*/  IMAD.MOV.U32 R5, RZ, RZ, R14 ;  /* 0x000000ffff057224 */ /* 0x001fc800078e000e */
[----:B------:R-:W-:Y:S01]  /*8870*/  @!P5 IMAD.MOV R5, RZ, RZ, -R5 ;  /* 0x000000ffff05d224 */ /* 0x000fe200078e0a05 */
[----:B------:R-:W-:Y:S02]  /*8880*/  ISETP.GT.U32.AND P5, PT, R25, R10, PT ;  /* 0x0000000a1900720c */ /* 0x000fe40003fa4070 */
[C---:B------:R-:W-:Y:S02]  /*8890*/  IADD3 R20, R4.reuse, 0x67, RZ ;  /* 0x0000006704147810 */ /* 0x040fe40007ffe0ff */
[----:B------:R-:W-:Y:S01]  /*88a0*/  IADD3 R16, R4, 0x66, RZ ;  /* 0x0000006604107810 */ /* 0x000fe20007ffe0ff */
[--C-:B------:R-:W-:Y:S01]  /*88b0*/  @!P2 IMAD.IADD R12, R12, 0x1, -R25.reuse ;  /* 0x000000010c0ca824 */ /* 0x100fe200078e0a19 */
[----:B------:R-:W-:Y:S02]  /*88c0*/  IABS R2, R20 ;  /* 0x0000001400027213 */ /* 0x000fe40000000000 */
[----:B------:R-:W-:Y:S01]  /*88d0*/  IABS R15, R16 ;  /* 0x00000010000f7213 */ /* 0x000fe20000000000 */
[----:B------:R0:W-:Y:S01]  /*88e0*/  STL [R1+0x188], R5 ;  /* 0x0001880501007387 */ /* 0x0001e20000100800 */
[----:B------:R-:W-:Y:S01]  /*88f0*/  @!P6 IMAD.IADD R11, R11, 0x1, -R25 ;  /* 0x000000010b0be824 */ /* 0x000fe200078e0a19 */
[----:B------:R-:W-:-:S02]  /*8900*/  ISETP.GT.U32.AND P6, PT, R25, R12, PT ;  /* 0x0000000c1900720c */ /* 0x000fc40003fc4070 */
        /* <DEDUP_REMOVED lines=9> */
[C---:B------:R-:W-:Y:S01]  /*89a0*/  IMAD R2, R25.reuse, R8, R2 ;  /* 0x0000000819027224 */ /* 0x040fe200078e0202 */
[C---:B------:R-:W-:Y:S01]  /*89b0*/  ISETP.GT.U32.AND P2, PT, R25.reuse, R10, PT ;  /* 0x0000000a1900720c */ /* 0x040fe20003f44070 */
[----:B------:R-:W-:Y:S02]  /*89c0*/  IMAD R15, R25, R7, R15 ;  /* 0x00000007190f7224 */ /* 0x000fe400078e020f */
[--C-:B------:R-:W-:Y:S01]  /*89d0*/  @!P5 IMAD.IADD R13, R13, 0x1, -R25.reuse ;  /* 0x000000010d0dd824 */ /* 0x100fe200078e0a19 */
[C---:B------:R-:W-:Y:S01]  /*89e0*/  ISETP.GT.U32.AND P5, PT, R25.reuse, R2, PT ;  /* 0x000000021900720c */ /* 0x040fe20003fa4070 */
[----:B------:R-:W-:Y:S01]  /*89f0*/  @!P6 IMAD.IADD R12, R12, 0x1, -R25 ;  /* 0x000000010c0ce824 */ /* 0x000fe200078e0a19 */
[----:B------:R-:W-:-:S02]  /*8a00*/  ISETP.GT.U32.AND P6, PT, R25, R15, PT ;  /* 0x0000000f1900720c */ /* 0x000fc40003fc4070 */
[C---:B------:R-:W-:Y:S02]  /*8a10*/  IADD3 R7, R4.reuse, 0x63, RZ ;  /* 0x0000006304077810 */ /* 0x040fe40007ffe0ff */
[----:B------:R-:W-:Y:S01]  /*8a20*/  IADD3 R9, R4, 0x65, RZ ;  /* 0x0000006504097810 */ /* 0x000fe20007ffe0ff */
[--C-:B------:R-:W-:Y:S01]  /*8a30*/  @!P3 IMAD.IADD R11, R11, 0x1, -R25.reuse ;  /* 0x000000010b0bb824 */ /* 0x100fe200078e0a19 */
[----:B------:R-:W-:Y:S01]  /*8a40*/  ISETP.GE.AND P3, PT, R20, RZ, PT ;  /* 0x000000ff1400720c */ /* 0x000fe20003f66270 */
[--C-:B------:R-:W-:Y:S01]  /*8a50*/  @!P2 IMAD.IADD R10, R10, 0x1, -R25.reuse ;  /* 0x000000010a0aa824 */ /* 0x100fe200078e0a19 */
[----:B------:R-:W-:Y:S01]  /*8a60*/  IABS R20, R7 ;  /* 0x0000000700147213 */ /* 0x000fe20000000000 */
[----:B------:R0:W-:Y:S01]  /*8a70*/  STL [R1+0x184], R5 ;  /* 0x0001840501007387 */ /* 0x0001e20000100800 */
[----:B------:R-:W-:Y:S01]  /*8a80*/  IABS R18, R9 ;  /* 0x0000000900127213 */ /* 0x000fe20000000000 */
[--C-:B------:R-:W-:Y:S01]  /*8a90*/  @!P5 IMAD.IADD R2, R2, 0x1, -R25.reuse ;  /* 0x000000010202d824 */ /* 0x100fe200078e0a19 */
[----:B------:R-:W-:Y:S01]  /*8aa0*/  ISETP.GE.AND P5, PT, R16, RZ, PT ;  /* 0x000000ff1000720c */ /* 0x000fe20003fa6270 */
[----:B------:R-:W-:-:S02]  /*8ab0*/  @!P6 IMAD.IADD R15, R15, 0x1, -R25 ;  /* 0x000000010f0fe824 */ /* 0x000fc400078e0a19 */
[----:B------:R-:W-:Y:S02]  /*8ac0*/  IMAD.MOV.U32 R16, RZ, RZ, R20 ;  /* 0x000000ffff107224 */ /* 0x000fe400078e0014 */
[----:B0-----:R-:W-:Y:S02]  /*8ad0*/  IMAD.MOV.U32 R5, RZ, RZ, R10 ;  /* 0x000000ffff057224 */ /* 0x001fe400078e000a */
[----:B------:R-:W-:-:S04]  /*8ae0*/  IMAD.HI.U32 R14, R3, R18, RZ ;  /* 0x00000012030e7227 */ /* 0x000fc800078e00ff */
[----:B------:R-:W-:Y:S01]  /*8af0*/  @!P1 IMAD.MOV R5, RZ, RZ, -R5 ;  /* 0x000000ffff059224 */ /* 0x000fe200078e0a05 */
[----:B------:R-:W-:Y:S01]  /*8b00*/  ISETP.GT.U32.AND P1, PT, R25, R15, PT ;  /* 0x0000000f1900720c */ /* 0x000fe20003f24070 */
[----:B------:R-:W-:Y:S02]  /*8b10*/  IMAD.MOV.U32 R6, RZ, RZ, R13 ;  /* 0x000000ffff067224 */ /* 0x000fe400078e000d */
[----:B------:R-:W-:-:S04]  /*8b20*/  IMAD.HI.U32 R13, R3, R16, RZ ;  /* 0x00000010030d7227 */ /* 0x000fc800078e00ff */
[----:B------:R-:W-:Y:S02]  /*8b30*/  IMAD.MOV R14, RZ, RZ, -R14 ;  /* 0x000000ffff0e7224 */ /* 0x000fe400078e0a0e */
[----:B------:R-:W-:Y:S02]  /*8b40*/  IMAD.MOV R10, RZ, RZ, -R13 ;  /* 0x000000ffff0a7224 */ /* 0x000fe400078e0a0d */
[C---:B------:R-:W-:Y:S02]  /*8b50*/  IMAD R18, R25.reuse, R14, R18 ;  /* 0x0000000e19127224 */ /* 0x040fe400078e0212 */
[----:B------:R-:W-:Y:S01]  /*8b60*/  @!P4 IMAD.MOV R6, RZ, RZ, -R6 ;  /* 0x000000ffff06c224 */ /* 0x000fe200078e0a06 */
[C---:B------:R-:W-:Y:S01]  /*8b70*/  ISETP.GT.U32.AND P4, PT, R25.reuse, R2, PT ;  /* 0x000000021900720c */ /* 0x040fe20003f84070 */
[----:B------:R-:W-:Y:S01]  /*8b80*/  IMAD R16, R25, R10, R16 ;  /* 0x0000000a19107224 */ /* 0x000fe200078e0210 */
[----:B------:R-:W-:Y:S01]  /*8b90*/  IADD3 R8, R4, 0x64, RZ ;  /* 0x0000006404087810 */ /* 0x000fe20007ffe0ff */
[----:B------:R-:W-:Y:S01]  /*8ba0*/  @!P1 IMAD.IADD R15, R15, 0x1, -R25 ;  /* 0x000000010f0f9824 */ /* 0x000fe200078e0a19 */
[----:B------:R-:W-:-:S02]  /*8bb0*/  ISETP.GE.AND P2, PT, R0, RZ, PT ;  /* 0x000000ff0000720c */ /* 0x000fc40003f46270 */
[C---:B------:R-:W-:Y:S02]  /*8bc0*/  ISETP.GT.U32.AND P6, PT, R25.reuse, R18, PT ;  /* 0x000000121900720c */ /* 0x040fe40003fc4070 */
[----:B------:R-:W-:Y:S02]  /*8bd0*/  IABS R17, R8 ;  /* 0x0000000800117213 */ /* 0x000fe40000000000 */
[----:B------:R-:W-:Y:S01]  /*8be0*/  ISETP.GT.U32.AND P1, PT, R25, R16, PT ;  /* 0x000000101900720c */ /* 0x000fe20003f24070 */
[----:B------:R0:W-:Y:S02]  /*8bf0*/  STL [R1+0x160], R6 ;  /* 0x0001600601007387 */ /* 0x0001e40000100800 */
[----:B------:R-:W-:Y:S02]  /*8c00*/  IMAD.HI.U32 R0, R3, R17, RZ ;  /* 0x0000001103007227 */ /* 0x000fe400078e00ff */
[----:B------:R1:W-:Y:S02]  /*8c10*/  STL [R1+0x164], R5 ;  /* 0x0001640501007387 */ /* 0x0003e40000100800 */
[----:B------:R-:W-:Y:S01]  /*8c20*/  @!P4 IMAD.IADD R2, R2, 0x1, -R25 ;  /* 0x000000010202c824 */ /* 0x000fe200078e0a19 */
[----:B------:R-:W-:Y:S01]  /*8c30*/  ISETP.GE.AND P4, PT, R8, RZ, PT ;  /* 0x000000ff0800720c */ /* 0x000fe20003f86270 */
[----:B------:R-:W-:-:S02]  /*8c40*/  IMAD.MOV R0, RZ, RZ, -R0 ;  /* 0x000000ffff007224 */ /* 0x000fc400078e0a00 */
[----:B0-----:R-:W-:Y:S01]  /*8c50*/  IMAD.MOV.U32 R6, RZ, RZ, R12 ;  /* 0x000000ffff067224 */ /* 0x001fe200078e000c */
[----:B------:R-:W-:Y:S01]  /*8c60*/  IADD3 R8, R4, 0x61, RZ ;  /* 0x0000006104087810 */ /* 0x000fe20007ffe0ff */
[----:B-1----:R-:W-:Y:S02]  /*8c70*/  IMAD.MOV.U32 R5, RZ, RZ, R11 ;  /* 0x000000ffff057224 */ /* 0x002fe400078e000b */
[----:B------:R-:W-:Y:S02]  /*8c80*/  @!P0 IMAD.MOV R6, RZ, RZ, -R6 ;  /* 0x000000ffff068224 */ /* 0x000fe400078e0a06 */
[----:B------:R-:W-:Y:S02]  /*8c90*/  @!P2 IMAD.MOV R5, RZ, RZ, -R5 ;  /* 0x000000ffff05a224 */ /* 0x000fe400078e0a05 */
[----:B------:R-:W-:Y:S01]  /*8ca0*/  @!P6 IMAD.IADD R18, R18, 0x1, -R25 ;  /* 0x000000011212e824 */ /* 0x000fe200078e0a19 */
[----:B------:R-:W-:Y:S01]  /*8cb0*/  ISETP.GE.AND P6, PT, R7, RZ, PT ;  /* 0x000000ff0700720c */ /* 0x000fe20003fc6270 */
[----:B------:R-:W-:Y:S01]  /*8cc0*/  IMAD R17, R25, R0, R17 ;  /* 0x0000000019117224 */ /* 0x000fe200078e0211 */
[----:B------:R-:W-:Y:S01]  /*8cd0*/  IABS R7, R8 ;  /* 0x0000000800077213 */ /* 0x000fe20000000000 */
[----:B------:R-:W-:Y:S01]  /*8ce0*/  @!P1 IMAD.IADD R16, R16, 0x1, -R25 ;  /* 0x0000000110109824 */ /* 0x000fe200078e0a19 */
[----:B------:R-:W-:Y:S01]  /*8cf0*/  IADD3 R0, R4, 0x62, RZ ;  /* 0x0000006204007810 */ /* 0x000fe20007ffe0ff */
[----:B------:R-:W-:Y:S01]  /*8d00*/  STL [R1+0x168], R6 ;  /* 0x0001680601007387 */ /* 0x000fe20000100800 */
[----:B------:R-:W-:Y:S01]  /*8d10*/  ISETP.GE.AND P0, PT, R9, RZ, PT ;  /* 0x000000ff0900720c */ /* 0x000fe20003f06270 */
[----:B------:R-:W-:Y:S01]  /*8d20*/  IMAD.HI.U32 R9, R3, R7, RZ ;  /* 0x0000000703097227 */ /* 0x000fe200078e00ff */
[C---:B------:R-:W-:Y:S01]  /*8d30*/  ISETP.GT.U32.AND P2, PT, R25.reuse, R17, PT ;  /* 0x000000111900720c */ /* 0x040fe20003f44070 */
[----:B------:R0:W-:Y:S01]  /*8d40*/  STL [R1+0x16c], R5 ;  /* 0x00016c0501007387 */ /* 0x0001e20000100800 */
[----:B------:R-:W-:-:S02]  /*8d50*/  ISETP.GT.U32.AND P1, PT, R25, R16, PT ;  /* 0x000000101900720c */ /* 0x000fc40003f24070 */
[----:B------:R-:W-:Y:S01]  /*8d60*/  IABS R13, R0 ;  /* 0x00000000000d7213 */ /* 0x000fe20000000000 */
[----:B------:R-:W-:Y:S02]  /*8d70*/  IMAD.MOV R9, RZ, RZ, -R9 ;  /* 0x000000ffff097224 */ /* 0x000fe400078e0a09 */
[----:B0-----:R-:W-:Y:S02]  /*8d80*/  IMAD.MOV.U32 R5, RZ, RZ, R2 ;  /* 0x000000ffff057224 */ /* 0x001fe400078e0002 */
[----:B------:R-:W-:-:S04]  /*8d90*/  IMAD.HI.U32 R10, R3, R13, RZ ;  /* 0x0000000d030a7227 */ /* 0x000fc800078e00ff */
[----:B------:R-:W-:Y:S01]  /*8da0*/  @!P3 IMAD.MOV R5, RZ, RZ, -R5 ;  /* 0x000000ffff05b224 */ /* 0x000fe200078e0a05 */
[C---:B------:R-:W-:Y:S01]  /*8db0*/  ISETP.GT.U32.AND P3, PT, R25.reuse, R18, PT ;  /* 0x000000121900720c */ /* 0x040fe20003f64070 */
[----:B------:R-:W-:Y:S02]  /*8dc0*/  IMAD R7, R25, R9, R7 ;  /* 0x0000000919077224 */ /* 0x000fe400078e0207 */
[----:B------:R-:W-:Y:S02]  /*8dd0*/  IMAD.MOV R10, RZ, RZ, -R10 ;  /* 0x000000ffff0a7224 */ /* 0x000fe400078e0a0a */
[--C-:B------:R-:W-:Y:S02]  /*8de0*/  @!P2 IMAD.IADD R17, R17, 0x1, -R25.reuse ;  /* 0x000000011111a824 */ /* 0x100fe400078e0a19 */
[----:B------:R-:W-:Y:S01]  /*8df0*/  @!P1 IMAD.IADD R16, R16, 0x1, -R25 ;  /* 0x0000000110109824 */ /* 0x000fe200078e0a19 */
[C---:B------:R-:W-:Y:S01]  /*8e00*/  ISETP.GT.U32.AND P1, PT, R25.reuse, R7, PT ;  /* 0x000000071900720c */ /* 0x040fe20003f24070 */
[C---:B------:R-:W-:Y:S01]  /*8e10*/  IMAD R13, R25.reuse, R10, R13 ;  /* 0x0000000a190d7224 */ /* 0x040fe200078e020d */
[----:B------:R-:W-:-:S03]  /*8e20*/  ISETP.GT.U32.AND P2, PT, R25, R17, PT ;  /* 0x000000111900720c */ /* 0x000fc60003f44070 */
[----:B------:R-:W-:Y:S01]  /*8e30*/  @!P3 IMAD.IADD R18, R18, 0x1, -R25 ;  /* 0x000000011212b824 */ /* 0x000fe200078e0a19 */
[----:B------:R-:W-:Y:S01]  /*8e40*/  ISETP.GT.U32.AND P3, PT, R25, R13, PT ;  /* 0x0000000d1900720c */ /* 0x000fe20003f64070 */
[----:B------:R-:W-:Y:S01]  /*8e50*/  IMAD.MOV.U32 R6, RZ, RZ, R15 ;  /* 0x000000ffff067224 */ /* 0x000fe200078e000f */
[C---:B------:R-:W-:Y:S01]  /*8e60*/  IADD3 R9, R4.reuse, 0x5e, RZ ;  /* 0x0000005e04097810 */ /* 0x040fe20007ffe0ff */
[----:B------:R0:W-:Y:S01]  /*8e70*/  STL [R1+0x170], R5 ;  /* 0x0001700501007387 */ /* 0x0001e20000100800 */
[C---:B------:R-:W-:Y:S01]  /*8e80*/  IADD3 R11, R4.reuse, 0x60, RZ ;  /* 0x00000060040b7810 */ /* 0x040fe20007ffe0ff */
[----:B------:R-:W-:Y:S01]  /*8e90*/  @!P5 IMAD.MOV R6, RZ, RZ, -R6 ;  /* 0x000000ffff06d224 */ /* 0x000fe200078e0a06 */
[----:B------:R-:W-:Y:S01]  /*8ea0*/  IABS R12, R9 ;  /* 0x00000009000c7213 */ /* 0x000fe20000000000 */
[--C-:B------:R-:W-:Y:S01]  /*8eb0*/  @!P1 IMAD.IADD R7, R7, 0x1, -R25.reuse ;  /* 0x0000000107079824 */ /* 0x100fe200078e0a19 */
[----:B------:R-:W-:Y:S01]  /*8ec0*/  IADD3 R2, R4, 0x5f, RZ ;  /* 0x0000005f04027810 */ /* 0x000fe20007ffe0ff */
[----:B------:R-:W-:Y:S01]  /*8ed0*/  @!P2 IMAD.IADD R17, R17, 0x1, -R25 ;  /* 0x000000011111a824 */ /* 0x000fe200078e0a19 */
[----:B------:R-:W-:Y:S01]  /*8ee0*/  IABS R14, R11 ;  /* 0x0000000b000e7213 */ /* 0x000fe20000000000 */
[----:B0-----:R-:W-:-:S02]  /*8ef0*/  IMAD.MOV.U32 R5, RZ, RZ, R18 ;  /* 0x000000ffff057224 */ /* 0x001fc400078e0012 */
[----:B------:R-:W-:Y:S02]  /*8f00*/  @!P3 IMAD.IADD R13, R13, 0x1, -R25 ;  /* 0x000000010d0db824 */ /* 0x000fe400078e0a19 */
[----:B------:R-:W-:Y:S01]  /*8f10*/  @!P0 IMAD.MOV R5, RZ, RZ, -R5 ;  /* 0x000000ffff058224 */ /* 0x000fe200078e0a05 */
[----:B------:R-:W-:Y:S01]  /*8f20*/  ISETP.GT.U32.AND P0, PT, R25, R7, PT ;  /* 0x000000071900720c */ /* 0x000fe20003f04070 */
[C---:B------:R-:W-:Y:S01]  /*8f30*/  IMAD.HI.U32 R15, R3.reuse, R12, RZ ;  /* 0x0000000c030f7227 */ /* 0x040fe200078e00ff */
[----:B------:R-:W-:Y:S01]  /*8f40*/  IABS R10, R2 ;  /* 0x00000002000a7213 */ /* 0x000fe20000000000 */
[----:B------:R0:W-:Y:S02]  /*8f50*/  STL [R1+0xec], R6 ;  /* 0x0000ec0601007387 */ /* 0x0001e40000100800 */
[----:B------:R-:W-:Y:S01]  /*8f60*/  IMAD.HI.U32 R20, R3, R14, RZ ;  /* 0x0000000e03147227 */ /* 0x000fe200078e00ff */
[----:B------:R-:W-:Y:S02]  /*8f70*/  ISETP.GT.U32.AND P1, PT, R25, R13, PT ;  /* 0x0000000d1900720c */ /* 0x000fe40003f24070 */
[----:B------:R-:W-:Y:S01]  /*8f80*/  ISETP.GE.AND P2, PT, R0, RZ, PT ;  /* 0x000000ff0000720c */ /* 0x000fe20003f46270 */
[----:B------:R-:W-:-:S02]  /*8f90*/  IMAD.MOV R15, RZ, RZ, -R15 ;  /* 0x000000ffff0f7224 */ /* 0x000fc400078e0a0f */
[----:B0-----:R-:W-:Y:S02]  /*8fa0*/  IMAD.MOV.U32 R6, RZ, RZ, R17 ;  /* 0x000000ffff067224 */ /* 0x001fe400078e0011 */
[----:B------:R-:W-:-:S04]  /*8fb0*/  IMAD.HI.U32 R0, R3, R10, RZ ;  /* 0x0000000a03007227 */ /* 0x000fc800078e00ff */
[----:B------:R-:W-:Y:S02]  /*8fc0*/  IMAD.MOV R20, RZ, RZ, -R20 ;  /* 0x000000ffff147224 */ /* 0x000fe400078e0a14 */
[----:B------:R-:W-:Y:S01]  /*8fd0*/  @!P4 IMAD.MOV R6, RZ, RZ, -R6 ;  /* 0x000000ffff06c224 */ /* 0x000fe200078e0a06 */
[----:B------:R-:W-:Y:S01]  /*8fe0*/  ISETP.GE.AND P4, PT, R11, RZ, PT ;  /* 0x000000ff0b00720c */ /* 0x000fe20003f86270 */
[C---:B------:R-:W-:Y:S01]  /*8ff0*/  IMAD R11, R25.reuse, R15, R12 ;  /* 0x0000000f190b7224 */ /* 0x040fe200078e020c */
[----:B------:R0:W-:Y:S01]  /*9000*/  STL [R1+0xf4], R5 ;  /* 0x0000f40501007387 */ /* 0x0001e20000100800 */
[----:B------:R-:W-:Y:S02]  /*9010*/  IMAD.MOV R0, RZ, RZ, -R0 ;  /* 0x000000ffff007224 */ /* 0x000fe400078e0a00 */
[----:B------:R-:W-:Y:S02]  /*9020*/  IMAD R14, R25, R20, R14 ;  /* 0x00000014190e7224 */ /* 0x000fe400078e020e */
[----:B------:R-:W-:Y:S01]  /*9030*/  @!P0 IMAD.IADD R7, R7, 0x1, -R25 ;  /* 0x0000000107078824 */ /* 0x000fe200078e0a19 */
[C---:B------:R-:W-:Y:S01]  /*9040*/  ISETP.GT.U32.AND P0, PT, R25.reuse, R11, PT ;  /* 0x0000000b1900720c */ /* 0x040fe20003f04070 */
[----:B------:R-:W-:-:S02]  /*9050*/  IMAD R10, R25, R0, R10 ;  /* 0x00000000190a7224 */ /* 0x000fc400078e020a */
[----:B0-----:R-:W-:Y:S01]  /*9060*/  IMAD.MOV.U32 R5, RZ, RZ, R16 ;  /* 0x000000ffff057224 */ /* 0x001fe200078e0010 */
[----:B------:R-:W-:Y:S01]  /*9070*/  ISETP.GT.U32.AND P5, PT, R25, R14, PT ;  /* 0x0000000e1900720c */ /* 0x000fe20003fa4070 */
[----:B------:R-:W-:Y:S02]  /*9080*/  @!P1 IMAD.IADD R13, R13, 0x1, -R25 ;  /* 0x000000010d0d9824 */ /* 0x000fe400078e0a19 */
[----:B------:R-:W-:Y:S01]  /*9090*/  @!P6 IMAD.MOV R5, RZ, RZ, -R5 ;  /* 0x000000ffff05e224 */ /* 0x000fe200078e0a05 */
        /* <DEDUP_REMOVED lines=14> */
[C---:B------:R-:W-:Y:S01]  /*9180*/  ISETP.GT.U32.AND P0, PT, R25.reuse, R11, PT ;  /* 0x0000000b1900720c */ /* 0x040fe20003f04070 */
[----:B------:R-:W-:Y:S01]  /*9190*/  @!P6 IMAD.IADD R10, R10, 0x1, -R25 ;  /* 0x000000010a0ae824 */ /* 0x000fe200078e0a19 */
[----:B------:R-:W-:Y:S01]  /*91a0*/  ISETP.GT.U32.AND P6, PT, R25, R14, PT ;  /* 0x0000000e1900720c */ /* 0x000fe20003fc4070 */
[----:B------:R-:W-:-:S04]  /*91b0*/  IMAD.HI.U32 R12, R3, R0, RZ ;  /* 0x00000000030c7227 */ /* 0x000fc800078e00ff */
[----:B0-----:R-:W-:Y:S02]  /*91c0*/  IMAD.MOV.U32 R5, RZ, RZ, R7 ;  /* 0x000000ffff057224 */ /* 0x001fe400078e0007 */
[----:B------:R-:W-:-:S04]  /*91d0*/  IMAD.HI.U32 R7, R3, R13, RZ ;  /* 0x0000000d03077227 */ /* 0x000fc800078e00ff */
        /* <DEDUP_REMOVED lines=102> */
[----:B------:R-:W-:Y:S01]  /*9840*/  IMAD.HI.U32 R15, R3, R11, RZ ;  /* 0x0000000b030f7227 */ /* 0x000fe200078e00ff */
[----:B------:R-:W-:-:S03]  /*9850*/  IADD3 R8, R4, 0x54, RZ ;  /* 0x0000005404087810 */ /* 0x000fc60007ffe0ff */
[----:B------:R-:W-:Y:S02]  /*9860*/  @!P4 IMAD.IADD R0, R0, 0x1, -R25 ;  /* 0x000000010000c824 */ /* 0x000fe400078e0a19 */
[----:B------:R-:W-:Y:S01]  /*9870*/  IMAD.MOV R15, RZ, RZ, -R15 ;  /* 0x000000ffff0f7224 */ /* 0x000fe200078e0a0f */
[----:B------:R-:W-:Y:S02]  /*9880*/  IADD3 R10, R4, 0x52, RZ ;  /* 0x00000052040a7810 */ /* 0x000fe40007ffe0ff */
[----:B------:R-:W-:Y:S02]  /*9890*/  IABS R12, R8 ;  /* 0x00000008000c7213 */ /* 0x000fe40000000000 */
[----:B------:R-:W-:Y:S01]  /*98a0*/  ISETP.GT.U32.AND P4, PT, R25, R0, PT ;  /* 0x000000001900720c */ /* 0x000fe20003f84070 */
[----:B------:R-:W-:Y:S02]  /*98b0*/  @!P0 IMAD.IADD R7, R7, 0x1, -R25 ;  /* 0x0000000107078824 */ /* 0x000fe400078e0a19 */
[----:B------:R-:W-:Y:S01]  /*98c0*/  IMAD R11, R25, R15, R11 ;  /* 0x0000000f190b7224 */ /* 0x000fe200078e020b */
[----:B------:R-:W-:Y:S01]  /*98d0*/  IABS R14, R10 ;  /* 0x0000000a000e7213 */ /* 0x000fe20000000000 */
[----:B------:R-:W-:Y:S01]  /*98e0*/  @!P5 IMAD.IADD R2, R2, 0x1, -R25 ;  /* 0x000000010202d824 */ /* 0x000fe200078e0a19 */
[----:B------:R0:W-:Y:S01]  /*98f0*/  STL [R1+0x138], R5 ;  /* 0x0001380501007387 */ /* 0x0001e20000100800 */
[----:B------:R-:W-:Y:S01]  /*9900*/  IMAD.HI.U32 R16, R3, R12, RZ ;  /* 0x0000000c03107227 */ /* 0x000fe200078e00ff */
[----:B------:R-:W-:-:S03]  /*9910*/  ISETP.GT.U32.AND P5, PT, R25, R11, PT ;  /* 0x0000000b1900720c */ /* 0x000fc60003fa4070 */
[----:B------:R-:W-:Y:S01]  /*9920*/  IMAD.MOV.U32 R6, RZ, RZ, R7 ;  /* 0x000000ffff067224 */ /* 0x000fe200078e0007 */
[----:B------:R-:W-:Y:S01]  /*9930*/  ISETP.GE.AND P0, PT, R8, RZ, PT ;  /* 0x000000ff0800720c */ /* 0x000fe20003f06270 */
[----:B------:R-:W-:Y:S02]  /*9940*/  IMAD.MOV R16, RZ, RZ, -R16 ;  /* 0x000000ffff107224 */ /* 0x000fe400078e0a10 */
[----:B0-----:R-:W-:Y:S02]  /*9950*/  IMAD.MOV.U32 R5, RZ, RZ, R2 ;  /* 0x000000ffff057224 */ /* 0x001fe400078e0002 */
[----:B------:R-:W-:-:S04]  /*9960*/  IMAD.HI.U32 R8, R3, R14, RZ ;  /* 0x0000000e03087227 */ /* 0x000fc800078e00ff */
[----:B------:R-:W-:Y:S02]  /*9970*/  @!P2 IMAD.MOV R6, RZ, RZ, -R6 ;  /* 0x000000ffff06a224 */ /* 0x000fe400078e0a06 */
[----:B------:R-:W-:Y:S02]  /*9980*/  @!P1 IMAD.MOV R5, RZ, RZ, -R5 ;  /* 0x000000ffff059224 */ /* 0x000fe400078e0a05 */
[C---:B------:R-:W-:Y:S02]  /*9990*/  IMAD R16, R25.reuse, R16, R12 ;  /* 0x0000001019107224 */ /* 0x040fe400078e020c */
[----:B------:R-:W-:Y:S02]  /*99a0*/  IMAD.MOV R8, RZ, RZ, -R8 ;  /* 0x000000ffff087224 */ /* 0x000fe400078e0a08 */
[----:B------:R-:W-:Y:S01]  /*99b0*/  @!P4 IMAD.IADD R0, R0, 0x1, -R25 ;  /* 0x000000010000c824 */ /* 0x000fe200078e0a19 */
[----:B------:R-:W-:Y:S01]  /*99c0*/  STL [R1+0x12c], R6 ;  /* 0x00012c0601007387 */ /* 0x000fe20000100800 */
[----:B------:R-:W-:Y:S01]  /*99d0*/  IMAD R2, R25, R8, R14 ;  /* 0x0000000819027224 */ /* 0x000fe200078e020e */
[----:B------:R-:W-:-:S02]  /*99e0*/  IADD3 R9, R4, 0x53, RZ ;  /* 0x0000005304097810 */ /* 0x000fc40007ffe0ff */
[----:B------:R0:W-:Y:S01]  /*99f0*/  STL [R1+0x128], R5 ;  /* 0x0001280501007387 */ /* 0x0001e20000100800 */
[----:B------:R-:W-:Y:S01]  /*9a00*/  ISETP.GT.U32.AND P2, PT, R25, R16, PT ;  /* 0x000000101900720c */ /* 0x000fe20003f44070 */
[----:B------:R-:W-:Y:S01]  /*9a10*/  @!P5 IMAD.IADD R11, R11, 0x1, -R25 ;  /* 0x000000010b0bd824 */ /* 0x000fe200078e0a19 */
[----:B------:R-:W-:Y:S01]  /*9a20*/  IABS R13, R9 ;  /* 0x00000009000d7213 */ /* 0x000fe20000000000 */
[----:B0-----:R-:W-:-:S04]  /*9a30*/  IMAD.MOV.U32 R5, RZ, RZ, R0 ;  /* 0x000000ffff057224 */ /* 0x001fc800078e0000 */
[----:B------:R-:W-:Y:S01]  /*9a40*/  @!P6 IMAD.MOV R5, RZ, RZ, -R5 ;  /* 0x000000ffff05e224 */ /* 0x000fe200078e0a05 */
[C---:B------:R-:W-:Y:S02]  /*9a50*/  ISETP.GT.U32.AND P6, PT, R25.reuse, R2, PT ;  /* 0x000000021900720c */ /* 0x040fe40003fc4070 */
[----:B------:R-:W-:Y:S01]  /*9a60*/  ISETP.GT.U32.AND P5, PT, R25, R11, PT ;  /* 0x0000000b1900720c */ /* 0x000fe20003fa4070 */
[----:B------:R-:W-:Y:S01]  /*9a70*/  IMAD.HI.U32 R17, R3, R13, RZ ;  /* 0x0000000d03117227 */ /* 0x000fe200078e00ff */
[C---:B------:R-:W-:Y:S02]  /*9a80*/  IADD3 R7, R4.reuse, 0x51, RZ ;  /* 0x0000005104077810 */ /* 0x040fe40007ffe0ff */
[----:B------:R-:W-:Y:S01]  /*9a90*/  IADD3 R8, R4, 0x50, RZ ;  /* 0x0000005004087810 */ /* 0x000fe20007ffe0ff */
[----:B------:R-:W-:Y:S01]  /*9aa0*/  IMAD.MOV R17, RZ, RZ, -R17 ;  /* 0x000000ffff117224 */ /* 0x000fe200078e0a11 */
[----:B------:R-:W-:Y:S01]  /*9ab0*/  IABS R12, R7 ;  /* 0x00000007000c7213 */ /* 0x000fe20000000000 */
[----:B------:R-:W-:Y:S01]  /*9ac0*/  @!P2 IMAD.IADD R16, R16, 0x1, -R25 ;  /* 0x000000011010a824 */ /* 0x000fe200078e0a19 */
[----:B------:R-:W-:Y:S01]  /*9ad0*/  ISETP.GE.AND P1, PT, R9, RZ, PT ;  /* 0x000000ff0900720c */ /* 0x000fe20003f26270 */
[----:B------:R-:W-:Y:S01]  /*9ae0*/  IMAD R13, R25, R17, R13 ;  /* 0x00000011190d7224 */ /* 0x000fe200078e020d */
[----:B------:R-:W-:Y:S01]  /*9af0*/  IADD3 R9, R4, 0x4f, RZ ;  /* 0x0000004f04097810 */ /* 0x000fe20007ffe0ff */
[----:B------:R-:W-:Y:S01]  /*9b00*/  @!P6 IMAD.IADD R2, R2, 0x1, -R25 ;  /* 0x000000010202e824 */ /* 0x000fe200078e0a19 */
[----:B------:R-:W-:Y:S01]  /*9b10*/  IABS R0, R8 ;  /* 0x0000000800007213 */ /* 0x000fe20000000000 */
[----:B------:R-:W-:Y:S01]  /*9b20*/  IMAD.HI.U32 R15, R3, R12, RZ ;  /* 0x0000000c030f7227 */ /* 0x000fe200078e00ff */
[----:B------:R-:W-:-:S02]  /*9b30*/  ISETP.GT.U32.AND P2, PT, R25, R16, PT ;  /* 0x000000101900720c */ /* 0x000fc40003f44070 */
[----:B------:R-:W-:Y:S01]  /*9b40*/  IABS R14, R9 ;  /* 0x00000009000e7213 */ /* 0x000fe20000000000 */
[----:B------:R-:W-:Y:S01]  /*9b50*/  @!P5 IMAD.IADD R11, R11, 0x1, -R25 ;  /* 0x000000010b0bd824 */ /* 0x000fe200078e0a19 */
[----:B------:R-:W-:Y:S01]  /*9b60*/  ISETP.GT.U32.AND P4, PT, R25, R13, PT ;  /* 0x0000000d1900720c */ /* 0x000fe20003f84070 */
[----:B------:R-:W-:Y:S01]  /*9b70*/  IMAD.MOV R15, RZ, RZ, -R15 ;  /* 0x000000ffff0f7224 */ /* 0x000fe200078e0a0f */
[----:B------:R-:W-:Y:S01]  /*9b80*/  ISETP.GE.AND P5, PT, R10, RZ, PT ;  /* 0x000000ff0a00720c */ /* 0x000fe20003fa6270 */
[----:B------:R-:W-:Y:S01]  /*9b90*/  IMAD.HI.U32 R10, R3, R0, RZ ;  /* 0x00000000030a7227 */ /* 0x000fe200078e00ff */
[----:B------:R-:W-:-:S03]  /*9ba0*/  ISETP.GT.U32.AND P6, PT, R25, R2, PT ;  /* 0x000000021900720c */ /* 0x000fc60003fc4070 */
[----:B------:R-:W-:Y:S02]  /*9bb0*/  IMAD.MOV.U32 R6, RZ, RZ, R11 ;  /* 0x000000ffff067224 */ /* 0x000fe400078e000b */
[----:B------:R-:W-:-:S04]  /*9bc0*/  IMAD.HI.U32 R11, R3, R14, RZ ;  /* 0x0000000e030b7227 */ /* 0x000fc800078e00ff */
[----:B------:R-:W-:Y:S02]  /*9bd0*/  IMAD R12, R25, R15, R12 ;  /* 0x0000000f190c7224 */ /* 0x000fe400078e020c */
[----:B------:R-:W-:Y:S02]  /*9be0*/  IMAD.MOV R10, RZ, RZ, -R10 ;  /* 0x000000ffff0a7224 */ /* 0x000fe400078e0a0a */
[----:B------:R-:W-:Y:S01]  /*9bf0*/  @!P3 IMAD.MOV R6, RZ, RZ, -R6 ;  /* 0x000000ffff06b224 */ /* 0x000fe200078e0a06 */
[----:B------:R-:W-:Y:S01]  /*9c00*/  ISETP.GE.AND P3, PT, R7, RZ, PT ;  /* 0x000000ff0700720c */ /* 0x000fe20003f66270 */
[----:B------:R-:W-:Y:S02]  /*9c10*/  IMAD.MOV R7, RZ, RZ, -R11 ;  /* 0x000000ffff077224 */ /* 0x000fe400078e0a0b */
[----:B------:R-:W-:Y:S01]  /*9c20*/  @!P2 IMAD.IADD R16, R16, 0x1, -R25 ;  /* 0x000000011010a824 */ /* 0x000fe200078e0a19 */
[C---:B------:R-:W-:Y:S01]  /*9c30*/  ISETP.GT.U32.AND P2, PT, R25.reuse, R12, PT ;  /* 0x0000000c1900720c */ /* 0x040fe20003f44070 */
[----:B------:R-:W-:-:S02]  /*9c40*/  IMAD R11, R25, R10, R0 ;  /* 0x0000000a190b7224 */ /* 0x000fc400078e0200 */
[--C-:B------:R-:W-:Y:S02]  /*9c50*/  @!P4 IMAD.IADD R13, R13, 0x1, -R25.reuse ;  /* 0x000000010d0dc824 */ /* 0x100fe400078e0a19 */
[----:B------:R-:W-:Y:S01]  /*9c60*/  @!P6 IMAD.IADD R2, R2, 0x1, -R25 ;  /* 0x000000010202e824 */ /* 0x000fe200078e0a19 */
[C---:B------:R-:W-:Y:S02]  /*9c70*/  ISETP.GT.U32.AND P6, PT, R25.reuse, R11, PT ;  /* 0x0000000b1900720c */ /* 0x040fe40003fc4070 */
[----:B------:R-:W-:Y:S01]  /*9c80*/  ISETP.GT.U32.AND P4, PT, R25, R13, PT ;  /* 0x0000000d1900720c */ /* 0x000fe20003f84070 */
[----:B------:R0:W-:Y:S01]  /*9c90*/  STL [R1+0x124], R5 ;  /* 0x0001240501007387 */ /* 0x0001e20000100800 */
[----:B------:R-:W-:-:S03]  /*9ca0*/  IADD3 R0, R4, 0x4e, RZ ;  /* 0x0000004e04007810 */ /* 0x000fc60007ffe0ff */
[----:B------:R-:W-:Y:S02]  /*9cb0*/  @!P2 IMAD.IADD R12, R12, 0x1, -R25 ;  /* 0x000000010c0ca824 */ /* 0x000fe400078e0a19 */
[----:B0-----:R-:W-:-:S03]  /*9cc0*/  IMAD.MOV.U32 R5, RZ, RZ, R16 ;  /* 0x000000ffff057224 */ /* 0x001fc600078e0010 */
[C---:B------:R-:W-:Y:S01]  /*9cd0*/  ISETP.GT.U32.AND P2, PT, R25.reuse, R12, PT ;  /* 0x0000000c1900720c */ /* 0x040fe20003f44070 */
[----:B------:R-:W-:Y:S02]  /*9ce0*/  IMAD R14, R25, R7, R14 ;  /* 0x00000007190e7224 */ /* 0x000fe400078e020e */
[----:B------:R-:W-:Y:S01]  /*9cf0*/  @!P0 IMAD.MOV R5, RZ, RZ, -R5 ;  /* 0x000000ffff058224 */ /* 0x000fe200078e0a05 */
[----:B------:R-:W-:Y:S01]  /*9d00*/  ISETP.GE.AND P0, PT, R8, RZ, PT ;  /* 0x000000ff0800720c */ /* 0x000fe20003f06270 */
[--C-:B------:R-:W-:Y:S01]  /*9d10*/  @!P6 IMAD.IADD R11, R11, 0x1, -R25.reuse ;  /* 0x000000010b0be824 */ /* 0x100fe200078e0a19 */
[----:B------:R-:W-:Y:S02]  /*9d20*/  IADD3 R7, R4, 0x4d, RZ ;  /* 0x0000004d04077810 */ /* 0x000fe40007ffe0ff */
[----:B------:R-:W-:Y:S01]  /*9d30*/  IABS R8, R0 ;  /* 0x0000000000087213 */ /* 0x000fe20000000000 */
[----:B------:R-:W-:Y:S01]  /*9d40*/  @!P4 IMAD.IADD R13, R13, 0x1, -R25 ;  /* 0x000000010d0dc824 */ /* 0x000fe200078e0a19 */
[----:B------:R-:W-:-:S02]  /*9d50*/  IABS R16, R7 ;  /* 0x0000000700107213 */ /* 0x000fc40000000000 */
[----:B------:R-:W-:Y:S01]  /*9d60*/  ISETP.GT.U32.AND P6, PT, R25, R11, PT ;  /* 0x0000000b1900720c */ /* 0x000fe20003fc4070 */
[----:B------:R-:W-:Y:S01]  /*9d70*/  IMAD.HI.U32 R10, R3, R8, RZ ;  /* 0x00000008030a7227 */ /* 0x000fe200078e00ff */
[----:B------:R0:W-:Y:S04]  /*9d80*/  STL [R1+0x120], R6 ;  /* 0x0001200601007387 */ /* 0x0001e80000100800 */
[----:B------:R1:W-:Y:S01]  /*9d90*/  STL [R1+0x10c], R5 ;  /* 0x00010c0501007387 */ /* 0x0003e20000100800 */
[----:B------:R-:W-:Y:S02]  /*9da0*/  IMAD.MOV R10, RZ, RZ, -R10 ;  /* 0x000000ffff0a7224 */ /* 0x000fe400078e0a0a */
[----:B0-----:R-:W-:Y:S02]  /*9db0*/  IMAD.MOV.U32 R6, RZ, RZ, R13 ;  /* 0x000000ffff067224 */ /* 0x001fe400078e000d */
[----:B-1----:R-:W-:-:S02]  /*9dc0*/  IMAD.MOV.U32 R5, RZ, RZ, R2 ;  /* 0x000000ffff057224 */ /* 0x002fc400078e0002 */
[----:B------:R-:W-:-:S04]  /*9dd0*/  IMAD.HI.U32 R2, R3, R16, RZ ;  /* 0x0000001003027227 */ /* 0x000fc800078e00ff */
[----:B------:R-:W-:Y:S02]  /*9de0*/  @!P1 IMAD.MOV R6, RZ, RZ, -R6 ;  /* 0x000000ffff069224 */ /* 0x000fe400078e0a06 */
[--C-:B------:R-:W-:Y:S02]  /*9df0*/  @!P2 IMAD.IADD R12, R12, 0x1, -R25.reuse ;  /* 0x000000010c0ca824 */ /* 0x100fe400078e0a19 */
[----:B------:R-:W-:Y:S02]  /*9e00*/  IMAD.MOV R2, RZ, RZ, -R2 ;  /* 0x000000ffff027224 */ /* 0x000fe400078e0a02 */
[C---:B------:R-:W-:Y:S01]  /*9e10*/  IMAD R8, R25.reuse, R10, R8 ;  /* 0x0000000a19087224 */ /* 0x040fe200078e0208 */
[----:B------:R0:W-:Y:S01]  /*9e20*/  STL [R1+0x118], R6 ;  /* 0x0001180601007387 */ /* 0x0001e20000100800 */
[----:B------:R-:W-:Y:S02]  /*9e30*/  IMAD R16, R25, R2, R16 ;  /* 0x0000000219107224 */ /* 0x000fe400078e0210 */
[----:B------:R-:W-:Y:S01]  /*9e40*/  @!P6 IMAD.IADD R11, R11, 0x1, -R25 ;  /* 0x000000010b0be824 */ /* 0x000fe200078e0a19 */
[----:B------:R-:W-:Y:S01]  /*9e50*/  ISETP.GT.U32.AND P6, PT, R25, R8, PT ;  /* 0x000000081900720c */ /* 0x000fe20003fc4070 */
[----:B0-----:R-:W-:-:S04]  /*9e60*/  IMAD.MOV.U32 R6, RZ, RZ, R12 ;  /* 0x000000ffff067224 */ /* 0x001fc800078e000c */
[----:B------:R-:W-:Y:S01]  /*9e70*/  @!P3 IMAD.MOV R6, RZ, RZ, -R6 ;  /* 0x000000ffff06b224 */ /* 0x000fe200078e0a06 */
[C---:B------:R-:W-:Y:S02]  /*9e80*/  ISETP.GT.U32.AND P3, PT, R25.reuse, R16, PT ;  /* 0x000000101900720c */ /* 0x040fe40003f64070 */
[----:B------:R-:W-:Y:S02]  /*9e90*/  ISETP.GT.U32.AND P2, PT, R25, R14, PT ;  /* 0x0000000e1900720c */ /* 0x000fe40003f44070 */
[----:B------:R-:W-:Y:S02]  /*9ea0*/  ISETP.GE.AND P4, PT, R9, RZ, PT ;  /* 0x000000ff0900720c */ /* 0x000fe40003f86270 */
[----:B------:R-:W-:Y:S02]  /*9eb0*/  ISETP.GE.AND P1, PT, R0, RZ, PT ;  /* 0x000000ff0000720c */ /* 0x000fe40003f26270 */
[C---:B------:R-:W-:Y:S02]  /*9ec0*/  IADD3 R0, R4.reuse, 0x4c, RZ ;  /* 0x0000004c04007810 */ /* 0x040fe40007ffe0ff */
[----:B------:R-:W-:Y:S01]  /*9ed0*/  IADD3 R9, R4, 0x4b, RZ ;  /* 0x0000004b04097810 */ /* 0x000fe20007ffe0ff */
[----:B------:R-:W-:Y:S01]  /*9ee0*/  @!P5 IMAD.MOV R5, RZ, RZ, -R5 ;  /* 0x000000ffff05d224 */ /* 0x000fe200078e0a05 */
[----:B------:R-:W-:Y:S01]  /*9ef0*/  ISETP.GE.AND P5, PT, R7, RZ, PT ;  /* 0x000000ff0700720c */ /* 0x000fe20003fa6270 */
[----:B------:R-:W-:Y:S01]  /*9f00*/  @!P6 IMAD.IADD R8, R8, 0x1, -R25 ;  /* 0x000000010808e824 */ /* 0x000fe200078e0a19 */
[----:B------:R-:W-:-:S02]  /*9f10*/  IABS R7, R0 ;  /* 0x0000000000077213 */ /* 0x000fc40000000000 */
[----:B------:R-:W-:Y:S01]  /*9f20*/  IABS R13, R9 ;  /* 0x00000009000d7213 */ /* 0x000fe20000000000 */
[----:B------:R-:W-:Y:S01]  /*9f30*/  @!P3 IMAD.IADD R16, R16, 0x1, -R25 ;  /* 0x000000011010b824 */ /* 0x000fe200078e0a19 */
[----:B------:R-:W-:Y:S01]  /*9f40*/  ISETP.GT.U32.AND P6, PT, R25, R8, PT ;  /* 0x000000081900720c */ /* 0x000fe20003fc4070 */
[C---:B------:R-:W-:Y:S01]  /*9f50*/  IMAD.HI.U32 R10, R3.reuse, R7, RZ ;  /* 0x00000007030a7227 */ /* 0x040fe200078e00ff */
[----:B------:R0:W-:Y:S03]  /*9f60*/  STL [R1+0x11c], R5 ;  /* 0x00011c0501007387 */ /* 0x0001e60000100800 */
[----:B------:R-:W-:Y:S01]  /*9f70*/  IMAD.HI.U32 R2, R3, R13, RZ ;  /* 0x0000000d03027227 */ /* 0x000fe200078e00ff */
[----:B------:R-:W-:-:S03]  /*9f80*/  ISETP.GT.U32.AND P3, PT, R25, R16, PT ;  /* 0x000000101900720c */ /* 0x000fc60003f64070 */
[----:B------:R-:W-:Y:S02]  /*9f90*/  @!P2 IMAD.IADD R14, R14, 0x1, -R25 ;  /* 0x000000010e0ea824 */ /* 0x000fe400078e0a19 */
[----:B0-----:R-:W-:Y:S01]  /*9fa0*/  IMAD.MOV.U32 R5, RZ, RZ, R11 ;  /* 0x000000ffff057224 */ /* 0x001fe200078e000b */
[----:B------:R-:W-:Y:S01]  /*9fb0*/  IADD3 R17, R4, 0x4a, RZ ;  /* 0x0000004a04117810 */ /* 0x000fe20007ffe0ff */
[----:B------:R-:W-:Y:S02]  /*9fc0*/  IMAD.MOV R10, RZ, RZ, -R10 ;  /* 0x000000ffff0a7224 */ /* 0x000fe400078e0a0a */
[----:B------:R-:W-:Y:S01]  /*9fd0*/  IMAD.MOV R2, RZ, RZ, -R2 ;  /* 0x000000ffff027224 */ /* 0x000fe200078e0a02 */
[C---:B------:R-:W-:Y:S01]  /*9fe0*/  ISETP.GT.U32.AND P2, PT, R25.reuse, R14, PT ;  /* 0x0000000e1900720c */ /* 0x040fe20003f44070 */
[----:B------:R-:W-:Y:S01]  /*9ff0*/  @!P0 IMAD.MOV R5, RZ, RZ, -R5 ;  /* 0x000000ffff058224 */ /* 0x000fe200078e0a05 */
[----:B------:R-:W-:Y:S01]  /*a000*/  ISETP.GE.AND P0, PT, R0, RZ, PT ;  /* 0x000000ff0000720c */ /* 0x000fe20003f06270 */
[C---:B------:R-:W-:Y:S01]  /*a010*/  IMAD R0, R25.reuse, R10, R7 ;  /* 0x0000000a19007224 */ /* 0x040fe200078e0207 */
[----:B------:R-:W-:Y:S01]  /*a020*/  IABS R10, R17 ;  /* 0x00000011000a7213 */ /* 0x000fe20000000000 */
[C---:B------:R-:W-:Y:S01]  /*a030*/  IMAD R13, R25.reuse, R2, R13 ;  /* 0x00000002190d7224 */ /* 0x040fe200078e020d */
[----:B------:R-:W-:Y:S01]  /*a040*/  IADD3 R2, R4, 0x49, RZ ;  /* 0x0000004904027810 */ /* 0x000fe20007ffe0ff */
[----:B------:R-:W-:Y:S01]  /*a050*/  @!P6 IMAD.IADD R8, R8, 0x1, -R25 ;  /* 0x000000010808e824 */ /* 0x000fe200078e0a19 */
[----:B------:R-:W-:Y:S01]  /*a060*/  ISETP.GT.U32.AND P6, PT, R25, R0, PT ;  /* 0x000000001900720c */ /* 0x000fe20003fc4070 */
[----:B------:R-:W-:Y:S01]  /*a070*/  IMAD.HI.U32 R15, R3, R10, RZ ;  /* 0x0000000a030f7227 */ /* 0x000fe200078e00ff */
[----:B------:R-:W-:-:S03]  /*a080*/  IABS R23, R2 ;  /* 0x0000000200177213 */ /* 0x000fc60000000000 */
[----:B------:R-:W-:Y:S01]  /*a090*/  @!P3 IMAD.IADD R16, R16, 0x1, -R25 ;  /* 0x000000011010b824 */ /* 0x000fe200078e0a19 */
[----:B------:R-:W-:Y:S01]  /*a0a0*/  ISETP.GT.U32.AND P3, PT, R25, R13, PT ;  /* 0x0000000d1900720c */ /* 0x000fe20003f64070 */
[----:B------:R-:W-:Y:S02]  /*a0b0*/  IMAD.MOV R15, RZ, RZ, -R15 ;  /* 0x000000ffff0f7224 */ /* 0x000fe400078e0a0f */
[----:B------:R-:W-:Y:S01]  /*a0c0*/  IMAD.HI.U32 R22, R3, R23, RZ ;  /* 0x0000001703167227 */ /* 0x000fe200078e00ff */
[----:B------:R-:W-:Y:S03]  /*a0d0*/  STL [R1+0x110], R6 ;  /* 0x0001100601007387 */ /* 0x000fe60000100800 */
[----:B------:R-:W-:Y:S01]  /*a0e0*/  @!P2 IMAD.IADD R14, R14, 0x1, -R25 ;  /* 0x000000010e0ea824 */ /* 0x000fe200078e0a19 */
[----:B------:R0:W-:Y:S01]  /*a0f0*/  STL [R1+0x114], R5 ;  /* 0x0001140501007387 */ /* 0x0001e20000100800 */
[----:B------:R-:W-:-:S02]  /*a100*/  IMAD R10, R25, R15, R10 ;  /* 0x0000000f190a7224 */ /* 0x000fc400078e020a */
[----:B------:R-:W-:Y:S01]  /*a110*/  IMAD.MOV R22, RZ, RZ, -R22 ;  /* 0x000000ffff167224 */ /* 0x000fe200078e0a16 */
[----:B------:R-:W-:Y:S01]  /*a120*/  IADD3 R20, R4, 0x48, RZ ;  /* 0x0000004804147810 */ /* 0x000fe20007ffe0ff */
[----:B------:R-:W-:Y:S01]  /*a130*/  @!P6 IMAD.IADD R0, R0, 0x1, -R25 ;  /* 0x000000010000e824 */ /* 0x000fe200078e0a19 */
[----:B------:R-:W-:Y:S01]  /*a140*/  IADD3 R7, R4, 0x47, RZ ;  /* 0x0000004704077810 */ /* 0x000fe20007ffe0ff */
[C---:B------:R-:W-:Y:S02]  /*a150*/  IMAD R22, R25.reuse, R22, R23 ;  /* 0x0000001619167224 */ /* 0x040fe400078e0217 */
[----:B0-----:R-:W-:Y:S01]  /*a160*/  IMAD.MOV.U32 R5, RZ, RZ, R14 ;  /* 0x000000ffff057224 */ /* 0x001fe200078e000e */
[----:B------:R-:W-:-:S03]  /*a170*/  ISETP.GT.U32.AND P6, PT, R25, R10, PT ;  /* 0x0000000a1900720c */ /* 0x000fc60003fc4070 */
[----:B------:R-:W-:Y:S01]  /*a180*/  @!P4 IMAD.MOV R5, RZ, RZ, -R5 ;  /* 0x000000ffff05c224 */ /* 0x000fe200078e0a05 */
[----:B------:R-:W-:Y:S01]  /*a190*/  ISETP.GE.AND P2, PT, R9, RZ, PT ;  /* 0x000000ff0900720c */ /* 0x000fe20003f46270 */
[----:B------:R-:W-:Y:S01]  /*a1a0*/  @!P3 IMAD.IADD R13, R13, 0x1, -R25 ;  /* 0x000000010d0db824 */ /* 0x000fe200078e0a19 */
[----:B------:R-:W-:Y:S02]  /*a1b0*/  IABS R21, R20 ;  /* 0x0000001400157213 */ /* 0x000fe40000000000 */
[----:B------:R-:W-:Y:S01]  /*a1c0*/  IABS R9, R7 ;  /* 0x0000000700097213 */ /* 0x000fe20000000000 */
[----:B------:R0:W-:Y:S01]  /*a1d0*/  STL [R1+0x100], R5 ;  /* 0x0001000501007387 */ /* 0x0001e20000100800 */
[----:B------:R-:W-:Y:S01]  /*a1e0*/  ISETP.GT.U32.AND P3, PT, R25, R22, PT ;  /* 0x000000161900720c */ /* 0x000fe20003f64070 */
[----:B------:R-:W-:Y:S01]  /*a1f0*/  IMAD.HI.U32 R24, R3, R21, RZ ;  /* 0x0000001503187227 */ /* 0x000fe200078e00ff */
[----:B------:R-:W-:Y:S02]  /*a200*/  ISETP.GT.U32.AND P4, PT, R25, R0, PT ;  /* 0x000000001900720c */ /* 0x000fe40003f84070 */
[----:B------:R-:W-:Y:S01]  /*a210*/  IADD3 R12, R4, 0x46, RZ ;  /* 0x00000046040c7810 */ /* 0x000fe20007ffe0ff */
[----:B------:R-:W-:-:S04]  /*a220*/  IMAD.HI.U32 R18, R3, R9, RZ ;  /* 0x0000000903127227 */ /* 0x000fc800078e00ff */
[----:B0-----:R-:W-:Y:S02]  /*a230*/  IMAD.MOV.U32 R5, RZ, RZ, R8 ;  /* 0x000000ffff057224 */ /* 0x001fe400078e0008 */
[----:B------:R-:W-:Y:S02]  /*a240*/  IMAD.MOV R24, RZ, RZ, -R24 ;  /* 0x000000ffff187224 */ /* 0x000fe400078e0a18 */
[----:B------:R-:W-:Y:S01]  /*a250*/  @!P1 IMAD.MOV R5, RZ, RZ, -R5 ;  /* 0x000000ffff059224 */ /* 0x000fe200078e0a05 */
[----:B------:R-:W-:Y:S01]  /*a260*/  IABS R11, R12 ;  /* 0x0000000c000b7213 */ /* 0x000fe20000000000 */
[----:B------:R-:W-:Y:S02]  /*a270*/  IMAD.MOV R18, RZ, RZ, -R18 ;  /* 0x000000ffff127224 */ /* 0x000fe400078e0a12 */
[----:B------:R-:W-:Y:S01]  /*a280*/  @!P6 IMAD.IADD R10, R10, 0x1, -R25 ;  /* 0x000000010a0ae824 */ /* 0x000fe200078e0a19 */
[----:B------:R0:W-:Y:S01]  /*a290*/  STL [R1+0xfc], R5 ;  /* 0x0000fc0501007387 */ /* 0x0001e20000100800 */
[C---:B------:R-:W-:Y:S01]  /*a2a0*/  IMAD R21, R25.reuse, R24, R21 ;  /* 0x0000001819157224 */ /* 0x040fe200078e0215 */
[C---:B------:R-:W-:Y:S01]  /*a2b0*/  ISETP.GT.U32.AND P6, PT, R25.reuse, R13, PT ;  /* 0x0000000d1900720c */ /* 0x040fe20003fc4070 */
[----:B------:R-:W-:-:S02]  /*a2c0*/  IMAD R9, R25, R18, R9 ;  /* 0x0000001219097224 */ /* 0x000fc400078e0209 */
[----:B------:R-:W-:Y:S01]  /*a2d0*/  @!P3 IMAD.IADD R22, R22, 0x1, -R25 ;  /* 0x000000011616b824 */ /* 0x000fe200078e0a19 */
[----:B------:R-:W-:Y:S01]  /*a2e0*/  ISETP.GT.U32.AND P3, PT, R25, R10, PT ;  /* 0x0000000a1900720c */ /* 0x000fe20003f64070 */
[----:B------:R-:W-:-:S04]  /*a2f0*/  IMAD.HI.U32 R15, R3, R11, RZ ;  /* 0x0000000b030f7227 */ /* 0x000fc800078e00ff */
[----:B0-----:R-:W-:Y:S02]  /*a300*/  IMAD.MOV.U32 R5, RZ, RZ, R16 ;  /* 0x000000ffff057224 */ /* 0x001fe400078e0010 */
[----:B------:R-:W-:Y:S02]  /*a310*/  @!P4 IMAD.IADD R0, R0, 0x1, -R25 ;  /* 0x000000010000c824 */ /* 0x000fe400078e0a19 */
[----:B------:R-:W-:Y:S01]  /*a320*/  @!P5 IMAD.MOV R5, RZ, RZ, -R5 ;  /* 0x000000ffff05d224 */ /* 0x000fe200078e0a05 */
[C---:B------:R-:W-:Y:S01]  /*a330*/  ISETP.GT.U32.AND P5, PT, R25.reuse, R21, PT ;  /* 0x000000151900720c */ /* 0x040fe20003fa4070 */
[----:B------:R-:W-:Y:S01]  /*a340*/  IMAD.MOV R15, RZ, RZ, -R15 ;  /* 0x000000ffff0f7224 */ /* 0x000fe200078e0a0f */
[C---:B------:R-:W-:Y:S02]  /*a350*/  ISETP.GT.U32.AND P4, PT, R25.reuse, R9, PT ;  /* 0x000000091900720c */ /* 0x040fe40003f84070 */
[C---:B------:R-:W-:Y:S01]  /*a360*/  ISETP.GT.U32.AND P1, PT, R25.reuse, R22, PT ;  /* 0x000000161900720c */ /* 0x040fe20003f24070 */
[----:B------:R-:W-:Y:S01]  /*a370*/  IMAD R11, R25, R15, R11 ;  /* 0x0000000f190b7224 */ /* 0x000fe200078e020b */
[----:B------:R-:W-:Y:S01]  /*a380*/  IADD3 R18, R4, 0x45, RZ ;  /* 0x0000004504127810 */ /* 0x000fe20007ffe0ff */
[----:B------:R-:W-:-:S02]  /*a390*/  @!P6 IMAD.IADD R13, R13, 0x1, -R25 ;  /* 0x000000010d0de824 */ /* 0x000fc400078e0a19 */
[--C-:B------:R-:W-:Y:S01]  /*a3a0*/  @!P3 IMAD.IADD R10, R10, 0x1, -R25.reuse ;  /* 0x000000010a0ab824 */ /* 0x100fe200078e0a19 */
[----:B------:R-:W-:Y:S01]  /*a3b0*/  ISETP.GT.U32.AND P3, PT, R25, R11, PT ;  /* 0x0000000b1900720c */ /* 0x000fe20003f64070 */
[----:B------:R0:W-:Y:S01]  /*a3c0*/  STL [R1+0xf8], R5 ;  /* 0x0000f80501007387 */ /* 0x0001e20000100800 */
[----:B------:R-:W-:Y:S01]  /*a3d0*/  IMAD.MOV.U32 R6, RZ, RZ, R0 ;  /* 0x000000ffff067224 */ /* 0x000fe200078e0000 */
[----:B------:R-:W-:Y:S01]  /*a3e0*/  IADD3 R15, R4, 0x44, RZ ;  /* 0x00000044040f7810 */ /* 0x000fe20007ffe0ff */
[--C-:B------:R-:W-:Y:S01]  /*a3f0*/  @!P5 IMAD.IADD R21, R21, 0x1, -R25.reuse ;  /* 0x000000011515d824 */ /* 0x100fe200078e0a19 */
[----:B------:R-:W-:Y:S01]  /*a400*/  IABS R14, R18 ;  /* 0x00000012000e7213 */ /* 0x000fe20000000000 */
[--C-:B------:R-:W-:Y:S01]  /*a410*/  @!P4 IMAD.IADD R9, R9, 0x1, -R25.reuse ;  /* 0x000000010909c824 */ /* 0x100fe200078e0a19 */
[----:B------:R-:W-:Y:S01]  /*a420*/  ISETP.GE.AND P6, PT, R17, RZ, PT ;  /* 0x000000ff1100720c */ /* 0x000fe20003fc6270 */
[----:B------:R-:W-:Y:S02]  /*a430*/  @!P1 IMAD.IADD R22, R22, 0x1, -R25 ;  /* 0x0000000116169824 */ /* 0x000fe400078e0a19 */
[----:B0-----:R-:W-:Y:S01]  /*a440*/  IMAD.MOV.U32 R5, RZ, RZ, R13 ;  /* 0x000000ffff057224 */ /* 0x001fe200078e000d */
[----:B------:R-:W-:Y:S01]  /*a450*/  ISETP.GE.AND P1, PT, R2, RZ, PT ;  /* 0x000000ff0200720c */ /* 0x000fe20003f26270 */
[----:B------:R-:W-:Y:S01]  /*a460*/  @!P0 IMAD.MOV R6, RZ, RZ, -R6 ;  /* 0x000000ffff068224 */ /* 0x000fe200078e0a06 */
[----:B------:R-:W-:Y:S01]  /*a470*/  IABS R8, R15 ;  /* 0x0000000f00087213 */ /* 0x000fe20000000000 */
[----:B------:R-:W-:Y:S01]  /*a480*/  @!P2 IMAD.MOV R5, RZ, RZ, -R5 ;  /* 0x000000ffff05a224 */ /* 0x000fe200078e0a05 */
[----:B------:R-:W-:Y:S01]  /*a490*/  ISETP.GT.U32.AND P0, PT, R25, R21, PT ;  /* 0x000000151900720c */ /* 0x000fe20003f04070 */
[----:B------:R-:W-:Y:S01]  /*a4a0*/  IMAD.HI.U32 R16, R3, R14, RZ ;  /* 0x0000000e03107227 */ /* 0x000fe200078e00ff */
[----:B------:R-:W-:Y:S01]  /*a4b0*/  ISETP.GT.U32.AND P2, PT, R25, R9, PT ;  /* 0x000000091900720c */ /* 0x000fe20003f44070 */
[----:B------:R0:W-:Y:S02]  /*a4c0*/  STL [R1+0xe4], R6 ;  /* 0x0000e40601007387 */ /* 0x0001e40000100800 */
[----:B------:R-:W-:Y:S01]  /*a4d0*/  IMAD.HI.U32 R17, R3, R8, RZ ;  /* 0x0000000803117227 */ /* 0x000fe200078e00ff */
[----:B------:R-:W-:Y:S01]  /*a4e0*/  ISETP.GE.AND P5, PT, R20, RZ, PT ;  /* 0x000000ff1400720c */ /* 0x000fe20003fa6270 */
[----:B------:R1:W-:Y:S02]  /*a4f0*/  STL [R1+0xe0], R5 ;  /* 0x0000e00501007387 */ /* 0x0003e40000100800 */
[----:B------:R-:W-:-:S02]  /*a500*/  IMAD.MOV R16, RZ, RZ, -R16 ;  /* 0x000000ffff107224 */ /* 0x000fc400078e0a10 */
[----:B------:R-:W-:Y:S01]  /*a510*/  @!P3 IMAD.IADD R11, R11, 0x1, -R25 ;  /* 0x000000010b0bb824 */ /* 0x000fe200078e0a19 */
[----:B------:R-:W-:Y:S01]  /*a520*/  ISETP.GE.AND P4, PT, R7, RZ, PT ;  /* 0x000000ff0700720c */ /* 0x000fe20003f86270 */
[----:B0-----:R-:W-:Y:S02]  /*a530*/  IMAD.MOV.U32 R6, RZ, RZ, R10 ;  /* 0x000000ffff067224 */ /* 0x001fe400078e000a */
[----:B------:R-:W-:Y:S02]  /*a540*/  IMAD.MOV R17, RZ, RZ, -R17 ;  /* 0x000000ffff117224 */ /* 0x000fe400078e0a11 */
[----:B-1----:R-:W-:Y:S02]  /*a550*/  IMAD.MOV.U32 R5, RZ, RZ, R22 ;  /* 0x000000ffff057224 */ /* 0x002fe400078e0016 */
[C---:B------:R-:W-:Y:S01]  /*a560*/  IMAD R7, R25.reuse, R16, R14 ;  /* 0x0000001019077224 */ /* 0x040fe200078e020e */
[----:B------:R-:W-:Y:S01]  /*a570*/  IADD3 R0, R4, 0x43, RZ ;  /* 0x0000004304007810 */ /* 0x000fe20007ffe0ff */
[----:B------:R-:W-:Y:S01]  /*a580*/  @!P6 IMAD.MOV R6, RZ, RZ, -R6 ;  /* 0x000000ffff06e224 */ /* 0x000fe200078e0a06 */
[C---:B------:R-:W-:Y:S01]  /*a590*/  ISETP.GT.U32.AND P3, PT, R25.reuse, R11, PT ;  /* 0x0000000b1900720c */ /* 0x040fe20003f64070 */
[----:B------:R-:W-:Y:S01]  /*a5a0*/  @!P1 IMAD.MOV R5, RZ, RZ, -R5 ;  /* 0x000000ffff059224 */ /* 0x000fe200078e0a05 */
[C---:B------:R-:W-:Y:S01]  /*a5b0*/  ISETP.GT.U32.AND P6, PT, R25.reuse, R7, PT ;  /* 0x000000071900720c */ /* 0x040fe20003fc4070 */
[----:B------:R-:W-:-:S02]  /*a5c0*/  IMAD R17, R25, R17, R8 ;  /* 0x0000001119117224 */ /* 0x000fc400078e0208 */
[--C-:B------:R-:W-:Y:S01]  /*a5d0*/  @!P0 IMAD.IADD R21, R21, 0x1, -R25.reuse ;  /* 0x0000000115158824 */ /* 0x100fe200078e0a19 */
[----:B------:R-:W-:Y:S01]  /*a5e0*/  IABS R8, R0 ;  /* 0x0000000000087213 */ /* 0x000fe20000000000 */
[----:B------:R-:W-:Y:S01]  /*a5f0*/  @!P2 IMAD.IADD R9, R9, 0x1, -R25 ;  /* 0x000000010909a824 */ /* 0x000fe200078e0a19 */
[----:B------:R0:W-:Y:S01]  /*a600*/  STL [R1+0xdc], R6 ;  /* 0x0000dc0601007387 */ /* 0x0001e20000100800 */
[----:B------:R-:W-:-:S03]  /*a610*/  ISETP.GT.U32.AND P0, PT, R25, R17, PT ;  /* 0x000000111900720c */ /* 0x000fc60003f04070 */
[----:B------:R1:W-:Y:S01]  /*a620*/  STL [R1+0xd8], R5 ;  /* 0x0000d80501007387 */ /* 0x0003e20000100800 */
[----:B------:R-:W-:Y:S01]  /*a630*/  ISETP.GE.AND P1, PT, R12, RZ, PT ;  /* 0x000000ff0c00720c */ /* 0x000fe20003f26270 */
[----:B------:R-:W-:-:S04]  /*a640*/  IMAD.HI.U32 R10, R3, R8, RZ ;  /* 0x00000008030a7227 */ /* 0x000fc800078e00ff */
[----:B0-----:R-:W-:Y:S02]  /*a650*/  IMAD.MOV.U32 R6, RZ, RZ, R21 ;  /* 0x000000ffff067224 */ /* 0x001fe400078e0015 */
[----:B-1----:R-:W-:Y:S02]  /*a660*/  IMAD.MOV.U32 R5, RZ, RZ, R9 ;  /* 0x000000ffff057224 */ /* 0x002fe400078e0009 */
[----:B------:R-:W-:Y:S02]  /*a670*/  @!P5 IMAD.MOV R6, RZ, RZ, -R6 ;  /* 0x000000ffff06d224 */ /* 0x000fe400078e0a06 */
[----:B------:R-:W-:Y:S02]  /*a680*/  @!P4 IMAD.MOV R5, RZ, RZ, -R5 ;  /* 0x000000ffff05c224 */ /* 0x000fe400078e0a05 */
[--C-:B------:R-:W-:Y:S02]  /*a690*/  @!P3 IMAD.IADD R11, R11, 0x1, -R25.reuse ;  /* 0x000000010b0bb824 */ /* 0x100fe400078e0a19 */
[----:B------:R-:W-:Y:S01]  /*a6a0*/  IMAD.MOV R10, RZ, RZ, -R10 ;  /* 0x000000ffff0a7224 */ /* 0x000fe200078e0a0a */
[----:B------:R-:W-:Y:S01]  /*a6b0*/  STL [R1+0xcc], R6 ;  /* 0x0000cc0601007387 */ /* 0x000fe20000100800 */
[--C-:B------:R-:W-:Y:S01]  /*a6c0*/  @!P6 IMAD.IADD R7, R7, 0x1, -R25.reuse ;  /* 0x000000010707e824 */ /* 0x100fe200078e0a19 */
[----:B------:R-:W-:Y:S01]  /*a6d0*/  IADD3 R2, R4, 0x42, RZ ;  /* 0x0000004204027810 */ /* 0x000fe20007ffe0ff */
[----:B------:R-:W-:Y:S01]  /*a6e0*/  IMAD R8, R25, R10, R8 ;  /* 0x0000000a19087224 */ /* 0x000fe200078e0208 */
[----:B------:R0:W-:Y:S01]  /*a6f0*/  STL [R1+0xc4], R5 ;  /* 0x0000c40501007387 */ /* 0x0001e20000100800 */
[----:B------:R-:W-:Y:S01]  /*a700*/  @!P0 IMAD.IADD R17, R17, 0x1, -R25 ;  /* 0x0000000111118824 */ /* 0x000fe200078e0a19 */
[----:B------:R-:W-:-:S02]  /*a710*/  IABS R20, R2 ;  /* 0x0000000200147213 */ /* 0x000fc40000000000 */
[----:B------:R-:W-:Y:S01]  /*a720*/  ISETP.GT.U32.AND P0, PT, R25, R7, PT ;  /* 0x000000071900720c */ /* 0x000fe20003f04070 */
[----:B0-----:R-:W-:-:S04]  /*a730*/  IMAD.MOV.U32 R5, RZ, RZ, R11 ;  /* 0x000000ffff057224 */ /* 0x001fc800078e000b */
[----:B------:R-:W-:Y:S01]  /*a740*/  @!P1 IMAD.MOV R5, RZ, RZ, -R5 ;  /* 0x000000ffff059224 */ /* 0x000fe200078e0a05 */
[----:B------:R-:W-:Y:S02]  /*a750*/  ISETP.GT.U32.AND P1, PT, R25, R8, PT ;  /* 0x000000081900720c */ /* 0x000fe40003f24070 */
[----:B------:R-:W-:Y:S01]  /*a760*/  ISETP.GE.AND P6, PT, R0, RZ, PT ;  /* 0x000000ff0000720c */ /* 0x000fe20003fc6270 */
[----:B------:R-:W-:Y:S01]  /*a770*/  IMAD.HI.U32 R0, R3, R20, RZ ;  /* 0x0000001403007227 */ /* 0x000fe200078e00ff */
[----:B------:R-:W-:Y:S02]  /*a780*/  ISETP.GT.U32.AND P4, PT, R25, R17, PT ;  /* 0x000000111900720c */ /* 0x000fe40003f84070 */
[----:B------:R-:W-:Y:S01]  /*a790*/  IADD3 R16, R4, 0x41, RZ ;  /* 0x0000004104107810 */ /* 0x000fe20007ffe0ff */
[----:B------:R-:W-:Y:S02]  /*a7a0*/  IMAD.MOV R0, RZ, RZ, -R0 ;  /* 0x000000ffff007224 */ /* 0x000fe400078e0a00 */
[--C-:B------:R-:W-:Y:S01]  /*a7b0*/  @!P0 IMAD.IADD R7, R7, 0x1, -R25.reuse ;  /* 0x0000000107078824 */ /* 0x100fe200078e0a19 */
[----:B------:R-:W-:Y:S01]  /*a7c0*/  ISETP.GE.AND P0, PT, R16, RZ, PT ;  /* 0x000000ff1000720c */ /* 0x000fe20003f06270 */
[----:B------:R-:W-:Y:S01]  /*a7d0*/  IMAD R20, R25, R0, R20 ;  /* 0x0000000019147224 */ /* 0x000fe200078e0214 */
[----:B------:R-:W-:Y:S01]  /*a7e0*/  IABS R16, R16 ;  /* 0x0000001000107213 */ /* 0x000fe20000000000 */
[----:B------:R-:W-:-:S04]  /*a7f0*/  @!P1 IMAD.IADD R8, R8, 0x1, -R25 ;  /* 0x0000000108089824 */ /* 0x000fc800078e0a19 */
[----:B------:R-:W-:Y:S01]  /*a800*/  @!P4 IMAD.IADD R17, R17, 0x1, -R25 ;  /* 0x000000011111c824 */ /* 0x000fe200078e0a19 */
[----:B------:R-:W-:Y:S01]  /*a810*/  ISETP.GT.U32.AND P4, PT, R25, R20, PT ;  /* 0x000000141900720c */ /* 0x000fe20003f84070 */
[----:B------:R-:W-:Y:S01]  /*a820*/  IMAD.HI.U32 R10, R3, R16, RZ ;  /* 0x00000010030a7227 */ /* 0x000fe200078e00ff */
[----:B------:R-:W-:-:S03]  /*a830*/  ISETP.GT.U32.AND P1, PT, R25, R8, PT ;  /* 0x000000081900720c */ /* 0x000fc60003f24070 */
[----:B------:R-:W-:Y:S01]  /*a840*/  IMAD.MOV R10, RZ, RZ, -R10 ;  /* 0x000000ffff0a7224 */ /* 0x000fe200078e0a0a */
[----:B------:R-:W-:Y:S02]  /*a850*/  ISETP.GE.AND P5, PT, R2, RZ, PT ;  /* 0x000000ff0200720c */ /* 0x000fe40003fa6270 */
[----:B------:R-:W-:Y:S01]  /*a860*/  ISETP.GE.AND P2, PT, R18, RZ, PT ;  /* 0x000000ff1200720c */ /* 0x000fe20003f46270 */
[----:B------:R-:W-:Y:S01]  /*a870*/  IMAD R16, R25, R10, R16 ;  /* 0x0000000a19107224 */ /* 0x000fe200078e0210 */
[----:B------:R-:W-:Y:S02]  /*a880*/  ISETP.GE.AND P3, PT, R15, RZ, PT ;  /* 0x000000ff0f00720c */ /* 0x000fe40003f66270 */
[----:B------:R-:W-:Y:S01]  /*a890*/  IADD3 R2, R4, 0x40, RZ ;  /* 0x0000004004027810 */ /* 0x000fe20007ffe0ff */
[--C-:B------:R-:W-:Y:S02]  /*a8a0*/  @!P4 IMAD.IADD R20, R20, 0x1, -R25.reuse ;  /* 0x000000011414c824 */ /* 0x100fe400078e0a19 */
[----:B------:R-:W-:Y:S01]  /*a8b0*/  @!P1 IMAD.IADD R8, R8, 0x1, -R25 ;  /* 0x0000000108089824 */ /* 0x000fe200078e0a19 */
[----:B------:R-:W-:-:S02]  /*a8c0*/  IABS R11, R2 ;  /* 0x00000002000b7213 */ /* 0x000fc40000000000 */
[C---:B------:R-:W-:Y:S02]  /*a8d0*/  ISETP.GT.U32.AND P1, PT, R25.reuse, R16, PT ;  /* 0x000000101900720c */ /* 0x040fe40003f24070 */
[----:B------:R-:W-:Y:S01]  /*a8e0*/  IADD3 R0, R4, 0x3f, RZ ;  /* 0x0000003f04007810 */ /* 0x000fe20007ffe0ff */
[----:B------:R0:W-:Y:S01]  /*a8f0*/  STL [R1+0xc0], R5 ;  /* 0x0000c00501007387 */ /* 0x0001e20000100800 */
[----:B------:R-:W-:Y:S01]  /*a900*/  ISETP.GT.U32.AND P4, PT, R25, R20, PT ;  /* 0x000000141900720c */ /* 0x000fe20003f84070 */
[----:B------:R-:W-:Y:S01]  /*a910*/  IMAD.HI.U32 R9, R3, R11, RZ ;  /* 0x0000000b03097227 */ /* 0x000fe200078e00ff */
[----:B------:R-:W-:-:S03]  /*a920*/  IABS R13, R0 ;  /* 0x00000000000d7213 */ /* 0x000fc60000000000 */
[----:B------:R-:W-:Y:S02]  /*a930*/  @!P2 IMAD.MOV R7, RZ, RZ, -R7 ;  /* 0x000000ffff07a224 */ /* 0x000fe400078e0a07 */
[----:B0-----:R-:W-:Y:S01]  /*a940*/  IMAD.MOV.U32 R5, RZ, RZ, R17 ;  /* 0x000000ffff057224 */ /* 0x001fe200078e0011 */
[----:B------:R-:W-:Y:S01]  /*a950*/  ISETP.GE.AND P2, PT, R2, RZ, PT ;  /* 0x000000ff0200720c */ /* 0x000fe20003f46270 */
[----:B------:R-:W-:Y:S02]  /*a960*/  IMAD.MOV R9, RZ, RZ, -R9 ;  /* 0x000000ffff097224 */ /* 0x000fe400078e0a09 */
[----:B------:R-:W-:Y:S01]  /*a970*/  @!P3 IMAD.MOV R5, RZ, RZ, -R5 ;  /* 0x000000ffff05b224 */ /* 0x000fe200078e0a05 */
[----:B------:R-:W-:Y:S01]  /*a980*/  ISETP.GE.AND P3, PT, R0, RZ, PT ;  /* 0x000000ff0000720c */ /* 0x000fe20003f66270 */
[----:B------:R-:W-:Y:S01]  /*a990*/  IMAD.HI.U32 R2, R3, R13, RZ ;  /* 0x0000000d03027227 */ /* 0x000fe200078e00ff */
[----:B------:R-:W-:-:S03]  /*a9a0*/  IADD3 R0, R4, 0x3e, RZ ;  /* 0x0000003e04007810 */ /* 0x000fc60007ffe0ff */
[C---:B------:R-:W-:Y:S01]  /*a9b0*/  IMAD R11, R25.reuse, R9, R11 ;  /* 0x00000009190b7224 */ /* 0x040fe200078e020b */
[----:B------:R-:W-:Y:S01]  /*a9c0*/  IABS R10, R0 ;  /* 0x00000000000a7213 */ /* 0x000fe20000000000 */
[--C-:B------:R-:W-:Y:S02]  /*a9d0*/  @!P1 IMAD.IADD R16, R16, 0x1, -R25.reuse ;  /* 0x0000000110109824 */ /* 0x100fe400078e0a19 */
[----:B------:R-:W-:Y:S02]  /*a9e0*/  IMAD.MOV R2, RZ, RZ, -R2 ;  /* 0x000000ffff027224 */ /* 0x000fe400078e0a02 */
[----:B------:R-:W-:Y:S01]  /*a9f0*/  @!P4 IMAD.IADD R20, R20, 0x1, -R25 ;  /* 0x000000011414c824 */ /* 0x000fe200078e0a19 */
[C---:B------:R-:W-:Y:S01]  /*aa00*/  ISETP.GT.U32.AND P4, PT, R25.reuse, R11, PT ;  /* 0x0000000b1900720c */ /* 0x040fe20003f84070 */
[C---:B------:R-:W-:Y:S01]  /*aa10*/  IMAD R13, R25.reuse, R2, R13 ;  /* 0x00000002190d7224 */ /* 0x040fe200078e020d */
[----:B------:R-:W-:Y:S01]  /*aa20*/  ISETP.GT.U32.AND P1, PT, R25, R16, PT ;  /* 0x000000101900720c */ /* 0x000fe20003f24070 */
[----:B------:R-:W-:Y:S01]  /*aa30*/  STL [R1+0x107c], R7 ;  /* 0x00107c0701007387 */ /* 0x000fe20000100800 */
[----:B------:R-:W-:-:S03]  /*aa40*/  IMAD.HI.U32 R14, R3, R10, RZ ;  /* 0x0000000a030e7227 */ /* 0x000fc600078e00ff */
[----:B------:R0:W-:Y:S01]  /*aa50*/  STL [R1+0xbc], R5 ;  /* 0x0000bc0501007387 */ /* 0x0001e20000100800 */
[----:B------:R-:W-:Y:S01]  /*aa60*/  @!P6 IMAD.MOV R8, RZ, RZ, -R8 ;  /* 0x000000ffff08e224 */ /* 0x000fe200078e0a08 */
[----:B------:R-:W-:Y:S01]  /*aa70*/  ISETP.GT.U32.AND P6, PT, R25, R13, PT ;  /* 0x0000000d1900720c */ /* 0x000fe20003fc4070 */
[----:B------:R-:W-:Y:S02]  /*aa80*/  IMAD.MOV R14, RZ, RZ, -R14 ;  /* 0x000000ffff0e7224 */ /* 0x000fe400078e0a0e */
[----:B0-----:R-:W-:-:S04]  /*aa90*/  IMAD.MOV.U32 R5, RZ, RZ, R20 ;  /* 0x000000ffff057224 */ /* 0x001fc800078e0014 */
[----:B------:R-:W-:Y:S01]  /*aaa0*/  @!P5 IMAD.MOV R5, RZ, RZ, -R5 ;  /* 0x000000ffff05d224 */ /* 0x000fe200078e0a05 */
[----:B------:R-:W-:Y:S01]  /*aab0*/  ISETP.GE.AND P5, PT, R0, RZ, PT ;  /* 0x000000ff0000720c */ /* 0x000fe20003fa6270 */
[----:B------:R-:W-:Y:S02]  /*aac0*/  IMAD R0, R25, R14, R10 ;  /* 0x0000000e19007224 */ /* 0x000fe400078e020a */
[--C-:B------:R-:W-:Y:S02]  /*aad0*/  @!P4 IMAD.IADD R11, R11, 0x1, -R25.reuse ;  /* 0x000000010b0bc824 */ /* 0x100fe400078e0a19 */
[--C-:B------:R-:W-:Y:S01]  /*aae0*/  @!P1 IMAD.IADD R16, R16, 0x1, -R25.reuse ;  /* 0x0000000110109824 */ /* 0x100fe200078e0a19 */
[----:B------:R-:W-:Y:S02]  /*aaf0*/  ISETP.GT.U32.AND P1, PT, R25, R0, PT ;  /* 0x000000001900720c */ /* 0x000fe40003f24070 */
[C---:B------:R-:W-:Y:S02]  /*ab00*/  IADD3 R15, R4.reuse, 0x3d, RZ ;  /* 0x0000003d040f7810 */ /* 0x040fe40007ffe0ff */
[----:B------:R-:W-:Y:S01]  /*ab10*/  IADD3 R12, R4, 0x3c, RZ ;  /* 0x0000003c040c7810 */ /* 0x000fe20007ffe0ff */
[----:B------:R-:W-:Y:S01]  /*ab20*/  @!P6 IMAD.IADD R13, R13, 0x1, -R25 ;  /* 0x000000010d0de824 */ /* 0x000fe200078e0a19 */
[----:B------:R-:W-:-:S02]  /*ab30*/  ISETP.GT.U32.AND P4, PT, R25, R11, PT ;  /* 0x0000000b1900720c */ /* 0x000fc40003f84070 */
[----:B------:R-:W-:Y:S02]  /*ab40*/  IADD3 R2, R4, 0x3b, RZ ;  /* 0x0000003b04027810 */ /* 0x000fe40007ffe0ff */
[----:B------:R-:W-:Y:S02]  /*ab50*/  IABS R18, R15 ;  /* 0x0000000f00127213 */ /* 0x000fe40000000000 */
[----:B------:R-:W-:Y:S02]  /*ab60*/  IABS R17, R12 ;  /* 0x0000000c00117213 */ /* 0x000fe40000000000 */
[----:B------:R-:W-:Y:S01]  /*ab70*/  IABS R9, R2 ;  /* 0x0000000200097213 */ /* 0x000fe20000000000 */
[----:B------:R-:W-:Y:S01]  /*ab80*/  IMAD.HI.U32 R20, R3, R18, RZ ;  /* 0x0000001203147227 */ /* 0x000fe200078e00ff */
[----:B------:R-:W-:Y:S01]  /*ab90*/  ISETP.GT.U32.AND P6, PT, R25, R13, PT ;  /* 0x0000000d1900720c */ /* 0x000fe20003fc4070 */
[----:B------:R-:W-:Y:S02]  /*aba0*/  STL [R1+0x1080], R8 ;  /* 0x0010800801007387 */ /* 0x000fe40000100800 */
[----:B------:R-:W-:-:S02]  /*abb0*/  IMAD.HI.U32 R10, R3, R17, RZ ;  /* 0x00000011030a7227 */ /* 0x000fc400078e00ff */
[----:B------:R0:W-:Y:S02]  /*abc0*/  STL [R1+0xb8], R5 ;  /* 0x0000b80501007387 */ /* 0x0001e40000100800 */
[----:B------:R-:W-:Y:S02]  /*abd0*/  @!P1 IMAD.IADD R0, R0, 0x1, -R25 ;  /* 0x0000000100009824 */ /* 0x000fe400078e0a19 */
[----:B------:R-:W-:-:S04]  /*abe0*/  IMAD.HI.U32 R14, R3, R9, RZ ;  /* 0x00000009030e7227 */ /* 0x000fc800078e00ff */
[----:B------:R-:W-:Y:S02]  /*abf0*/  IMAD.MOV R20, RZ, RZ, -R20 ;  /* 0x000000ffff147224 */ /* 0x000fe400078e0a14 */
[----:B0-----:R-:W-:Y:S02]  /*ac00*/  IMAD.MOV.U32 R5, RZ, RZ, R16 ;  /* 0x000000ffff057224 */ /* 0x001fe400078e0010 */
[----:B------:R-:W-:Y:S02]  /*ac10*/  IMAD.MOV R10, RZ, RZ, -R10 ;  /* 0x000000ffff0a7224 */ /* 0x000fe400078e0a0a */
[----:B------:R-:W-:Y:S01]  /*ac20*/  @!P4 IMAD.IADD R11, R11, 0x1, -R25 ;  /* 0x000000010b0bc824 */ /* 0x000fe200078e0a19 */
[----:B------:R-:W-:Y:S01]  /*ac30*/  ISETP.GE.AND P4, PT, R15, RZ, PT ;  /* 0x000000ff0f00720c */ /* 0x000fe20003f86270 */
[----:B------:R-:W-:Y:S01]  /*ac40*/  @!P0 IMAD.MOV R5, RZ, RZ, -R5 ;  /* 0x000000ffff058224 */ /* 0x000fe200078e0a05 */
[C---:B------:R-:W-:Y:S01]  /*ac50*/  ISETP.GT.U32.AND P0, PT, R25.reuse, R0, PT ;  /* 0x000000001900720c */ /* 0x040fe20003f04070 */
[----:B------:R-:W-:-:S02]  /*ac60*/  IMAD R15, R25, R20, R18 ;  /* 0x00000014190f7224 */ /* 0x000fc400078e0212 */
[----:B------:R-:W-:Y:S02]  /*ac70*/  IMAD.MOV R14, RZ, RZ, -R14 ;  /* 0x000000ffff0e7224 */ /* 0x000fe400078e0a0e */
[C---:B------:R-:W-:Y:S01]  /*ac80*/  IMAD R17, R25.reuse, R10, R17 ;  /* 0x0000000a19117224 */ /* 0x040fe200078e0211 */
[----:B------:R-:W-:Y:S01]  /*ac90*/  IADD3 R10, R4, 0x3a, RZ ;  /* 0x0000003a040a7810 */ /* 0x000fe20007ffe0ff */
[C---:B------:R-:W-:Y:S01]  /*aca0*/  IMAD R9, R25.reuse, R14, R9 ;  /* 0x0000000e19097224 */ /* 0x040fe200078e0209 */
[----:B------:R-:W-:Y:S01]  /*acb0*/  ISETP.GT.U32.AND P1, PT, R25, R15, PT ;  /* 0x0000000f1900720c */ /* 0x000fe20003f24070 */
[----:B------:R-:W-:Y:S01]  /*acc0*/  @!P6 IMAD.IADD R13, R13, 0x1, -R25 ;  /* 0x000000010d0de824 */ /* 0x000fe200078e0a19 */
[----:B------:R-:W-:Y:S02]  /*acd0*/  IABS R14, R10 ;  /* 0x0000000a000e7213 */ /* 0x000fe40000000000 */
[----:B------:R-:W-:Y:S01]  /*ace0*/  ISETP.GT.U32.AND P6, PT, R25, R17, PT ;  /* 0x000000111900720c */ /* 0x000fe20003fc4070 */
[----:B------:R0:W-:Y:S01]  /*acf0*/  STL [R1+0xa8], R5 ;  /* 0x0000a80501007387 */ /* 0x0001e20000100800 */
[----:B------:R-:W-:-:S02]  /*ad00*/  IMAD.MOV.U32 R6, RZ, RZ, R11 ;  /* 0x000000ffff067224 */ /* 0x000fc400078e000b */
[----:B------:R-:W-:Y:S01]  /*ad10*/  IMAD.MOV.U32 R11, RZ, RZ, R14 ;  /* 0x000000ffff0b7224 */ /* 0x000fe200078e000e */
[----:B------:R-:W-:Y:S01]  /*ad20*/  IADD3 R14, R4, 0x39, RZ ;  /* 0x00000039040e7810 */ /* 0x000fe20007ffe0ff */
[----:B------:R-:W-:Y:S02]  /*ad30*/  @!P2 IMAD.MOV R6, RZ, RZ, -R6 ;  /* 0x000000ffff06a224 */ /* 0x000fe400078e0a06 */
[----:B0-----:R-:W-:Y:S01]  /*ad40*/  IMAD.MOV.U32 R5, RZ, RZ, R13 ;  /* 0x000000ffff057224 */ /* 0x001fe200078e000d */
[----:B------:R-:W-:Y:S01]  /*ad50*/  ISETP.GE.AND P2, PT, R12, RZ, PT ;  /* 0x000000ff0c00720c */ /* 0x000fe20003f46270 */
[----:B------:R-:W-:Y:S02]  /*ad60*/  @!P0 IMAD.IADD R0, R0, 0x1, -R25 ;  /* 0x0000000100008824 */ /* 0x000fe400078e0a19 */
[----:B------:R-:W-:Y:S01]  /*ad70*/  @!P3 IMAD.MOV R5, RZ, RZ, -R5 ;  /* 0x000000ffff05b224 */ /* 0x000fe200078e0a05 */
[----:B------:R-:W-:Y:S01]  /*ad80*/  ISETP.GE.AND P0, PT, R2, RZ, PT ;  /* 0x000000ff0200720c */ /* 0x000fe20003f06270 */
[----:B------:R-:W-:Y:S01]  /*ad90*/  IMAD.HI.U32 R12, R3, R11, RZ ;  /* 0x0000000b030c7227 */ /* 0x000fe200078e00ff */
[----:B------:R-:W-:Y:S01]  /*ada0*/  IABS R2, R14 ;  /* 0x0000000e00027213 */ /* 0x000fe20000000000 */
[----:B------:R-:W-:Y:S01]  /*adb0*/  STL [R1+0xb0], R6 ;  /* 0x0000b00601007387 */ /* 0x000fe20000100800 */
[----:B------:R-:W-:Y:S01]  /*adc0*/  ISETP.GT.U32.AND P3, PT, R25, R9, PT ;  /* 0x000000091900720c */ /* 0x000fe20003f64070 */
[----:B------:R-:W-:-:S02]  /*add0*/  @!P1 IMAD.IADD R15, R15, 0x1, -R25 ;  /* 0x000000010f0f9824 */ /* 0x000fc400078e0a19 */
[----:B------:R0:W-:Y:S01]  /*ade0*/  STL [R1+0xb4], R5 ;  /* 0x0000b40501007387 */ /* 0x0001e20000100800 */
[----:B------:R-:W-:Y:S01]  /*adf0*/  @!P6 IMAD.IADD R17, R17, 0x1, -R25 ;  /* 0x000000011111e824 */ /* 0x000fe200078e0a19 */
[----:B------:R-:W-:Y:S01]  /*ae00*/  ISETP.GE.AND P1, PT, R10, RZ, PT ;  /* 0x000000ff0a00720c */ /* 0x000fe20003f26270 */
[----:B------:R-:W-:Y:S02]  /*ae10*/  IMAD.MOV R12, RZ, RZ, -R12 ;  /* 0x000000ffff0c7224 */ /* 0x000fe400078e0a0c */
[----:B------:R-:W-:Y:S02]  /*ae20*/  IMAD.MOV.U32 R10, RZ, RZ, R2 ;  /* 0x000000ffff0a7224 */ /* 0x000fe400078e0002 */
[----:B0-----:R-:W-:Y:S02]  /*ae30*/  IMAD.MOV.U32 R5, RZ, RZ, R0 ;  /* 0x000000ffff057224 */ /* 0x001fe400078e0000 */
[C---:B------:R-:W-:Y:S02]  /*ae40*/  IMAD R11, R25.reuse, R12, R11 ;  /* 0x0000000c190b7224 */ /* 0x040fe400078e020b */
[----:B------:R-:W-:Y:S01]  /*ae50*/  @!P5 IMAD.MOV R5, RZ, RZ, -R5 ;  /* 0x000000ffff05d224 */ /* 0x000fe200078e0a05 */
[----:B------:R-:W-:Y:S01]  /*ae60*/  ISETP.GT.U32.AND P5, PT, R25, R17, PT ;  /* 0x000000111900720c */ /* 0x000fe20003fa4070 */
[----:B------:R-:W-:Y:S01]  /*ae70*/  IMAD.HI.U32 R12, R3, R10, RZ ;  /* 0x0000000a030c7227 */ /* 0x000fe200078e00ff */
[----:B------:R-:W-:-:S03]  /*ae80*/  ISETP.GT.U32.AND P6, PT, R25, R15, PT ;  /* 0x0000000f1900720c */ /* 0x000fc60003fc4070 */
[----:B------:R-:W-:Y:S02]  /*ae90*/  IMAD.MOV R12, RZ, RZ, -R12 ;  /* 0x000000ffff0c7224 */ /* 0x000fe400078e0a0c */
[----:B------:R-:W-:Y:S02]  /*aea0*/  @!P3 IMAD.IADD R9, R9, 0x1, -R25 ;  /* 0x000000010909b824 */ /* 0x000fe400078e0a19 */
[----:B------:R-:W-:-:S03]  /*aeb0*/  IMAD R10, R25, R12, R10 ;  /* 0x0000000c190a7224 */ /* 0x000fc600078e020a */
[----:B------:R-:W-:Y:S01]  /*aec0*/  ISETP.GT.U32.AND P3, PT, R25, R9, PT ;  /* 0x000000091900720c */ /* 0x000fe20003f64070 */
[--C-:B------:R-:W-:Y:S01]  /*aed0*/  @!P5 IMAD.IADD R17, R17, 0x1, -R25.reuse ;  /* 0x000000011111d824 */ /* 0x100fe200078e0a19 */
[----:B------:R-:W-:Y:S01]  /*aee0*/  ISETP.GT.U32.AND P5, PT, R25, R10, PT ;  /* 0x0000000a1900720c */ /* 0x000fe20003fa4070 */
[----:B------:R-:W-:Y:S01]  /*aef0*/  @!P6 IMAD.IADD R15, R15, 0x1, -R25 ;  /* 0x000000010f0fe824 */ /* 0x000fe200078e0a19 */
[----:B------:R-:W-:Y:S02]  /*af00*/  ISETP.GT.U32.AND P6, PT, R25, R11, PT ;  /* 0x0000000b1900720c */ /* 0x000fe40003fc4070 */
[C---:B------:R-:W-:Y:S02]  /*af10*/  IADD3 R0, R4.reuse, 0x37, RZ ;  /* 0x0000003704007810 */ /* 0x040fe40007ffe0ff */
[C---:B------:R-:W-:Y:S02]  /*af20*/  IADD3 R13, R4.reuse, 0x36, RZ ;  /* 0x00000036040d7810 */ /* 0x040fe40007ffe0ff */
[----:B------:R-:W-:-:S02]  /*af30*/  IADD3 R2, R4, 0x38, RZ ;  /* 0x0000003804027810 */ /* 0x000fc40007ffe0ff */
[----:B------:R-:W-:Y:S02]  /*af40*/  IABS R12, R0 ;  /* 0x00000000000c7213 */ /* 0x000fe40000000000 */
[----:B------:R-:W-:Y:S01]  /*af50*/  IABS R18, R13 ;  /* 0x0000000d00127213 */ /* 0x000fe20000000000 */
[----:B------:R0:W-:Y:S01]  /*af60*/  STL [R1+0x384], R5 ;  /* 0x0003840501007387 */ /* 0x0001e20000100800 */
[----:B------:R-:W-:Y:S01]  /*af70*/  IABS R16, R2 ;  /* 0x0000000200107213 */ /* 0x000fe20000000000 */
[--C-:B------:R-:W-:Y:S01]  /*af80*/  @!P3 IMAD.IADD R9, R9, 0x1, -R25.reuse ;  /* 0x000000010909b824 */ /* 0x100fe200078e0a19 */
[----:B------:R-:W-:Y:S01]  /*af90*/  ISETP.GE.AND P3, PT, R14, RZ, PT ;  /* 0x000000ff0e00720c */ /* 0x000fe20003f66270 */
[----:B------:R-:W-:Y:S02]  /*afa0*/  @!P5 IMAD.IADD R10, R10, 0x1, -R25 ;  /* 0x000000010a0ad824 */ /* 0x000fe400078e0a19 */
[----:B------:R-:W-:Y:S02]  /*afb0*/  IMAD.MOV.U32 R14, RZ, RZ, R18 ;  /* 0x000000ffff0e7224 */ /* 0x000fe400078e0012 */
[----:B------:R-:W-:-:S04]  /*afc0*/  IMAD.HI.U32 R20, R3, R12, RZ ;  /* 0x0000000c03147227 */ /* 0x000fc800078e00ff */
[----:B0-----:R-:W-:Y:S02]  /*afd0*/  IMAD.MOV.U32 R5, RZ, RZ, R15 ;  /* 0x000000ffff057224 */ /* 0x001fe400078e000f */
[----:B------:R-:W-:-:S04]  /*afe0*/  IMAD.HI.U32 R18, R3, R16, RZ ;  /* 0x0000001003127227 */ /* 0x000fc800078e00ff */
[----:B------:R-:W-:Y:S01]  /*aff0*/  @!P6 IMAD.IADD R11, R11, 0x1, -R25 ;  /* 0x000000010b0be824 */ /* 0x000fe200078e0a19 */
[----:B------:R-:W-:Y:S01]  /*b000*/  ISETP.GE.AND P6, PT, R2, RZ, PT ;  /* 0x000000ff0200720c */ /* 0x000fe20003fc6270 */
[----:B------:R-:W-:Y:S01]  /*b010*/  @!P4 IMAD.MOV R5, RZ, RZ, -R5 ;  /* 0x000000ffff05c224 */ /* 0x000fe200078e0a05 */
[----:B------:R-:W-:Y:S01]  /*b020*/  ISETP.GT.U32.AND P4, PT, R25, R10, PT ;  /* 0x0000000a1900720c */ /* 0x000fe20003f84070 */
[----:B------:R-:W-:-:S04]  /*b030*/  IMAD.HI.U32 R2, R3, R14, RZ ;  /* 0x0000000e03027227 */ /* 0x000fc800078e00ff */
[----:B------:R-:W-:Y:S01]  /*b040*/  IMAD.MOV R15, RZ, RZ, -R20 ;  /* 0x000000ffff0f7224 */ /* 0x000fe200078e0a14 */
[----:B------:R0:W-:Y:S01]  /*b050*/  STL [R1+0xac], R5 ;  /* 0x0000ac0501007387 */ /* 0x0001e20000100800 */
[----:B------:R-:W-:Y:S01]  /*b060*/  IMAD.MOV R18, RZ, RZ, -R18 ;  /* 0x000000ffff127224 */ /* 0x000fe200078e0a12 */
[C---:B------:R-:W-:Y:S01]  /*b070*/  ISETP.GT.U32.AND P5, PT, R25.reuse, R11, PT ;  /* 0x0000000b1900720c */ /* 0x040fe20003fa4070 */
[----:B------:R-:W-:Y:S02]  /*b080*/  IMAD.MOV R2, RZ, RZ, -R2 ;  /* 0x000000ffff027224 */ /* 0x000fe400078e0a02 */
[C---:B------:R-:W-:Y:S02]  /*b090*/  IMAD R12, R25.reuse, R15, R12 ;  /* 0x0000000f190c7224 */ /* 0x040fe400078e020c */
[----:B------:R-:W-:Y:S02]  /*b0a0*/  IMAD R16, R25, R18, R16 ;  /* 0x0000001219107224 */ /* 0x000fe400078e0210 */
[----:B0-----:R-:W-:-:S02]  /*b0b0*/  IMAD.MOV.U32 R5, RZ, RZ, R9 ;  /* 0x000000ffff057224 */ /* 0x001fc400078e0009 */
[----:B------:R-:W-:Y:S02]  /*b0c0*/  IMAD.MOV.U32 R6, RZ, RZ, R17 ;  /* 0x000000ffff067224 */ /* 0x000fe400078e0011 */
[C---:B------:R-:W-:Y:S02]  /*b0d0*/  IMAD R14, R25.reuse, R2, R14 ;  /* 0x00000002190e7224 */ /* 0x040fe400078e020e */
[----:B------:R-:W-:Y:S01]  /*b0e0*/  @!P0 IMAD.MOV R5, RZ, RZ, -R5 ;  /* 0x000000ffff058224 */ /* 0x000fe200078e0a05 */
[C---:B------:R-:W-:Y:S01]  /*b0f0*/  ISETP.GT.U32.AND P0, PT, R25.reuse, R12, PT ;  /* 0x0000000c1900720c */ /* 0x040fe20003f04070 */
[----:B------:R-:W-:Y:S01]  /*b100*/  @!P2 IMAD.MOV R6, RZ, RZ, -R6 ;  /* 0x000000ffff06a224 */ /* 0x000fe200078e0a06 */
[C---:B------:R-:W-:Y:S01]  /*b110*/  ISETP.GT.U32.AND P2, PT, R25.reuse, R16, PT ;  /* 0x000000101900720c */ /* 0x040fe20003f44070 */
[--C-:B------:R-:W-:Y:S01]  /*b120*/  @!P4 IMAD.IADD R10, R10, 0x1, -R25.reuse ;  /* 0x000000010a0ac824 */ /* 0x100fe200078e0a19 */
[----:B------:R-:W-:Y:S01]  /*b130*/  ISETP.GT.U32.AND P4, PT, R25, R14, PT ;  /* 0x0000000e1900720c */ /* 0x000fe20003f84070 */
[----:B------:R-:W-:Y:S01]  /*b140*/  @!P5 IMAD.IADD R11, R11, 0x1, -R25 ;  /* 0x000000010b0bd824 */ /* 0x000fe200078e0a19 */
[----:B------:R-:W-:-:S02]  /*b150*/  ISETP.GE.AND P5, PT, R0, RZ, PT ;  /* 0x000000ff0000720c */ /* 0x000fc40003fa6270 */
[C---:B------:R-:W-:Y:S02]  /*b160*/  IADD3 R0, R4.reuse, 0x34, RZ ;  /* 0x0000003404007810 */ /* 0x040fe40007ffe0ff */
[----:B------:R-:W-:Y:S02]  /*b170*/  IADD3 R18, R4, 0x35, RZ ;  /* 0x0000003504127810 */ /* 0x000fe40007ffe0ff */
[----:B------:R-:W-:Y:S01]  /*b180*/  IABS R2, R0 ;  /* 0x0000000000027213 */ /* 0x000fe20000000000 */
[--C-:B------:R-:W-:Y:S01]  /*b190*/  @!P0 IMAD.IADD R12, R12, 0x1, -R25.reuse ;  /* 0x000000010c0c8824 */ /* 0x100fe200078e0a19 */
[----:B------:R-:W-:Y:S01]  /*b1a0*/  STL [R1+0x98], R6 ;  /* 0x0000980601007387 */ /* 0x000fe20000100800 */
[--C-:B------:R-:W-:Y:S01]  /*b1b0*/  @!P2 IMAD.IADD R16, R16, 0x1, -R25.reuse ;  /* 0x000000011010a824 */ /* 0x100fe200078e0a19 */
[----:B------:R-:W-:Y:S01]  /*b1c0*/  IABS R9, R18 ;  /* 0x0000001200097213 */ /* 0x000fe20000000000 */
[----:B------:R-:W-:Y:S01]  /*b1d0*/  @!P4 IMAD.IADD R14, R14, 0x1, -R25 ;  /* 0x000000010e0ec824 */ /* 0x000fe200078e0a19 */
[----:B------:R0:W-:Y:S01]  /*b1e0*/  STL [R1+0x9c], R5 ;  /* 0x00009c0501007387 */ /* 0x0001e20000100800 */
[----:B------:R-:W-:-:S02]  /*b1f0*/  ISETP.GT.U32.AND P4, PT, R25, R12, PT ;  /* 0x0000000c1900720c */ /* 0x000fc40003f84070 */
[----:B------:R-:W-:Y:S01]  /*b200*/  ISETP.GE.AND P2, PT, R13, RZ, PT ;  /* 0x000000ff0d00720c */ /* 0x000fe20003f46270 */
[----:B------:R-:W-:Y:S01]  /*b210*/  IMAD.HI.U32 R13, R3, R9, RZ ;  /* 0x00000009030d7227 */ /* 0x000fe200078e00ff */
[----:B------:R-:W-:-:S03]  /*b220*/  ISETP.GT.U32.AND P0, PT, R25, R16, PT ;  /* 0x000000101900720c */ /* 0x000fc60003f04070 */
[----:B0-----:R-:W-:Y:S02]  /*b230*/  IMAD.MOV.U32 R5, RZ, RZ, R11 ;  /* 0x000000ffff057224 */ /* 0x001fe400078e000b */
[----:B------:R-:W-:-:S04]  /*b240*/  IMAD.HI.U32 R11, R3, R2, RZ ;  /* 0x00000002030b7227 */ /* 0x000fc800078e00ff */
[----:B------:R-:W-:Y:S02]  /*b250*/  IMAD.MOV R11, RZ, RZ, -R11 ;  /* 0x000000ffff0b7224 */ /* 0x000fe400078e0a0b */
[----:B------:R-:W-:Y:S02]  /*b260*/  IMAD.MOV R13, RZ, RZ, -R13 ;  /* 0x000000ffff0d7224 */ /* 0x000fe400078e0a0d */
[C---:B------:R-:W-:Y:S02]  /*b270*/  IMAD R2, R25.reuse, R11, R2 ;  /* 0x0000000b19027224 */ /* 0x040fe400078e0202 */
[C---:B------:R-:W-:Y:S01]  /*b280*/  IMAD R9, R25.reuse, R13, R9 ;  /* 0x0000000d19097224 */ /* 0x040fe200078e0209 */
[----:B------:R-:W-:Y:S01]  /*b290*/  IADD3 R15, R4, 0x33, RZ ;  /* 0x00000033040f7810 */ /* 0x000fe20007ffe0ff */
[--C-:B------:R-:W-:Y:S01]  /*b2a0*/  @!P4 IMAD.IADD R12, R12, 0x1, -R25.reuse ;  /* 0x000000010c0cc824 */ /* 0x100fe200078e0a19 */
[C---:B------:R-:W-:Y:S01]  /*b2b0*/  ISETP.GT.U32.AND P4, PT, R25.reuse, R2, PT ;  /* 0x000000021900720c */ /* 0x040fe20003f84070 */
[----:B------:R-:W-:Y:S01]  /*b2c0*/  @!P0 IMAD.IADD R16, R16, 0x1, -R25 ;  /* 0x0000000110108824 */ /* 0x000fe200078e0a19 */
[----:B------:R-:W-:-:S02]  /*b2d0*/  ISETP.GT.U32.AND P0, PT, R25, R9, PT ;  /* 0x000000091900720c */ /* 0x000fc40003f04070 */
[----:B------:R-:W-:Y:S01]  /*b2e0*/  IABS R21, R15 ;  /* 0x0000000f00157213 */ /* 0x000fe20000000000 */
[----:B------:R-:W-:Y:S01]  /*b2f0*/  @!P1 IMAD.MOV R5, RZ, RZ, -R5 ;  /* 0x000000ffff059224 */ /* 0x000fe200078e0a05 */
[----:B------:R-:W-:-:S03]  /*b300*/  IADD3 R17, R4, 0x32, RZ ;  /* 0x0000003204117810 */ /* 0x000fc60007ffe0ff */
[----:B------:R-:W-:Y:S01]  /*b310*/  IMAD.HI.U32 R22, R3, R21, RZ ;  /* 0x0000001503167227 */ /* 0x000fe200078e00ff */
[----:B------:R0:W-:Y:S01]  /*b320*/  STL [R1+0xa0], R5 ;  /* 0x0000a00501007387 */ /* 0x0001e20000100800 */
[----:B------:R-:W-:Y:S02]  /*b330*/  IABS R11, R17 ;  /* 0x00000011000b7213 */ /* 0x000fe40000000000 */
[----:B------:R-:W-:Y:S02]  /*b340*/  IMAD.MOV R22, RZ, RZ, -R22 ;  /* 0x000000ffff167224 */ /* 0x000fe400078e0a16 */
[--C-:B------:R-:W-:Y:S02]  /*b350*/  @!P4 IMAD.IADD R2, R2, 0x1, -R25.reuse ;  /* 0x000000010202c824 */ /* 0x100fe400078e0a19 */
[----:B------:R-:W-:Y:S02]  /*b360*/  @!P0 IMAD.IADD R9, R9, 0x1, -R25 ;  /* 0x0000000109098824 */ /* 0x000fe400078e0a19 */
[----:B0-----:R-:W-:Y:S01]  /*b370*/  IMAD.MOV.U32 R5, RZ, RZ, R10 ;  /* 0x000000ffff057224 */ /* 0x001fe200078e000a */
[----:B------:R-:W-:Y:S01]  /*b380*/  ISETP.GE.AND P0, PT, R0, RZ, PT ;  /* 0x000000ff0000720c */ /* 0x000fe20003f06270 */
[----:B------:R-:W-:-:S02]  /*b390*/  IMAD R0, R25, R22, R21 ;  /* 0x0000001619007224 */ /* 0x000fc400078e0215 */
[----:B------:R-:W-:Y:S01]  /*b3a0*/  @!P3 IMAD.MOV R5, RZ, RZ, -R5 ;  /* 0x000000ffff05b224 */ /* 0x000fe200078e0a05 */
[C---:B------:R-:W-:Y:S01]  /*b3b0*/  ISETP.GT.U32.AND P3, PT, R25.reuse, R2, PT ;  /* 0x000000021900720c */ /* 0x040fe20003f64070 */
[----:B------:R-:W-:Y:S01]  /*b3c0*/  IMAD.MOV.U32 R7, RZ, RZ, R16 ;  /* 0x000000ffff077224 */ /* 0x000fe200078e0010 */
[----:B------:R-:W-:Y:S01]  /*b3d0*/  ISETP.GT.U32.AND P1, PT, R25, R14, PT ;  /* 0x0000000e1900720c */ /* 0x000fe20003f24070 */
[----:B------:R-:W-:-:S04]  /*b3e0*/  IMAD.HI.U32 R20, R3, R11, RZ ;  /* 0x0000000b03147227 */ /* 0x000fc800078e00ff */
[----:B------:R-:W-:Y:S01]  /*b3f0*/  @!P6 IMAD.MOV R7, RZ, RZ, -R7 ;  /* 0x000000ffff07e224 */ /* 0x000fe200078e0a07 */
[C---:B------:R-:W-:Y:S01]  /*b400*/  ISETP.GT.U32.AND P6, PT, R25.reuse, R0, PT ;  /* 0x000000001900720c */ /* 0x040fe20003fc4070 */
[----:B------:R-:W-:Y:S01]  /*b410*/  IMAD.MOV R20, RZ, RZ, -R20 ;  /* 0x000000ffff147224 */ /* 0x000fe200078e0a14 */
[----:B------:R-:W-:-:S03]  /*b420*/  ISETP.GT.U32.AND P4, PT, R25, R9, PT ;  /* 0x000000091900720c */ /* 0x000fc60003f84070 */
[C---:B------:R-:W-:Y:S02]  /*b430*/  IMAD R11, R25.reuse, R20, R11 ;  /* 0x00000014190b7224 */ /* 0x040fe400078e020b */
[--C-:B------:R-:W-:Y:S02]  /*b440*/  @!P3 IMAD.IADD R2, R2, 0x1, -R25.reuse ;  /* 0x000000010202b824 */ /* 0x100fe400078e0a19 */
[--C-:B------:R-:W-:Y:S01]  /*b450*/  @!P1 IMAD.IADD R14, R14, 0x1, -R25.reuse ;  /* 0x000000010e0e9824 */ /* 0x100fe200078e0a19 */
[----:B------:R-:W-:Y:S01]  /*b460*/  ISETP.GT.U32.AND P3, PT, R25, R11, PT ;  /* 0x0000000b1900720c */ /* 0x000fe20003f64070 */
[----:B------:R0:W-:Y:S01]  /*b470*/  STL [R1+0x94], R5 ;  /* 0x0000940501007387 */ /* 0x0001e20000100800 */
[----:B------:R-:W-:Y:S02]  /*b480*/  IMAD.MOV.U32 R6, RZ, RZ, R12 ;  /* 0x000000ffff067224 */ /* 0x000fe400078e000c */
[----:B------:R-:W-:Y:S01]  /*b490*/  @!P6 IMAD.IADD R0, R0, 0x1, -R25 ;  /* 0x000000010000e824 */ /* 0x000fe200078e0a19 */
[----:B------:R-:W-:-:S02]  /*b4a0*/  ISETP.GE.AND P1, PT, R18, RZ, PT ;  /* 0x000000ff1200720c */ /* 0x000fc40003f26270 */
[C---:B------:R-:W-:Y:S01]  /*b4b0*/  IADD3 R13, R4.reuse, 0x31, RZ ;  /* 0x00000031040d7810 */ /* 0x040fe20007ffe0ff */
[----:B------:R-:W-:Y:S02]  /*b4c0*/  @!P5 IMAD.MOV R6, RZ, RZ, -R6 ;  /* 0x000000ffff06d224 */ /* 0x000fe400078e0a06 */
[----:B0-----:R-:W-:Y:S01]  /*b4d0*/  IMAD.MOV.U32 R5, RZ, RZ, R14 ;  /* 0x000000ffff057224 */ /* 0x001fe200078e000e */
[----:B------:R-:W-:Y:S01]  /*b4e0*/  ISETP.GT.U32.AND P6, PT, R25, R0, PT ;  /* 0x000000001900720c */ /* 0x000fe20003fc4070 */
[----:B------:R-:W-:Y:S01]  /*b4f0*/  @!P4 IMAD.IADD R9, R9, 0x1, -R25 ;  /* 0x000000010909c824 */ /* 0x000fe200078e0a19 */
[----:B------:R-:W-:Y:S01]  /*b500*/  IADD3 R12, R4, 0x30, RZ ;  /* 0x00000030040c7810 */ /* 0x000fe20007ffe0ff */
[----:B------:R-:W-:Y:S01]  /*b510*/  @!P2 IMAD.MOV R5, RZ, RZ, -R5 ;  /* 0x000000ffff05a224 */ /* 0x000fe200078e0a05 */
[----:B------:R-:W-:Y:S01]  /*b520*/  IABS R18, R13 ;  /* 0x0000000d00127213 */ /* 0x000fe20000000000 */
[----:B------:R-:W-:Y:S01]  /*b530*/  STL [R1+0x90], R7 ;  /* 0x0000900701007387 */ /* 0x000fe20000100800 */
[----:B------:R-:W-:Y:S01]  /*b540*/  ISETP.GE.AND P2, PT, R17, RZ, PT ;  /* 0x000000ff1100720c */ /* 0x000fe20003f46270 */
[----:B------:R-:W-:Y:S01]  /*b550*/  @!P3 IMAD.IADD R11, R11, 0x1, -R25 ;  /* 0x000000010b0bb824 */ /* 0x000fe200078e0a19 */
[----:B------:R-:W-:Y:S01]  /*b560*/  IABS R17, R12 ;  /* 0x0000000c00117213 */ /* 0x000fe20000000000 */
[----:B------:R0:W-:Y:S01]  /*b570*/  STL [R1+0x8c], R6 ;  /* 0x00008c0601007387 */ /* 0x0001e20000100800 */
[----:B------:R-:W-:Y:S01]  /*b580*/  IMAD.HI.U32 R10, R3, R18, RZ ;  /* 0x00000012030a7227 */ /* 0x000fe200078e00ff */
[----:B------:R-:W-:-:S02]  /*b590*/  ISETP.GE.AND P5, PT, R15, RZ, PT ;  /* 0x000000ff0f00720c */ /* 0x000fc40003fa6270 */
[----:B------:R1:W-:Y:S01]  /*b5a0*/  STL [R1+0x88], R5 ;  /* 0x0000880501007387 */ /* 0x0003e20000100800 */
[----:B------:R-:W-:Y:S01]  /*b5b0*/  ISETP.GT.U32.AND P3, PT, R25, R11, PT ;  /* 0x0000000b1900720c */ /* 0x000fe20003f64070 */
[----:B0-----:R-:W-:Y:S02]  /*b5c0*/  IMAD.MOV.U32 R6, RZ, RZ, R9 ;  /* 0x000000ffff067224 */ /* 0x001fe400078e0009 */
[----:B-1----:R-:W-:Y:S01]  /*b5d0*/  IMAD.MOV.U32 R5, RZ, RZ, R2 ;  /* 0x000000ffff057224 */ /* 0x002fe200078e0002 */
[----:B------:R-:W-:Y:S01]  /*b5e0*/  IADD3 R2, R4, 0x2f, RZ ;  /* 0x0000002f04027810 */ /* 0x000fe20007ffe0ff */
[----:B------:R-:W-:Y:S02]  /*b5f0*/  @!P1 IMAD.MOV R6, RZ, RZ, -R6 ;  /* 0x000000ffff069224 */ /* 0x000fe400078e0a06 */
[----:B------:R-:W-:Y:S01]  /*b600*/  IMAD.HI.U32 R9, R3, R17, RZ ;  /* 0x0000001103097227 */ /* 0x000fe200078e00ff */
[----:B------:R-:W-:-:S03]  /*b610*/  ISETP.GE.AND P4, PT, R13, RZ, PT ;  /* 0x000000ff0d00720c */ /* 0x000fc60003f86270 */
[----:B------:R-:W-:Y:S02]  /*b620*/  IMAD.MOV R10, RZ, RZ, -R10 ;  /* 0x000000ffff0a7224 */ /* 0x000fe400078e0a0a */
[----:B------:R-:W-:Y:S01]  /*b630*/  @!P0 IMAD.MOV R5, RZ, RZ, -R5 ;  /* 0x000000ffff058224 */ /* 0x000fe200078e0a05 */
[----:B------:R-:W-:Y:S01]  /*b640*/  IABS R13, R2 ;  /* 0x00000002000d7213 */ /* 0x000fe20000000000 */
[----:B------:R-:W-:Y:S01]  /*b650*/  @!P6 IMAD.IADD R0, R0, 0x1, -R25 ;  /* 0x000000010000e824 */ /* 0x000fe200078e0a19 */
[----:B------:R-:W-:Y:S01]  /*b660*/  STL [R1+0x58], R6 ;  /* 0x0000580601007387 */ /* 0x000fe20000100800 */
[----:B------:R-:W-:Y:S02]  /*b670*/  IMAD.MOV R9, RZ, RZ, -R9 ;  /* 0x000000ffff097224 */ /* 0x000fe400078e0a09 */
[C---:B------:R-:W-:Y:S01]  /*b680*/  IMAD R10, R25.reuse, R10, R18 ;  /* 0x0000000a190a7224 */ /* 0x040fe200078e0212 */
[----:B------:R0:W-:Y:S01]  /*b690*/  STL [R1+0x64], R5 ;  /* 0x0000640501007387 */ /* 0x0001e20000100800 */
[----:B------:R-:W-:-:S02]  /*b6a0*/  IMAD R17, R25, R9, R17 ;  /* 0x0000000919117224 */ /* 0x000fc400078e0211 */
[----:B------:R-:W-:Y:S01]  /*b6b0*/  IMAD.HI.U32 R9, R3, R13, RZ ;  /* 0x0000000d03097227 */ /* 0x000fe200078e00ff */
[----:B------:R-:W-:-:S03]  /*b6c0*/  ISETP.GT.U32.AND P0, PT, R25, R10, PT ;  /* 0x0000000a1900720c */ /* 0x000fc60003f04070 */
[----:B0-----:R-:W-:Y:S02]  /*b6d0*/  IMAD.MOV.U32 R5, RZ, RZ, R0 ;  /* 0x000000ffff057224 */ /* 0x001fe400078e0000 */
[----:B------:R-:W-:Y:S02]  /*b6e0*/  IMAD.MOV R9, RZ, RZ, -R9 ;  /* 0x000000ffff097224 */ /* 0x000fe400078e0a09 */
[----:B------:R-:W-:Y:S02]  /*b6f0*/  @!P5 IMAD.MOV R5, RZ, RZ, -R5 ;  /* 0x000000ffff05d224 */ /* 0x000fe400078e0a05 */
[----:B------:R-:W-:Y:S02]  /*b700*/  @!P3 IMAD.IADD R11, R11, 0x1, -R25 ;  /* 0x000000010b0bb824 */ /* 0x000fe400078e0a19 */
[----:B------:R-:W-:Y:S01]  /*b710*/  IMAD R13, R25, R9, R13 ;  /* 0x00000009190d7224 */ /* 0x000fe200078e020d */
[----:B------:R0:W-:Y:S01]  /*b720*/  STL [R1+0x74], R5 ;  /* 0x0000740501007387 */ /* 0x0001e20000100800 */
[----:B------:R-:W-:-:S02]  /*b730*/  @!P0 IMAD.IADD R10, R10, 0x1, -R25 ;  /* 0x000000010a0a8824 */ /* 0x000fc400078e0a19 */
[----:B0-----:R-:W-:-:S04]  /*b740*/  IMAD.MOV.U32 R5, RZ, RZ, R11 ;  /* 0x000000ffff057224 */ /* 0x001fc800078e000b */
[----:B------:R-:W-:Y:S01]  /*b750*/  @!P2 IMAD.MOV R5, RZ, RZ, -R5 ;  /* 0x000000ffff05a224 */ /* 0x000fe200078e0a05 */
[C---:B------:R-:W-:Y:S02]  /*b760*/  ISETP.GT.U32.AND P2, PT, R25.reuse, R13, PT ;  /* 0x0000000d1900720c */ /* 0x040fe40003f44070 */
[----:B------:R-:W-:Y:S02]  /*b770*/  ISETP.GE.AND P1, PT, R12, RZ, PT ;  /* 0x000000ff0c00720c */ /* 0x000fe40003f26270 */
[C---:B------:R-:W-:Y:S02]  /*b780*/  ISETP.GT.U32.AND P5, PT, R25.reuse, R17, PT ;  /* 0x000000111900720c */ /* 0x040fe40003fa4070 */
[----:B------:R-:W-:Y:S02]  /*b790*/  IADD3 R12, R4, 0x2e, RZ ;  /* 0x0000002e040c7810 */ /* 0x000fe40007ffe0ff */
[----:B------:R-:W-:Y:S02]  /*b7a0*/  ISETP.GT.U32.AND P0, PT, R25, R10, PT ;  /* 0x0000000a1900720c */ /* 0x000fe40003f04070 */
[----:B------:R-:W-:-:S02]  /*b7b0*/  IABS R15, R12 ;  /* 0x0000000c000f7213 */ /* 0x000fc40000000000 */
[----:B------:R-:W-:Y:S01]  /*b7c0*/  IADD3 R16, R4, 0x2c, RZ ;  /* 0x0000002c04107810 */ /* 0x000fe20007ffe0ff */
[--C-:B------:R-:W-:Y:S01]  /*b7d0*/  @!P2 IMAD.IADD R13, R13, 0x1, -R25.reuse ;  /* 0x000000010d0da824 */ /* 0x100fe200078e0a19 */
[----:B------:R-:W-:Y:S01]  /*b7e0*/  ISETP.GE.AND P6, PT, R2, RZ, PT ;  /* 0x000000ff0200720c */ /* 0x000fe20003fc6270 */
[----:B------:R-:W-:Y:S01]  /*b7f0*/  IMAD.HI.U32 R0, R3, R15, RZ ;  /* 0x0000000f03007227 */ /* 0x000fe200078e00ff */
[----:B------:R-:W-:Y:S02]  /*b800*/  IADD3 R2, R4, 0x2d, RZ ;  /* 0x0000002d04027810 */ /* 0x000fe40007ffe0ff */
[----:B------:R-:W-:Y:S01]  /*b810*/  IABS R11, R16 ;  /* 0x00000010000b7213 */ /* 0x000fe20000000000 */
[--C-:B------:R-:W-:Y:S01]  /*b820*/  @!P5 IMAD.IADD R17, R17, 0x1, -R25.reuse ;  /* 0x000000011111d824 */ /* 0x100fe200078e0a19 */
[----:B------:R-:W-:Y:S01]  /*b830*/  ISETP.GE.AND P3, PT, R12, RZ, PT ;  /* 0x000000ff0c00720c */ /* 0x000fe20003f66270 */
[----:B------:R-:W-:Y:S01]  /*b840*/  IMAD.MOV R0, RZ, RZ, -R0 ;  /* 0x000000ffff007224 */ /* 0x000fe200078e0a00 */
[----:B------:R-:W-:Y:S01]  /*b850*/  IABS R12, R2 ;  /* 0x00000002000c7213 */ /* 0x000fe20000000000 */
[----:B------:R-:W-:Y:S01]  /*b860*/  @!P0 IMAD.IADD R10, R10, 0x1, -R25 ;  /* 0x000000010a0a8824 */ /* 0x000fe200078e0a19 */
[----:B------:R-:W-:Y:S01]  /*b870*/  ISETP.GT.U32.AND P2, PT, R25, R13, PT ;  /* 0x0000000d1900720c */ /* 0x000fe20003f44070 */
[----:B------:R-:W-:Y:S01]  /*b880*/  IMAD.HI.U32 R9, R3, R11, RZ ;  /* 0x0000000b03097227 */ /* 0x000fe200078e00ff */
[----:B------:R0:W-:Y:S01]  /*b890*/  STL [R1+0x78], R5 ;  /* 0x0000780501007387 */ /* 0x0001e20000100800 */
[----:B------:R-:W-:-:S02]  /*b8a0*/  ISETP.GT.U32.AND P5, PT, R25, R17, PT ;  /* 0x000000111900720c */ /* 0x000fc40003fa4070 */
[----:B------:R-:W-:Y:S02]  /*b8b0*/  IMAD R15, R25, R0, R15 ;  /* 0x00000000190f7224 */ /* 0x000fe400078e020f */
[----:B------:R-:W-:-:S04]  /*b8c0*/  IMAD.HI.U32 R0, R3, R12, RZ ;  /* 0x0000000c03007227 */ /* 0x000fc800078e00ff */
[----:B------:R-:W-:Y:S02]  /*b8d0*/  IMAD.MOV R9, RZ, RZ, -R9 ;  /* 0x000000ffff097224 */ /* 0x000fe400078e0a09 */
[----:B0-----:R-:W-:Y:S02]  /*b8e0*/  IMAD.MOV.U32 R5, RZ, RZ, R10 ;  /* 0x000000ffff057224 */ /* 0x001fe400078e000a */
[----:B------:R-:W-:Y:S02]  /*b8f0*/  IMAD.MOV R0, RZ, RZ, -R0 ;  /* 0x000000ffff007224 */ /* 0x000fe400078e0a00 */
[----:B------:R-:W-:Y:S01]  /*b900*/  @!P4 IMAD.MOV R5, RZ, RZ, -R5 ;  /* 0x000000ffff05c224 */ /* 0x000fe200078e0a05 */
[C---:B------:R-:W-:Y:S01]  /*b910*/  ISETP.GT.U32.AND P4, PT, R25.reuse, R15, PT ;  /* 0x0000000f1900720c */ /* 0x040fe20003f84070 */
[C---:B------:R-:W-:Y:S02]  /*b920*/  IMAD R11, R25.reuse, R9, R11 ;  /* 0x00000009190b7224 */ /* 0x040fe400078e020b */
[----:B------:R-:W-:-:S02]  /*b930*/  IMAD R12, R25, R0, R12 ;  /* 0x00000000190c7224 */ /* 0x000fc400078e020c */
[--C-:B------:R-:W-:Y:S01]  /*b940*/  @!P2 IMAD.IADD R13, R13, 0x1, -R25.reuse ;  /* 0x000000010d0da824 */ /* 0x100fe200078e0a19 */
[----:B------:R-:W-:Y:S01]  /*b950*/  ISETP.GT.U32.AND P2, PT, R25, R11, PT ;  /* 0x0000000b1900720c */ /* 0x000fe20003f44070 */
[--C-:B------:R-:W-:Y:S01]  /*b960*/  @!P5 IMAD.IADD R17, R17, 0x1, -R25.reuse ;  /* 0x000000011111d824 */ /* 0x100fe200078e0a19 */
[----:B------:R-:W-:Y:S02]  /*b970*/  ISETP.GT.U32.AND P5, PT, R25, R12, PT ;  /* 0x0000000c1900720c */ /* 0x000fe40003fa4070 */
[C---:B------:R-:W-:Y:S02]  /*b980*/  IADD3 R10, R4.reuse, 0x2b, RZ ;  /* 0x0000002b040a7810 */ /* 0x040fe40007ffe0ff */
[----:B------:R-:W-:Y:S01]  /*b990*/  IADD3 R0, R4, 0x2a, RZ ;  /* 0x0000002a04007810 */ /* 0x000fe20007ffe0ff */
[----:B------:R-:W-:Y:S01]  /*b9a0*/  @!P4 IMAD.IADD R15, R15, 0x1, -R25 ;  /* 0x000000010f0fc824 */ /* 0x000fe200078e0a19 */
[----:B------:R-:W-:Y:S02]  /*b9b0*/  IABS R20, R10 ;  /* 0x0000000a00147213 */ /* 0x000fe40000000000 */
[----:B------:R-:W-:-:S02]  /*b9c0*/  IABS R14, R0 ;  /* 0x00000000000e7213 */ /* 0x000fc40000000000 */
[----:B------:R-:W-:Y:S01]  /*b9d0*/  ISETP.GT.U32.AND P4, PT, R25, R15, PT ;  /* 0x0000000f1900720c */ /* 0x000fe20003f84070 */
[--C-:B------:R-:W-:Y:S02]  /*b9e0*/  @!P2 IMAD.IADD R11, R11, 0x1, -R25.reuse ;  /* 0x000000010b0ba824 */ /* 0x100fe400078e0a19 */
[----:B------:R-:W-:Y:S01]  /*b9f0*/  IMAD.HI.U32 R18, R3, R20, RZ ;  /* 0x0000001403127227 */ /* 0x000fe200078e00ff */
[----:B------:R0:W-:Y:S01]  /*ba00*/  STL [R1+0x80], R5 ;  /* 0x0000800501007387 */ /* 0x0001e20000100800 */
[----:B------:R-:W-:Y:S02]  /*ba10*/  ISETP.GE.AND P0, PT, R2, RZ, PT ;  /* 0x000000ff0200720c */ /* 0x000fe40003f06270 */
[----:B------:R-:W-:Y:S01]  /*ba20*/  @!P5 IMAD.IADD R12, R12, 0x1, -R25 ;  /* 0x000000010c0cd824 */ /* 0x000fe200078e0a19 */
[----:B------:R-:W-:Y:S01]  /*ba30*/  ISETP.GE.AND P5, PT, R16, RZ, PT ;  /* 0x000000ff1000720c */ /* 0x000fe20003fa6270 */
[----:B------:R-:W-:Y:S01]  /*ba40*/  IMAD.MOV R18, RZ, RZ, -R18 ;  /* 0x000000ffff127224 */ /* 0x000fe200078e0a12 */
[----:B------:R-:W-:Y:S01]  /*ba50*/  ISETP.GT.U32.AND P2, PT, R25, R11, PT ;  /* 0x0000000b1900720c */ /* 0x000fe20003f44070 */
[----:B------:R-:W-:Y:S01]  /*ba60*/  IMAD.HI.U32 R16, R3, R14, RZ ;  /* 0x0000000e03107227 */ /* 0x000fe200078e00ff */
[----:B------:R-:W-:-:S03]  /*ba70*/  IADD3 R2, R4, 0x29, RZ ;  /* 0x0000002904027810 */ /* 0x000fc60007ffe0ff */
[----:B0-----:R-:W-:Y:S01]  /*ba80*/  IMAD.MOV.U32 R5, RZ, RZ, R17 ;  /* 0x000000ffff057224 */ /* 0x001fe200078e0011 */
[----:B------:R-:W-:Y:S01]  /*ba90*/  IABS R9, R2 ;  /* 0x0000000200097213 */ /* 0x000fe20000000000 */
[C---:B------:R-:W-:Y:S02]  /*baa0*/  IMAD R20, R25.reuse, R18, R20 ;  /* 0x0000001219147224 */ /* 0x040fe400078e0214 */
[----:B------:R-:W-:Y:S02]  /*bab0*/  @!P1 IMAD.MOV R5, RZ, RZ, -R5 ;  /* 0x000000ffff059224 */ /* 0x000fe400078e0a05 */
[----:B------:R-:W-:Y:S01]  /*bac0*/  IMAD.MOV R16, RZ, RZ, -R16 ;  /* 0x000000ffff107224 */ /* 0x000fe200078e0a10 */
[----:B------:R-:W-:Y:S01]  /*bad0*/  ISETP.GT.U32.AND P1, PT, R25, R12, PT ;  /* 0x0000000c1900720c */ /* 0x000fe20003f24070 */
[--C-:B------:R-:W-:Y:S01]  /*bae0*/  @!P4 IMAD.IADD R15, R15, 0x1, -R25.reuse ;  /* 0x000000010f0fc824 */ /* 0x100fe200078e0a19 */
[----:B------:R0:W-:Y:S01]  /*baf0*/  STL [R1+0x7c], R5 ;  /* 0x00007c0501007387 */ /* 0x0001e20000100800 */
[C---:B------:R-:W-:Y:S01]  /*bb00*/  IMAD R14, R25.reuse, R16, R14 ;  /* 0x00000010190e7224 */ /* 0x040fe200078e020e */
[----:B------:R-:W-:Y:S01]  /*bb10*/  ISETP.GT.U32.AND P4, PT, R25, R20, PT ;  /* 0x000000141900720c */ /* 0x000fe20003f84070 */
[----:B------:R-:W-:-:S03]  /*bb20*/  @!P2 IMAD.IADD R11, R11, 0x1, -R25 ;  /* 0x000000010b0ba824 */ /* 0x000fc600078e0a19 */
[----:B------:R-:W-:Y:S01]  /*bb30*/  ISETP.GT.U32.AND P2, PT, R25, R14, PT ;  /* 0x0000000e1900720c */ /* 0x000fe20003f44070 */
[----:B0-----:R-:W-:Y:S02]  /*bb40*/  IMAD.MOV.U32 R5, RZ, RZ, R13 ;  /* 0x000000ffff057224 */ /* 0x001fe400078e000d */
[----:B------:R-:W-:-:S04]  /*bb50*/  IMAD.HI.U32 R13, R3, R9, RZ ;  /* 0x00000009030d7227 */ /* 0x000fc800078e00ff */
[----:B------:R-:W-:Y:S02]  /*bb60*/  IMAD.MOV R13, RZ, RZ, -R13 ;  /* 0x000000ffff0d7224 */ /* 0x000fe400078e0a0d */
[----:B------:R-:W-:Y:S02]  /*bb70*/  IMAD.MOV.U32 R7, RZ, RZ, R15 ;  /* 0x000000ffff077224 */ /* 0x000fe400078e000f */
[----:B------:R-:W-:Y:S02]  /*bb80*/  IMAD R9, R25, R13, R9 ;  /* 0x0000000d19097224 */ /* 0x000fe400078e0209 */
[----:B------:R-:W-:Y:S01]  /*bb90*/  @!P6 IMAD.MOV R5, RZ, RZ, -R5 ;  /* 0x000000ffff05e224 */ /* 0x000fe200078e0a05 */
[----:B------:R-:W-:Y:S01]  /*bba0*/  ISETP.GE.AND P6, PT, R10, RZ, PT ;  /* 0x000000ff0a00720c */ /* 0x000fe20003fc6270 */
[--C-:B------:R-:W-:Y:S01]  /*bbb0*/  @!P1 IMAD.IADD R12, R12, 0x1, -R25.reuse ;  /* 0x000000010c0c9824 */ /* 0x100fe200078e0a19 */
[----:B------:R-:W-:Y:S01]  /*bbc0*/  IADD3 R10, R4, 0x28, RZ ;  /* 0x00000028040a7810 */ /* 0x000fe20007ffe0ff */
[----:B------:R-:W-:-:S02]  /*bbd0*/  @!P4 IMAD.IADD R20, R20, 0x1, -R25 ;  /* 0x000000011414c824 */ /* 0x000fc400078e0a19 */
[----:B------:R-:W-:Y:S01]  /*bbe0*/  @!P3 IMAD.MOV R7, RZ, RZ, -R7 ;  /* 0x000000ffff07b224 */ /* 0x000fe200078e0a07 */
[C---:B------:R-:W-:Y:S01]  /*bbf0*/  ISETP.GT.U32.AND P3, PT, R25.reuse, R9, PT ;  /* 0x000000091900720c */ /* 0x040fe20003f64070 */
[----:B------:R-:W-:Y:S01]  /*bc00*/  IMAD.MOV.U32 R6, RZ, RZ, R12 ;  /* 0x000000ffff067224 */ /* 0x000fe200078e000c */
[----:B------:R-:W-:Y:S01]  /*bc10*/  IABS R16, R10 ;  /* 0x0000000a00107213 */ /* 0x000fe20000000000 */
[----:B------:R-:W-:Y:S01]  /*bc20*/  @!P2 IMAD.IADD R14, R14, 0x1, -R25 ;  /* 0x000000010e0ea824 */ /* 0x000fe200078e0a19 */
[----:B------:R-:W-:Y:S01]  /*bc30*/  ISETP.GT.U32.AND P4, PT, R25, R20, PT ;  /* 0x000000141900720c */ /* 0x000fe20003f84070 */
[----:B------:R-:W-:Y:S01]  /*bc40*/  @!P0 IMAD.MOV R6, RZ, RZ, -R6 ;  /* 0x000000ffff068224 */ /* 0x000fe200078e0a06 */
[----:B------:R-:W-:Y:S01]  /*bc50*/  ISETP.GE.AND P0, PT, R2, RZ, PT ;  /* 0x000000ff0200720c */ /* 0x000fe20003f06270 */
[----:B------:R-:W-:Y:S01]  /*bc60*/  IMAD.HI.U32 R2, R3, R16, RZ ;  /* 0x0000001003027227 */ /* 0x000fe200078e00ff */
[----:B------:R-:W-:Y:S02]  /*bc70*/  ISETP.GT.U32.AND P2, PT, R25, R14, PT ;  /* 0x0000000e1900720c */ /* 0x000fe40003f44070 */
[----:B------:R-:W-:-:S02]  /*bc80*/  ISETP.GE.AND P1, PT, R0, RZ, PT ;  /* 0x000000ff0000720c */ /* 0x000fc40003f26270 */
[C---:B------:R-:W-:Y:S01]  /*bc90*/  IADD3 R0, R4.reuse, 0x27, RZ ;  /* 0x0000002704007810 */ /* 0x040fe20007ffe0ff */
[----:B------:R-:W-:Y:S01]  /*bca0*/  IMAD.MOV R2, RZ, RZ, -R2 ;  /* 0x000000ffff027224 */ /* 0x000fe200078e0a02 */
[----:B------:R-:W-:Y:S01]  /*bcb0*/  IADD3 R17, R4, 0x26, RZ ;  /* 0x0000002604117810 */ /* 0x000fe20007ffe0ff */
[--C-:B------:R-:W-:Y:S01]  /*bcc0*/  @!P3 IMAD.IADD R9, R9, 0x1, -R25.reuse ;  /* 0x000000010909b824 */ /* 0x100fe200078e0a19 */
[----:B------:R-:W-:Y:S01]  /*bcd0*/  IABS R13, R0 ;  /* 0x00000000000d7213 */ /* 0x000fe20000000000 */
[--C-:B------:R-:W-:Y:S01]  /*bce0*/  @!P4 IMAD.IADD R20, R20, 0x1, -R25.reuse ;  /* 0x000000011414c824 */ /* 0x100fe200078e0a19 */
[----:B------:R-:W-:Y:S01]  /*bcf0*/  ISETP.GE.AND P4, PT, R0, RZ, PT ;  /* 0x000000ff0000720c */ /* 0x000fe20003f86270 */
[----:B------:R-:W-:Y:S01]  /*bd00*/  IMAD R16, R25, R2, R16 ;  /* 0x0000000219107224 */ /* 0x000fe200078e0210 */
[----:B------:R-:W-:Y:S01]  /*bd10*/  IABS R12, R17 ;  /* 0x00000011000c7213 */ /* 0x000fe20000000000 */
[----:B------:R-:W-:Y:S01]  /*bd20*/  IMAD.HI.U32 R0, R3, R13, RZ ;  /* 0x0000000d03007227 */ /* 0x000fe200078e00ff */
[C---:B------:R-:W-:Y:S01]  /*bd30*/  ISETP.GT.U32.AND P3, PT, R25.reuse, R9, PT ;  /* 0x000000091900720c */ /* 0x040fe20003f64070 */
[----:B------:R0:W-:Y:S02]  /*bd40*/  STL [R1+0x6c], R5 ;  /* 0x00006c0501007387 */ /* 0x0001e40000100800 */
[----:B------:R-:W-:Y:S01]  /*bd50*/  @!P2 IMAD.IADD R14, R14, 0x1, -R25 ;  /* 0x000000010e0ea824 */ /* 0x000fe200078e0a19 */
[----:B------:R-:W-:Y:S01]  /*bd60*/  ISETP.GT.U32.AND P2, PT, R25, R16, PT ;  /* 0x000000101900720c */ /* 0x000fe20003f44070 */
[----:B------:R-:W-:-:S02]  /*bd70*/  IMAD.MOV R0, RZ, RZ, -R0 ;  /* 0x000000ffff007224 */ /* 0x000fc400078e0a00 */
[----:B0-----:R-:W-:Y:S02]  /*bd80*/  IMAD.MOV.U32 R5, RZ, RZ, R11 ;  /* 0x000000ffff057224 */ /* 0x001fe400078e000b */
[----:B------:R-:W-:-:S04]  /*bd90*/  IMAD.HI.U32 R11, R3, R12, RZ ;  /* 0x0000000c030b7227 */ /* 0x000fc800078e00ff */
[----:B------:R-:W-:Y:S02]  /*bda0*/  IMAD R13, R25, R0, R13 ;  /* 0x00000000190d7224 */ /* 0x000fe400078e020d */
[----:B------:R-:W-:Y:S02]  /*bdb0*/  IMAD.MOV R11, RZ, RZ, -R11 ;  /* 0x000000ffff0b7224 */ /* 0x000fe400078e0a0b */
[----:B------:R-:W-:Y:S01]  /*bdc0*/  @!P3 IMAD.IADD R9, R9, 0x1, -R25 ;  /* 0x000000010909b824 */ /* 0x000fe200078e0a19 */
[C---:B------:R-:W-:Y:S01]  /*bdd0*/  ISETP.GT.U32.AND P3, PT, R25.reuse, R13, PT ;  /* 0x0000000d1900720c */ /* 0x040fe20003f64070 */
[----:B------:R-:W-:Y:S02]  /*bde0*/  IMAD R12, R25, R11, R12 ;  /* 0x0000000b190c7224 */ /* 0x000fe400078e020c */
[----:B------:R-:W-:Y:S01]  /*bdf0*/  @!P5 IMAD.MOV R5, RZ, RZ, -R5 ;  /* 0x000000ffff05d224 */ /* 0x000fe200078e0a05 */
[----:B------:R-:W-:Y:S01]  /*be00*/  STL [R1+0x70], R7 ;  /* 0x0000700701007387 */ /* 0x000fe20000100800 */
[----:B------:R-:W-:Y:S01]  /*be10*/  @!P2 IMAD.IADD R16, R16, 0x1, -R25 ;  /* 0x000000011010a824 */ /* 0x000fe200078e0a19 */
[----:B------:R-:W-:-:S02]  /*be20*/  IADD3 R2, R4, 0x25, RZ ;  /* 0x0000002504027810 */ /* 0x000fc40007ffe0ff */
[----:B------:R-:W-:Y:S01]  /*be30*/  ISETP.GT.U32.AND P2, PT, R25, R12, PT ;  /* 0x0000000c1900720c */ /* 0x000fe20003f44070 */
[----:B------:R-:W-:Y:S01]  /*be40*/  STL [R1+0x230], R6 ;  /* 0x0002300601007387 */ /* 0x000fe20000100800 */
[----:B------:R-:W-:-:S03]  /*be50*/  IADD3 R15, R4, 0x24, RZ ;  /* 0x00000024040f7810 */ /* 0x000fc60007ffe0ff */
[----:B------:R0:W-:Y:S01]  /*be60*/  STL [R1+0x238], R5 ;  /* 0x0002380501007387 */ /* 0x0001e20000100800 */
[----:B------:R-:W-:Y:S02]  /*be70*/  IABS R22, R2 ;  /* 0x0000000200167213 */ /* 0x000fe40000000000 */
[----:B------:R-:W-:Y:S02]  /*be80*/  ISETP.GE.AND P5, PT, R10, RZ, PT ;  /* 0x000000ff0a00720c */ /* 0x000fe40003fa6270 */
[----:B------:R-:W-:Y:S01]  /*be90*/  IADD3 R10, R4, 0x23, RZ ;  /* 0x00000023040a7810 */ /* 0x000fe20007ffe0ff */
[----:B0-----:R-:W-:Y:S01]  /*bea0*/  IMAD.MOV.U32 R5, RZ, RZ, R20 ;  /* 0x000000ffff057224 */ /* 0x001fe200078e0014 */
[----:B------:R-:W-:Y:S01]  /*beb0*/  IABS R21, R15 ;  /* 0x0000000f00157213 */ /* 0x000fe20000000000 */
[----:B------:R-:W-:Y:S01]  /*bec0*/  IMAD.HI.U32 R23, R3, R22, RZ ;  /* 0x0000001603177227 */ /* 0x000fe200078e00ff */
[----:B------:R-:W-:-:S03]  /*bed0*/  IABS R0, R10 ;  /* 0x0000000a00007213 */ /* 0x000fc60000000000 */
[----:B------:R-:W-:Y:S01]  /*bee0*/  @!P6 IMAD.MOV R5, RZ, RZ, -R5 ;  /* 0x000000ffff05e224 */ /* 0x000fe200078e0a05 */
[----:B------:R-:W-:Y:S01]  /*bef0*/  ISETP.GT.U32.AND P6, PT, R25, R16, PT ;  /* 0x000000101900720c */ /* 0x000fe20003fc4070 */
[----:B------:R-:W-:Y:S01]  /*bf00*/  @!P3 IMAD.IADD R13, R13, 0x1, -R25 ;  /* 0x000000010d0db824 */ /* 0x000fe200078e0a19 */
[----:B------:R-:W-:Y:S01]  /*bf10*/  ISETP.GE.AND P3, PT, R17, RZ, PT ;  /* 0x000000ff1100720c */ /* 0x000fe20003f66270 */
[----:B------:R-:W-:Y:S01]  /*bf20*/  IMAD.HI.U32 R18, R3, R21, RZ ;  /* 0x0000001503127227 */ /* 0x000fe200078e00ff */
[----:B------:R0:W-:Y:S03]  /*bf30*/  STL [R1+0x228], R5 ;  /* 0x0002280501007387 */ /* 0x0001e60000100800 */
[----:B------:R-:W-:Y:S02]  /*bf40*/  IMAD.MOV R23, RZ, RZ, -R23 ;  /* 0x000000ffff177224 */ /* 0x000fe400078e0a17 */
[----:B------:R-:W-:Y:S01]  /*bf50*/  @!P2 IMAD.IADD R12, R12, 0x1, -R25 ;  /* 0x000000010c0ca824 */ /* 0x000fe200078e0a19 */
[----:B------:R-:W-:Y:S01]  /*bf60*/  ISETP.GT.U32.AND P2, PT, R25, R13, PT ;  /* 0x0000000d1900720c */ /* 0x000fe20003f44070 */
[----:B------:R-:W-:Y:S01]  /*bf70*/  IMAD.HI.U32 R17, R3, R0, RZ ;  /* 0x0000000003117227 */ /* 0x000fe200078e00ff */
[----:B------:R-:W-:-:S03]  /*bf80*/  IADD3 R11, R4, 0x22, RZ ;  /* 0x00000022040b7810 */ /* 0x000fc60007ffe0ff */
[----:B0-----:R-:W-:Y:S02]  /*bf90*/  IMAD.MOV.U32 R5, RZ, RZ, R14 ;  /* 0x000000ffff057224 */ /* 0x001fe400078e000e */
[----:B------:R-:W-:Y:S02]  /*bfa0*/  IMAD.MOV R18, RZ, RZ, -R18 ;  /* 0x000000ffff127224 */ /* 0x000fe400078e0a12 */
[C---:B------:R-:W-:Y:S01]  /*bfb0*/  IMAD R22, R25.reuse, R23, R22 ;  /* 0x0000001719167224 */ /* 0x040fe200078e0216 */
[----:B------:R-:W-:Y:S01]  /*bfc0*/  IABS R20, R11 ;  /* 0x0000000b00147213 */ /* 0x000fe20000000000 */
[----:B------:R-:W-:Y:S02]  /*bfd0*/  IMAD.MOV R17, RZ, RZ, -R17 ;  /* 0x000000ffff117224 */ /* 0x000fe400078e0a11 */
[----:B------:R-:W-:Y:S02]  /*bfe0*/  @!P1 IMAD.MOV R5, RZ, RZ, -R5 ;  /* 0x000000ffff059224 */ /* 0x000fe400078e0a05 */
[----:B------:R-:W-:-:S02]  /*bff0*/  IMAD R21, R25, R18, R21 ;  /* 0x0000001219157224 */ /* 0x000fc400078e0215 */
[----:B------:R-:W-:Y:S01]  /*c000*/  @!P6 IMAD.IADD R16, R16, 0x1, -R25 ;  /* 0x000000011010e824 */ /* 0x000fe200078e0a19 */
[C---:B------:R-:W-:Y:S01]  /*c010*/  ISETP.GT.U32.AND P6, PT, R25.reuse, R22, PT ;  /* 0x000000161900720c */ /* 0x040fe20003fc4070 */
[C---:B------:R-:W-:Y:S01]  /*c020*/  IMAD R0, R25.reuse, R17, R0 ;  /* 0x0000001119007224 */ /* 0x040fe200078e0200 */
[----:B------:R0:W-:Y:S01]  /*c030*/  STL [R1+0x60], R5 ;  /* 0x0000600501007387 */ /* 0x0001e20000100800 */
[----:B------:R-:W-:Y:S02]  /*c040*/  IMAD.MOV.U32 R14, RZ, RZ, R20 ;  /* 0x000000ffff0e7224 */ /* 0x000fe400078e0014 */
[----:B------:R-:W-:Y:S01]  /*c050*/  @!P0 IMAD.MOV R9, RZ, RZ, -R9 ;  /* 0x000000ffff098224 */ /* 0x000fe200078e0a09 */
[----:B------:R-:W-:Y:S01]  /*c060*/  ISETP.GT.U32.AND P0, PT, R25, R21, PT ;  /* 0x000000151900720c */ /* 0x000fe20003f04070 */
[----:B------:R-:W-:Y:S01]  /*c070*/  @!P2 IMAD.IADD R13, R13, 0x1, -R25 ;  /* 0x000000010d0da824 */ /* 0x000fe200078e0a19 */
[C---:B------:R-:W-:Y:S01]  /*c080*/  ISETP.GT.U32.AND P2, PT, R25.reuse, R0, PT ;  /* 0x000000001900720c */ /* 0x040fe20003f44070 */
[----:B0-----:R-:W-:Y:S01]  /*c090*/  IMAD.MOV.U32 R5, RZ, RZ, R16 ;  /* 0x000000ffff057224 */ /* 0x001fe200078e0010 */
[----:B------:R-:W-:Y:S01]  /*c0a0*/  ISETP.GT.U32.AND P1, PT, R25, R12, PT ;  /* 0x0000000c1900720c */ /* 0x000fe20003f24070 */
[----:B------:R-:W-:-:S04]  /*c0b0*/  IMAD.HI.U32 R16, R3, R14, RZ ;  /* 0x0000000e03107227 */ /* 0x000fc800078e00ff */
[----:B------:R-:W-:Y:S01]  /*c0c0*/  @!P5 IMAD.MOV R5, RZ, RZ, -R5 ;  /* 0x000000ffff05d224 */ /* 0x000fe200078e0a05 */
[----:B------:R-:W-:Y:S01]  /*c0d0*/  ISETP.GE.AND P5, PT, R2, RZ, PT ;  /* 0x000000ff0200720c */ /* 0x000fe20003fa6270 */
[----:B------:R-:W-:Y:S01]  /*c0e0*/  IMAD.MOV R16, RZ, RZ, -R16 ;  /* 0x000000ffff107224 */ /* 0x000fe200078e0a10 */
[----:B------:R-:W-:Y:S01]  /*c0f0*/  STL [R1+0x1064], R9 ;  /* 0x0010640901007387 */ /* 0x000fe20000100800 */
[----:B------:R-:W-:Y:S01]  /*c100*/  IADD3 R2, R4, 0x21, RZ ;  /* 0x0000002104027810 */ /* 0x000fe20007ffe0ff */
[--C-:B------:R-:W-:Y:S01]  /*c110*/  @!P6 IMAD.IADD R22, R22, 0x1, -R25.reuse ;  /* 0x000000011616e824 */ /* 0x100fe200078e0a19 */
[----:B------:R-:W-:Y:S01]  /*c120*/  ISETP.GE.AND P6, PT, R10, RZ, PT ;  /* 0x000000ff0a00720c */ /* 0x000fe20003fc6270 */
[----:B------:R0:W-:Y:S01]  /*c130*/  STL [R1+0x50], R5 ;  /* 0x0000500501007387 */ /* 0x0001e20000100800 */
[----:B------:R-:W-:Y:S01]  /*c140*/  IMAD R10, R25, R16, R14 ;  /* 0x00000010190a7224 */ /* 0x000fe200078e020e */
[----:B------:R-:W-:Y:S01]  /*c150*/  IABS R16, R2 ;  /* 0x0000000200107213 */ /* 0x000fe20000000000 */
[--C-:B------:R-:W-:Y:S01]  /*c160*/  @!P0 IMAD.IADD R21, R21, 0x1, -R25.reuse ;  /* 0x0000000115158824 */ /* 0x100fe200078e0a19 */
[----:B------:R-:W-:Y:S01]  /*c170*/  ISETP.GT.U32.AND P0, PT, R25, R22, PT ;  /* 0x000000161900720c */ /* 0x000fe20003f04070 */
[----:B------:R-:W-:-:S02]  /*c180*/  @!P2 IMAD.IADD R0, R0, 0x1, -R25 ;  /* 0x000000010000a824 */ /* 0x000fc400078e0a19 */
[----:B0-----:R-:W-:Y:S02]  /*c190*/  IMAD.MOV.U32 R5, RZ, RZ, R13 ;  /* 0x000000ffff057224 */ /* 0x001fe400078e000d */
[----:B------:R-:W-:Y:S02]  /*c1a0*/  @!P1 IMAD.IADD R12, R12, 0x1, -R25 ;  /* 0x000000010c0c9824 */ /* 0x000fe400078e0a19 */
[----:B------:R-:W-:Y:S02]  /*c1b0*/  @!P4 IMAD.MOV R5, RZ, RZ, -R5 ;  /* 0x000000ffff05c224 */ /* 0x000fe400078e0a05 */
[----:B------:R-:W-:Y:S01]  /*c1c0*/  IMAD.MOV.U32 R13, RZ, RZ, R16 ;  /* 0x000000ffff0d7224 */ /* 0x000fe200078e0010 */
[C---:B------:R-:W-:Y:S02]  /*c1d0*/  ISETP.GT.U32.AND P2, PT, R25.reuse, R0, PT ;  /* 0x000000001900720c */ /* 0x040fe40003f44070 */
[----:B------:R0:W-:Y:S01]  /*c1e0*/  STL [R1+0x1b4], R5 ;  /* 0x0001b40501007387 */ /* 0x0001e20000100800 */
[----:B------:R-:W-:Y:S01]  /*c1f0*/  IADD3 R14, R4, 0x20, RZ ;  /* 0x00000020040e7810 */ /* 0x000fe20007ffe0ff */
[----:B------:R-:W-:Y:S01]  /*c200*/  @!P0 IMAD.IADD R22, R22, 0x1, -R25 ;  /* 0x0000000116168824 */ /* 0x000fe200078e0a19 */
[----:B------:R-:W-:Y:S01]  /*c210*/  ISETP.GT.U32.AND P4, PT, R25, R21, PT ;  /* 0x000000151900720c */ /* 0x000fe20003f84070 */
[----:B0-----:R-:W-:-:S02]  /*c220*/  IMAD.MOV.U32 R5, RZ, RZ, R12 ;  /* 0x000000ffff057224 */ /* 0x001fc400078e000c */
[----:B------:R-:W-:Y:S01]  /*c230*/  IMAD.HI.U32 R12, R3, R13, RZ ;  /* 0x0000000d030c7227 */ /* 0x000fe200078e00ff */
[----:B------:R-:W-:-:S03]  /*c240*/  ISETP.GE.AND P0, PT, R11, RZ, PT ;  /* 0x000000ff0b00720c */ /* 0x000fc60003f06270 */
[----:B------:R-:W-:Y:S01]  /*c250*/  IMAD.MOV R12, RZ, RZ, -R12 ;  /* 0x000000ffff0c7224 */ /* 0x000fe200078e0a0c */
[----:B------:R-:W-:Y:S02]  /*c260*/  ISETP.GE.AND P1, PT, R15, RZ, PT ;  /* 0x000000ff0f00720c */ /* 0x000fe40003f26270 */
[----:B------:R-:W-:Y:S01]  /*c270*/  IABS R15, R14 ;  /* 0x0000000e000f7213 */ /* 0x000fe20000000000 */
[C---:B------:R-:W-:Y:S02]  /*c280*/  IMAD R11, R25.reuse, R12, R13 ;  /* 0x0000000c190b7224 */ /* 0x040fe400078e020d */
[----:B------:R-:W-:Y:S02]  /*c290*/  @!P2 IMAD.IADD R0, R0, 0x1, -R25 ;  /* 0x000000010000a824 */ /* 0x000fe400078e0a19 */
[----:B------:R-:W-:Y:S01]  /*c2a0*/  @!P3 IMAD.MOV R5, RZ, RZ, -R5 ;  /* 0x000000ffff05b224 */ /* 0x000fe200078e0a05 */
[----:B------:R-:W-:Y:S01]  /*c2b0*/  ISETP.GT.U32.AND P2, PT, R25, R11, PT ;  /* 0x0000000b1900720c */ /* 0x000fe20003f44070 */
[----:B------:R-:W-:Y:S01]  /*c2c0*/  IMAD.HI.U32 R16, R3, R15, RZ ;  /* 0x0000000f03107227 */ /* 0x000fe200078e00ff */
[----:B------:R-:W-:-:S03]  /*c2d0*/  ISETP.GT.U32.AND P3, PT, R25, R10, PT ;  /* 0x0000000a1900720c */ /* 0x000fc60003f64070 */
[----:B------:R-:W-:Y:S02]  /*c2e0*/  @!P4 IMAD.IADD R21, R21, 0x1, -R25 ;  /* 0x000000011515c824 */ /* 0x000fe400078e0a19 */
[----:B------:R-:W-:Y:S01]  /*c2f0*/  IMAD.MOV R16, RZ, RZ, -R16 ;  /* 0x000000ffff107224 */ /* 0x000fe200078e0a10 */
[----:B------:R0:W-:Y:S03]  /*c300*/  STL [R1+0x1bc], R5 ;  /* 0x0001bc0501007387 */ /* 0x0001e60000100800 */
[----:B------:R-:W-:Y:S01]  /*c310*/  IMAD R15, R25, R16, R15 ;  /* 0x00000010190f7224 */ /* 0x000fe200078e020f */
[----:B------:R-:W-:Y:S01]  /*c320*/  IADD3 R18, R4, 0x1f, RZ ;  /* 0x0000001f04127810 */ /* 0x000fe20007ffe0ff */
[----:B------:R-:W-:Y:S02]  /*c330*/  @!P2 IMAD.IADD R11, R11, 0x1, -R25 ;  /* 0x000000010b0ba824 */ /* 0x000fe400078e0a19 */
[----:B0-----:R-:W-:Y:S01]  /*c340*/  IMAD.MOV.U32 R5, RZ, RZ, R21 ;  /* 0x000000ffff057224 */ /* 0x001fe200078e0015 */
[----:B------:R-:W-:Y:S01]  /*c350*/  IABS R20, R18 ;  /* 0x0000001200147213 */ /* 0x000fe20000000000 */
[----:B------:R-:W-:-:S02]  /*c360*/  @!P3 IMAD.IADD R10, R10, 0x1, -R25 ;  /* 0x000000010a0ab824 */ /* 0x000fc400078e0a19 */
[----:B------:R-:W-:Y:S01]  /*c370*/  @!P1 IMAD.MOV R5, RZ, RZ, -R5 ;  /* 0x000000ffff059224 */ /* 0x000fe200078e0a05 */
[C---:B------:R-:W-:Y:S01]  /*c380*/  ISETP.GT.U32.AND P1, PT, R25.reuse, R15, PT ;  /* 0x0000000f1900720c */ /* 0x040fe20003f24070 */
[----:B------:R-:W-:Y:S01]  /*c390*/  IMAD.MOV.U32 R6, RZ, RZ, R22 ;  /* 0x000000ffff067224 */ /* 0x000fe200078e0016 */
[----:B------:R-:W-:Y:S02]  /*c3a0*/  IADD3 R12, R4, 0x1e, RZ ;  /* 0x0000001e040c7810 */ /* 0x000fe40007ffe0ff */
[----:B------:R-:W-:Y:S01]  /*c3b0*/  ISETP.GT.U32.AND P2, PT, R25, R11, PT ;  /* 0x0000000b1900720c */ /* 0x000fe20003f44070 */
[----:B------:R-:W-:Y:S01]  /*c3c0*/  @!P5 IMAD.MOV R6, RZ, RZ, -R6 ;  /* 0x000000ffff06d224 */ /* 0x000fe200078e0a06 */
[----:B------:R-:W-:Y:S01]  /*c3d0*/  IABS R16, R12 ;  /* 0x0000000c00107213 */ /* 0x000fe20000000000 */
[----:B------:R-:W-:Y:S01]  /*c3e0*/  IMAD.HI.U32 R23, R3, R20, RZ ;  /* 0x0000001403177227 */ /* 0x000fe200078e00ff */
[----:B------:R-:W-:Y:S02]  /*c3f0*/  ISETP.GT.U32.AND P5, PT, R25, R10, PT ;  /* 0x0000000a1900720c */ /* 0x000fe40003fa4070 */
[----:B------:R-:W-:Y:S01]  /*c400*/  ISETP.GE.AND P4, PT, R2, RZ, PT ;  /* 0x000000ff0200720c */ /* 0x000fe20003f86270 */
[----:B------:R-:W-:Y:S01]  /*c410*/  @!P6 IMAD.MOV R0, RZ, RZ, -R0 ;  /* 0x000000ffff00e224 */ /* 0x000fe200078e0a00 */
[----:B------:R-:W-:-:S02]  /*c420*/  ISETP.GE.AND P3, PT, R14, RZ, PT ;  /* 0x000000ff0e00720c */ /* 0x000fc40003f66270 */
[C---:B------:R-:W-:Y:S01]  /*c430*/  IADD3 R2, R4.reuse, 0x1c, RZ ;  /* 0x0000001c04027810 */ /* 0x040fe20007ffe0ff */
[----:B------:R-:W-:Y:S01]  /*c440*/  IMAD.MOV R23, RZ, RZ, -R23 ;  /* 0x000000ffff177224 */ /* 0x000fe200078e0a17 */
[----:B------:R-:W-:Y:S01]  /*c450*/  IADD3 R14, R4, 0x1d, RZ ;  /* 0x0000001d040e7810 */ /* 0x000fe20007ffe0ff */
[----:B------:R-:W-:Y:S01]  /*c460*/  IMAD.MOV.U32 R21, RZ, RZ, R16 ;  /* 0x000000ffff157224 */ /* 0x000fe200078e0010 */
[----:B------:R-:W-:Y:S01]  /*c470*/  STL [R1+0x1b8], R6 ;  /* 0x0001b80601007387 */ /* 0x000fe20000100800 */
[----:B------:R-:W-:Y:S01]  /*c480*/  IABS R13, R2 ;  /* 0x00000002000d7213 */ /* 0x000fe20000000000 */
[----:B------:R-:W-:Y:S01]  /*c490*/  @!P1 IMAD.IADD R15, R15, 0x1, -R25 ;  /* 0x000000010f0f9824 */ /* 0x000fe200078e0a19 */
[----:B------:R-:W-:Y:S01]  /*c4a0*/  IABS R17, R14 ;  /* 0x0000000e00117213 */ /* 0x000fe20000000000 */
[----:B------:R-:W-:Y:S01]  /*c4b0*/  STL [R1+0x1b0], R5 ;  /* 0x0001b00501007387 */ /* 0x000fe20000100800 */
[----:B------:R-:W-:-:S03]  /*c4c0*/  IMAD.HI.U32 R16, R3, R21, RZ ;  /* 0x0000001503107227 */ /* 0x000fc600078e00ff */
[----:B------:R0:W-:Y:S01]  /*c4d0*/  STL [R1+0x19c], R0 ;  /* 0x00019c0001007387 */ /* 0x0001e20000100800 */
[----:B------:R-:W-:Y:S01]  /*c4e0*/  ISETP.GE.AND P6, PT, R18, RZ, PT ;  /* 0x000000ff1200720c */ /* 0x000fe20003fc6270 */
[----:B------:R-:W-:Y:S01]  /*c4f0*/  @!P2 IMAD.IADD R11, R11, 0x1, -R25 ;  /* 0x000000010b0ba824 */ /* 0x000fe200078e0a19 */
[----:B------:R-:W-:Y:S01]  /*c500*/  ISETP.GE.AND P2, PT, R12, RZ, PT ;  /* 0x000000ff0c00720c */ /* 0x000fe20003f46270 */
[----:B------:R-:W-:Y:S01]  /*c510*/  IMAD.MOV.U32 R18, RZ, RZ, R13 ;  /* 0x000000ffff127224 */ /* 0x000fe200078e000d */
[----:B------:R-:W-:Y:S01]  /*c520*/  ISETP.GT.U32.AND P1, PT, R25, R15, PT ;  /* 0x0000000f1900720c */ /* 0x000fe20003f24070 */
[----:B------:R-:W-:-:S04]  /*c530*/  IMAD.HI.U32 R13, R3, R17, RZ ;  /* 0x00000011030d7227 */ /* 0x000fc800078e00ff */
[C---:B0-----:R-:W-:Y:S02]  /*c540*/  IMAD R0, R25.reuse, R23, R20 ;  /* 0x0000001719007224 */ /* 0x041fe400078e0214 */
[----:B------:R-:W-:Y:S02]  /*c550*/  @!P5 IMAD.IADD R10, R10, 0x1, -R25 ;  /* 0x000000010a0ad824 */ /* 0x000fe400078e0a19 */
[----:B------:R-:W-:Y:S01]  /*c560*/  IMAD.MOV R12, RZ, RZ, -R16 ;  /* 0x000000ffff0c7224 */ /* 0x000fe200078e0a10 */
[C---:B------:R-:W-:Y:S01]  /*c570*/  ISETP.GT.U32.AND P5, PT, R25.reuse, R0, PT ;  /* 0x000000001900720c */ /* 0x040fe20003fa4070 */
[----:B------:R-:W-:Y:S02]  /*c580*/  IMAD.MOV R13, RZ, RZ, -R13 ;  /* 0x000000ffff0d7224 */ /* 0x000fe400078e0a0d */
[C---:B------:R-:W-:Y:S02]  /*c590*/  IMAD R12, R25.reuse, R12, R21 ;  /* 0x0000000c190c7224 */ /* 0x040fe400078e0215 */
[----:B------:R-:W-:-:S02]  /*c5a0*/  IMAD R13, R25, R13, R17 ;  /* 0x0000000d190d7224 */ /* 0x000fc400078e0211 */
[----:B------:R-:W-:Y:S01]  /*c5b0*/  @!P0 IMAD.MOV R10, RZ, RZ, -R10 ;  /* 0x000000ffff0a8224 */ /* 0x000fe200078e0a0a */
[----:B------:R-:W-:Y:S01]  /*c5c0*/  ISETP.GT.U32.AND P0, PT, R25, R12, PT ;  /* 0x0000000c1900720c */ /* 0x000fe20003f04070 */
[----:B------:R-:W-:Y:S01]  /*c5d0*/  IMAD.HI.U32 R20, R3, R18, RZ ;  /* 0x0000001203147227 */ /* 0x000fe200078e00ff */
[----:B------:R-:W-:-:S03]  /*c5e0*/  IADD3 R16, R4, 0x1b, RZ ;  /* 0x0000001b04107810 */ /* 0x000fc60007ffe0ff */
[--C-:B------:R-:W-:Y:S01]  /*c5f0*/  @!P1 IMAD.IADD R15, R15, 0x1, -R25.reuse ;  /* 0x000000010f0f9824 */ /* 0x100fe200078e0a19 */
[C---:B------:R-:W-:Y:S01]  /*c600*/  ISETP.GT.U32.AND P1, PT, R25.reuse, R13, PT ;  /* 0x0000000d1900720c */ /* 0x040fe20003f24070 */
[----:B------:R-:W-:Y:S02]  /*c610*/  @!P5 IMAD.IADD R0, R0, 0x1, -R25 ;  /* 0x000000010000d824 */ /* 0x000fe400078e0a19 */
[----:B------:R-:W-:Y:S01]  /*c620*/  IMAD.MOV R20, RZ, RZ, -R20 ;  /* 0x000000ffff147224 */ /* 0x000fe200078e0a14 */
[----:B------:R-:W-:Y:S01]  /*c630*/  IABS R17, R16 ;  /* 0x0000001000117213 */ /* 0x000fe20000000000 */
[----:B------:R-:W-:Y:S01]  /*c640*/  IMAD.MOV.U32 R5, RZ, RZ, R15 ;  /* 0x000000ffff057224 */ /* 0x000fe200078e000f */
[C---:B------:R-:W-:Y:S01]  /*c650*/  ISETP.GT.U32.AND P5, PT, R25.reuse, R0, PT ;  /* 0x000000001900720c */ /* 0x040fe20003fa4070 */
[----:B------:R-:W-:Y:S02]  /*c660*/  IMAD R18, R25, R20, R18 ;  /* 0x0000001419127224 */ /* 0x000fe400078e0212 */
[----:B------:R-:W-:-:S02]  /*c670*/  @!P0 IMAD.IADD R12, R12, 0x1, -R25 ;  /* 0x000000010c0c8824 */ /* 0x000fc400078e0a19 */
[----:B------:R-:W-:Y:S01]  /*c680*/  @!P3 IMAD.MOV R5, RZ, RZ, -R5 ;  /* 0x000000ffff05b224 */ /* 0x000fe200078e0a05 */
[----:B------:R-:W-:Y:S01]  /*c690*/  ISETP.GT.U32.AND P3, PT, R25, R18, PT ;  /* 0x000000121900720c */ /* 0x000fe20003f64070 */
[----:B------:R-:W-:Y:S02]  /*c6a0*/  IMAD.MOV.U32 R20, RZ, RZ, R17 ;  /* 0x000000ffff147224 */ /* 0x000fe400078e0011 */
[----:B------:R-:W-:Y:S01]  /*c6b0*/  @!P1 IMAD.IADD R13, R13, 0x1, -R25 ;  /* 0x000000010d0d9824 */ /* 0x000fe200078e0a19 */
[----:B------:R-:W-:Y:S01]  /*c6c0*/  ISETP.GT.U32.AND P1, PT, R25, R12, PT ;  /* 0x0000000c1900720c */ /* 0x000fe20003f24070 */
[----:B------:R-:W-:-:S04]  /*c6d0*/  IMAD.HI.U32 R17, R3, R20, RZ ;  /* 0x0000001403117227 */ /* 0x000fc800078e00ff */
[----:B------:R-:W-:Y:S01]  /*c6e0*/  @!P4 IMAD.MOV R11, RZ, RZ, -R11 ;  /* 0x000000ffff0bc224 */ /* 0x000fe200078e0a0b */
[----:B------:R-:W-:Y:S01]  /*c6f0*/  STL [R1+0x1058], R10 ;  /* 0x0010580a01007387 */ /* 0x000fe20000100800 */
[----:B------:R-:W-:Y:S01]  /*c700*/  IMAD.MOV R17, RZ, RZ, -R17 ;  /* 0x000000ffff117224 */ /* 0x000fe200078e0a11 */
[----:B------:R-:W-:Y:S01]  /*c710*/  IADD3 R22, R4, 0x1a, RZ ;  /* 0x0000001a04167810 */ /* 0x000fe20007ffe0ff */
[--C-:B------:R-:W-:Y:S01]  /*c720*/  @!P5 IMAD.IADD R0, R0, 0x1, -R25.reuse ;  /* 0x000000010000d824 */ /* 0x100fe200078e0a19 */
[----:B------:R-:W-:Y:S01]  /*c730*/  STL [R1+0x105c], R11 ;  /* 0x00105c0b01007387 */ /* 0x000fe20000100800 */
[----:B------:R-:W-:Y:S01]  /*c740*/  ISETP.GE.AND P5, PT, R2, RZ, PT ;  /* 0x000000ff0200720c */ /* 0x000fe20003fa6270 */
[----:B------:R-:W-:Y:S02]  /*c750*/  IMAD R20, R25, R17, R20 ;  /* 0x0000001119147224 */ /* 0x000fe400078e0214 */
[----:B------:R0:W-:Y:S01]  /*c760*/  STL [R1+0x140], R5 ;  /* 0x0001400501007387 */ /* 0x0001e20000100800 */
[----:B------:R-:W-:Y:S01]  /*c770*/  IABS R2, R22 ;  /* 0x0000001600027213 */ /* 0x000fe20000000000 */
[----:B------:R-:W-:-:S02]  /*c780*/  @!P3 IMAD.IADD R18, R18, 0x1, -R25 ;  /* 0x000000011212b824 */ /* 0x000fc400078e0a19 */
[----:B------:R-:W-:Y:S01]  /*c790*/  @!P1 IMAD.IADD R12, R12, 0x1, -R25 ;  /* 0x000000010c0c9824 */ /* 0x000fe200078e0a19 */
[C---:B------:R-:W-:Y:S01]  /*c7a0*/  ISETP.GT.U32.AND P1, PT, R25.reuse, R20, PT ;  /* 0x000000141900720c */ /* 0x040fe20003f24070 */
[----:B0-----:R-:W-:Y:S01]  /*c7b0*/  IMAD.MOV.U32 R5, RZ, RZ, R0 ;  /* 0x000000ffff057224 */ /* 0x001fe200078e0000 */
[----:B------:R-:W-:Y:S01]  /*c7c0*/  ISETP.GT.U32.AND P3, PT, R25, R18, PT ;  /* 0x000000121900720c */ /* 0x000fe20003f64070 */
[----:B------:R-:W-:Y:S01]  /*c7d0*/  IMAD.HI.U32 R17, R3, R2, RZ ;  /* 0x0000000203117227 */ /* 0x000fe200078e00ff */
[----:B------:R-:W-:-:S03]  /*c7e0*/  ISETP.GE.AND P0, PT, R16, RZ, PT ;  /* 0x000000ff1000720c */ /* 0x000fc60003f06270 */
[----:B------:R-:W-:Y:S01]  /*c7f0*/  @!P6 IMAD.MOV R5, RZ, RZ, -R5 ;  /* 0x000000ffff05e224 */ /* 0x000fe200078e0a05 */
[----:B------:R-:W-:Y:S02]  /*c800*/  ISETP.GT.U32.AND P6, PT, R25, R13, PT ;  /* 0x0000000d1900720c */ /* 0x000fe40003fc4070 */
[----:B------:R-:W-:Y:S01]  /*c810*/  IADD3 R16, R4, 0x19, RZ ;  /* 0x0000001904107810 */ /* 0x000fe20007ffe0ff */
[----:B------:R-:W-:-:S03]  /*c820*/  IMAD.MOV R17, RZ, RZ, -R17 ;  /* 0x000000ffff117224 */ /* 0x000fc600078e0a11 */
[----:B------:R-:W-:Y:S01]  /*c830*/  IABS R15, R16 ;  /* 0x00000010000f7213 */ /* 0x000fe20000000000 */
[----:B------:R-:W-:Y:S01]  /*c840*/  IMAD R2, R25, R17, R2 ;  /* 0x0000001119027224 */ /* 0x000fe200078e0202 */
[----:B------:R-:W-:Y:S01]  /*c850*/  ISETP.GE.AND P4, PT, R14, RZ, PT ;  /* 0x000000ff0e00720c */ /* 0x000fe20003f86270 */
[----:B------:R-:W-:Y:S02]  /*c860*/  @!P1 IMAD.IADD R20, R20, 0x1, -R25 ;  /* 0x0000000114149824 */ /* 0x000fe400078e0a19 */
[----:B------:R-:W-:-:S04]  /*c870*/  IMAD.HI.U32 R17, R3, R15, RZ ;  /* 0x0000000f03117227 */ /* 0x000fc800078e00ff */
[--C-:B------:R-:W-:Y:S01]  /*c880*/  @!P6 IMAD.IADD R13, R13, 0x1, -R25.reuse ;  /* 0x000000010d0de824 */ /* 0x100fe200078e0a19 */
[C---:B------:R-:W-:Y:S01]  /*c890*/  ISETP.GT.U32.AND P6, PT, R25.reuse, R2, PT ;  /* 0x000000021900720c */ /* 0x040fe20003fc4070 */
[----:B------:R-:W-:Y:S01]  /*c8a0*/  @!P3 IMAD.IADD R18, R18, 0x1, -R25 ;  /* 0x000000011212b824 */ /* 0x000fe200078e0a19 */
[----:B------:R-:W-:Y:S01]  /*c8b0*/  ISETP.GE.AND P3, PT, R22, RZ, PT ;  /* 0x000000ff1600720c */ /* 0x000fe20003f66270 */
[----:B------:R-:W-:Y:S01]  /*c8c0*/  IMAD.MOV R22, RZ, RZ, -R17 ;  /* 0x000000ffff167224 */ /* 0x000fe200078e0a11 */
[C---:B------:R-:W-:Y:S01]  /*c8d0*/  IADD3 R14, R4.reuse, 0x17, RZ ;  /* 0x00000017040e7810 */ /* 0x040fe20007ffe0ff */
[----:B------:R-:W-:Y:S01]  /*c8e0*/  @!P2 IMAD.MOV R12, RZ, RZ, -R12 ;  /* 0x000000ffff0ca224 */ /* 0x000fe200078e0a0c */
[C---:B------:R-:W-:Y:S01]  /*c8f0*/  ISETP.GT.U32.AND P2, PT, R25.reuse, R20, PT ;  /* 0x000000141900720c */ /* 0x040fe20003f44070 */
[----:B------:R-:W-:Y:S01]  /*c900*/  IMAD R15, R25, R22, R15 ;  /* 0x00000016190f7224 */ /* 0x000fe200078e020f */
[----:B------:R-:W-:Y:S01]  /*c910*/  IABS R21, R14 ;  /* 0x0000000e00157213 */ /* 0x000fe20000000000 */
[----:B------:R-:W-:Y:S01]  /*c920*/  @!P4 IMAD.MOV R13, RZ, RZ, -R13 ;  /* 0x000000ffff0dc224 */ /* 0x000fe200078e0a0d */
[----:B------:R-:W-:-:S02]  /*c930*/  IADD3 R0, R4, 0x18, RZ ;  /* 0x0000001804007810 */ /* 0x000fc40007ffe0ff */
[----:B------:R-:W-:Y:S01]  /*c940*/  ISETP.GT.U32.AND P4, PT, R25, R15, PT ;  /* 0x0000000f1900720c */ /* 0x000fe20003f84070 */
[--C-:B------:R-:W-:Y:S01]  /*c950*/  @!P6 IMAD.IADD R2, R2, 0x1, -R25.reuse ;  /* 0x000000010202e824 */ /* 0x100fe200078e0a19 */
[----:B------:R-:W-:Y:S01]  /*c960*/  ISETP.GE.AND P1, PT, R16, RZ, PT ;  /* 0x000000ff1000720c */ /* 0x000fe20003f26270 */
[----:B------:R-:W-:Y:S01]  /*c970*/  IMAD.HI.U32 R16, R3, R21, RZ ;  /* 0x0000001503107227 */ /* 0x000fe200078e00ff */
[----:B------:R-:W-:Y:S02]  /*c980*/  IABS R23, R0 ;  /* 0x0000000000177213 */ /* 0x000fe40000000000 */
[----:B------:R-:W-:Y:S01]  /*c990*/  ISETP.GT.U32.AND P6, PT, R25, R2, PT ;  /* 0x000000021900720c */ /* 0x000fe20003fc4070 */
[----:B------:R-:W-:Y:S02]  /*c9a0*/  IMAD.MOV R16, RZ, RZ, -R16 ;  /* 0x000000ffff107224 */ /* 0x000fe400078e0a10 */
[----:B------:R-:W-:Y:S02]  /*c9b0*/  @!P2 IMAD.IADD R20, R20, 0x1, -R25 ;  /* 0x000000011414a824 */ /* 0x000fe400078e0a19 */
[----:B------:R-:W-:-:S04]  /*c9c0*/  IMAD.HI.U32 R17, R3, R23, RZ ;  /* 0x0000001703117227 */ /* 0x000fc800078e00ff */
[----:B------:R-:W-:Y:S02]  /*c9d0*/  IMAD R21, R25, R16, R21 ;  /* 0x0000001019157224 */ /* 0x000fe400078e0215 */
[----:B------:R-:W-:Y:S02]  /*c9e0*/  IMAD.MOV.U32 R6, RZ, RZ, R20 ;  /* 0x000000ffff067224 */ /* 0x000fe400078e0014 */
[----:B------:R-:W-:Y:S01]  /*c9f0*/  IMAD.MOV R17, RZ, RZ, -R17 ;  /* 0x000000ffff117224 */ /* 0x000fe200078e0a11 */
[----:B------:R0:W-:Y:S01]  /*ca00*/  STL [R1+0x148], R5 ;  /* 0x0001480501007387 */ /* 0x0001e20000100800 */
[----:B------:R-:W-:Y:S02]  /*ca10*/  @!P4 IMAD.IADD R15, R15, 0x1, -R25 ;  /* 0x000000010f0fc824 */ /* 0x000fe400078e0a19 */
[----:B------:R-:W-:Y:S01]  /*ca20*/  @!P0 IMAD.MOV R6, RZ, RZ, -R6 ;  /* 0x000000ffff068224 */ /* 0x000fe200078e0a06 */
[C---:B------:R-:W-:Y:S01]  /*ca30*/  ISETP.GT.U32.AND P0, PT, R25.reuse, R21, PT ;  /* 0x000000151900720c */ /* 0x040fe20003f04070 */
[C---:B------:R-:W-:Y:S01]  /*ca40*/  IMAD R23, R25.reuse, R17, R23 ;  /* 0x0000001119177224 */ /* 0x040fe200078e0217 */
[----:B------:R-:W-:Y:S01]  /*ca50*/  IADD3 R17, R4, 0x16, RZ ;  /* 0x0000001604117810 */ /* 0x000fe20007ffe0ff */
[----:B0-----:R-:W-:Y:S01]  /*ca60*/  IMAD.MOV.U32 R5, RZ, RZ, R18 ;  /* 0x000000ffff057224 */ /* 0x001fe200078e0012 */
[----:B------:R-:W-:Y:S01]  /*ca70*/  ISETP.GT.U32.AND P4, PT, R25, R15, PT ;  /* 0x0000000f1900720c */ /* 0x000fe20003f84070 */
[----:B------:R-:W-:-:S02]  /*ca80*/  @!P6 IMAD.IADD R2, R2, 0x1, -R25 ;  /* 0x000000010202e824 */ /* 0x000fc400078e0a19 */
[----:B------:R-:W-:Y:S01]  /*ca90*/  @!P5 IMAD.MOV R5, RZ, RZ, -R5 ;  /* 0x000000ffff05d224 */ /* 0x000fe200078e0a05 */
[----:B------:R-:W-:Y:S01]  /*caa0*/  ISETP.GT.U32.AND P6, PT, R25, R23, PT ;  /* 0x000000171900720c */ /* 0x000fe20003fc4070 */
[----:B------:R-:W-:Y:S01]  /*cab0*/  STL [R1+0x1050], R12 ;  /* 0x0010500c01007387 */ /* 0x000fe20000100800 */
[----:B------:R-:W-:Y:S02]  /*cac0*/  IABS R18, R17 ;  /* 0x0000001100127213 */ /* 0x000fe40000000000 */
[----:B------:R-:W-:Y:S01]  /*cad0*/  ISETP.GE.AND P5, PT, R0, RZ, PT ;  /* 0x000000ff0000720c */ /* 0x000fe20003fa6270 */
[----:B------:R-:W-:Y:S01]  /*cae0*/  STL [R1+0x1054], R13 ;  /* 0x0010540d01007387 */ /* 0x000fe20000100800 */
[----:B------:R-:W-:-:S03]  /*caf0*/  IADD3 R0, R4, 0x15, RZ ;  /* 0x0000001504007810 */ /* 0x000fc60007ffe0ff */
[----:B------:R0:W-:Y:S01]  /*cb00*/  STL [R1+0xc8], R5 ;  /* 0x0000c80501007387 */ /* 0x0001e20000100800 */
[----:B------:R-:W-:Y:S01]  /*cb10*/  ISETP.GE.AND P2, PT, R14, RZ, PT ;  /* 0x000000ff0e00720c */ /* 0x000fe20003f46270 */
[--C-:B------:R-:W-:Y:S01]  /*cb20*/  @!P0 IMAD.IADD R21, R21, 0x1, -R25.reuse ;  /* 0x0000000115158824 */ /* 0x100fe200078e0a19 */
[----:B------:R-:W-:Y:S01]  /*cb30*/  IABS R14, R0 ;  /* 0x00000000000e7213 */ /* 0x000fe20000000000 */
[----:B------:R-:W-:Y:S02]  /*cb40*/  @!P4 IMAD.IADD R15, R15, 0x1, -R25 ;  /* 0x000000010f0fc824 */ /* 0x000fe400078e0a19 */
[----:B0-----:R-:W-:Y:S02]  /*cb50*/  IMAD.MOV.U32 R5, RZ, RZ, R2 ;  /* 0x000000ffff057224 */ /* 0x001fe400078e0002 */
[----:B------:R-:W-:-:S04]  /*cb60*/  IMAD.HI.U32 R2, R3, R18, RZ ;  /* 0x0000001203027227 */ /* 0x000fc800078e00ff */
[----:B------:R-:W-:Y:S02]  /*cb70*/  @!P3 IMAD.MOV R5, RZ, RZ, -R5 ;  /* 0x000000ffff05b224 */ /* 0x000fe400078e0a05 */
[----:B------:R-:W-:Y:S01]  /*cb80*/  IMAD.MOV R2, RZ, RZ, -R2 ;  /* 0x000000ffff027224 */ /* 0x000fe200078e0a02 */
[----:B------:R-:W-:Y:S01]  /*cb90*/  ISETP.GE.AND P3, PT, R17, RZ, PT ;  /* 0x000000ff1100720c */ /* 0x000fe20003f66270 */
[----:B------:R-:W-:Y:S01]  /*cba0*/  STL [R1+0xe8], R6 ;  /* 0x0000e80601007387 */ /* 0x000fe20000100800 */
[----:B------:R-:W-:Y:S01]  /*cbb0*/  ISETP.GT.U32.AND P0, PT, R25, R21, PT ;  /* 0x000000151900720c */ /* 0x000fe20003f04070 */
[----:B------:R-:W-:Y:S02]  /*cbc0*/  @!P6 IMAD.IADD R23, R23, 0x1, -R25 ;  /* 0x000000011717e824 */ /* 0x000fe400078e0a19 */
[----:B------:R0:W-:Y:S01]  /*cbd0*/  STL [R1+0x108], R5 ;  /* 0x0001080501007387 */ /* 0x0001e20000100800 */
[----:B------:R-:W-:-:S04]  /*cbe0*/  IMAD.HI.U32 R17, R3, R14, RZ ;  /* 0x0000000e03117227 */ /* 0x000fc800078e00ff */
[C---:B------:R-:W-:Y:S01]  /*cbf0*/  IMAD R18, R25.reuse, R2, R18 ;  /* 0x0000000219127224 */ /* 0x040fe200078e0212 */
[----:B------:R-:W-:Y:S01]  /*cc00*/  IADD3 R16, R4, 0x14, RZ ;  /* 0x0000001404107810 */ /* 0x000fe20007ffe0ff */
[----:B0-----:R-:W-:Y:S01]  /*cc10*/  IMAD.MOV.U32 R5, RZ, RZ, R15 ;  /* 0x000000ffff057224 */ /* 0x001fe200078e000f */
[C---:B------:R-:W-:Y:S01]  /*cc20*/  ISETP.GT.U32.AND P6, PT, R25.reuse, R23, PT ;  /* 0x000000171900720c */ /* 0x040fe20003fc4070 */
[----:B------:R-:W-:Y:S02]  /*cc30*/  IMAD.MOV R15, RZ, RZ, -R17 ;  /* 0x000000ffff0f7224 */ /* 0x000fe400078e0a11 */
[----:B------:R-:W-:Y:S01]  /*cc40*/  @!P1 IMAD.MOV R5, RZ, RZ, -R5 ;  /* 0x000000ffff059224 */ /* 0x000fe200078e0a05 */
[C---:B------:R-:W-:Y:S01]  /*cc50*/  ISETP.GT.U32.AND P1, PT, R25.reuse, R18, PT ;  /* 0x000000121900720c */ /* 0x040fe20003f24070 */
[----:B------:R-:W-:Y:S01]  /*cc60*/  IMAD R14, R25, R15, R14 ;  /* 0x0000000f190e7224 */ /* 0x000fe200078e020e */
[----:B------:R-:W-:Y:S01]  /*cc70*/  IABS R20, R16 ;  /* 0x0000001000147213 */ /* 0x000fe20000000000 */
[----:B------:R-:W-:Y:S01]  /*cc80*/  @!P0 IMAD.IADD R21, R21, 0x1, -R25 ;  /* 0x0000000115158824 */ /* 0x000fe200078e0a19 */
[----:B------:R-:W-:-:S02]  /*cc90*/  ISETP.GE.AND P4, PT, R0, RZ, PT ;  /* 0x000000ff0000720c */ /* 0x000fc40003f86270 */
[----:B------:R-:W-:Y:S01]  /*cca0*/  ISETP.GT.U32.AND P0, PT, R25, R14, PT ;  /* 0x0000000e1900720c */ /* 0x000fe20003f04070 */
[----:B------:R-:W-:Y:S01]  /*ccb0*/  IMAD.HI.U32 R0, R3, R20, RZ ;  /* 0x0000001403007227 */ /* 0x000fe200078e00ff */
[----:B------:R-:W-:-:S03]  /*ccc0*/  IADD3 R2, R4, 0x13, RZ ;  /* 0x0000001304027810 */ /* 0x000fc60007ffe0ff */
[----:B------:R-:W-:Y:S02]  /*ccd0*/  IMAD.MOV R0, RZ, RZ, -R0 ;  /* 0x000000ffff007224 */ /* 0x000fe400078e0a00 */
[--C-:B------:R-:W-:Y:S01]  /*cce0*/  @!P6 IMAD.IADD R23, R23, 0x1, -R25.reuse ;  /* 0x000000011717e824 */ /* 0x100fe200078e0a19 */
[----:B------:R-:W-:Y:S01]  /*ccf0*/  ISETP.GE.AND P6, PT, R16, RZ, PT ;  /* 0x000000ff1000720c */ /* 0x000fe20003fc6270 */
[----:B------:R-:W-:Y:S01]  /*cd00*/  @!P1 IMAD.IADD R18, R18, 0x1, -R25 ;  /* 0x0000000112129824 */ /* 0x000fe200078e0a19 */
[----:B------:R-:W-:Y:S01]  /*cd10*/  IABS R16, R2 ;  /* 0x0000000200107213 */ /* 0x000fe20000000000 */
[C---:B------:R-:W-:Y:S01]  /*cd20*/  IMAD R20, R25.reuse, R0, R20 ;  /* 0x0000000019147224 */ /* 0x040fe200078e0214 */
[----:B------:R-:W-:Y:S01]  /*cd30*/  IADD3 R0, R4, 0x12, RZ ;  /* 0x0000001204007810 */ /* 0x000fe20007ffe0ff */
[----:B------:R-:W-:Y:S01]  /*cd40*/  IMAD.MOV.U32 R6, RZ, RZ, R23 ;  /* 0x000000ffff067224 */ /* 0x000fe200078e0017 */
[----:B------:R-:W-:Y:S01]  /*cd50*/  ISETP.GT.U32.AND P1, PT, R25, R18, PT ;  /* 0x000000121900720c */ /* 0x000fe20003f24070 */
[----:B------:R0:W-:Y:S01]  /*cd60*/  STL [R1+0xf0], R5 ;  /* 0x0000f00501007387 */ /* 0x0001e20000100800 */
[----:B------:R-:W-:Y:S01]  /*cd70*/  IMAD.HI.U32 R24, R3, R16, RZ ;  /* 0x0000001003187227 */ /* 0x000fe200078e00ff */
[----:B------:R-:W-:-:S03]  /*cd80*/  IABS R17, R0 ;  /* 0x0000000000117213 */ /* 0x000fc60000000000 */
[----:B------:R-:W-:Y:S02]  /*cd90*/  @!P0 IMAD.IADD R14, R14, 0x1, -R25 ;  /* 0x000000010e0e8824 */ /* 0x000fe400078e0a19 */
[----:B------:R-:W-:Y:S01]  /*cda0*/  @!P5 IMAD.MOV R6, RZ, RZ, -R6 ;  /* 0x000000ffff06d224 */ /* 0x000fe200078e0a06 */
[C---:B------:R-:W-:Y:S01]  /*cdb0*/  ISETP.GT.U32.AND P5, PT, R25.reuse, R20, PT ;  /* 0x000000141900720c */ /* 0x040fe20003fa4070 */
[----:B0-----:R-:W-:Y:S02]  /*cdc0*/  IMAD.MOV.U32 R5, RZ, RZ, R21 ;  /* 0x000000ffff057224 */ /* 0x001fe400078e0015 */
[----:B------:R-:W-:Y:S02]  /*cdd0*/  IMAD.MOV R24, RZ, RZ, -R24 ;  /* 0x000000ffff187224 */ /* 0x000fe400078e0a18 */
[----:B------:R-:W-:Y:S01]  /*cde0*/  @!P2 IMAD.MOV R5, RZ, RZ, -R5 ;  /* 0x000000ffff05a224 */ /* 0x000fe200078e0a05 */
[----:B------:R-:W-:Y:S01]  /*cdf0*/  ISETP.GT.U32.AND P2, PT, R25, R14, PT ;  /* 0x0000000e1900720c */ /* 0x000fe20003f44070 */
[----:B------:R-:W-:-:S04]  /*ce00*/  IMAD.HI.U32 R21, R3, R17, RZ ;  /* 0x0000001103157227 */ /* 0x000fc800078e00ff */
[C---:B------:R-:W-:Y:S02]  /*ce10*/  IMAD R16, R25.reuse, R24, R16 ;  /* 0x0000001819107224 */ /* 0x040fe400078e0210 */
[----:B------:R-:W-:Y:S01]  /*ce20*/  IMAD.MOV R21, RZ, RZ, -R21 ;  /* 0x000000ffff157224 */ /* 0x000fe200078e0a15 */
[----:B------:R-:W-:Y:S01]  /*ce30*/  IADD3 R15, R4, 0x11, RZ ;  /* 0x00000011040f7810 */ /* 0x000fe20007ffe0ff */
[----:B------:R-:W-:Y:S01]  /*ce40*/  @!P1 IMAD.IADD R18, R18, 0x1, -R25 ;  /* 0x0000000112129824 */ /* 0x000fe200078e0a19 */
[C---:B------:R-:W-:Y:S01]  /*ce50*/  ISETP.GT.U32.AND P1, PT, R25.reuse, R16, PT ;  /* 0x000000101900720c */ /* 0x040fe20003f24070 */
[C---:B------:R-:W-:Y:S01]  /*ce60*/  IMAD R17, R25.reuse, R21, R17 ;  /* 0x0000001519117224 */ /* 0x040fe200078e0211 */
[----:B------:R-:W-:Y:S01]  /*ce70*/  IABS R22, R15 ;  /* 0x0000000f00167213 */ /* 0x000fe20000000000 */
[--C-:B------:R-:W-:Y:S02]  /*ce80*/  @!P5 IMAD.IADD R20, R20, 0x1, -R25.reuse ;  /* 0x000000011414d824 */ /* 0x100fe400078e0a19 */
[----:B------:R-:W-:Y:S01]  /*ce90*/  @!P2 IMAD.IADD R14, R14, 0x1, -R25 ;  /* 0x000000010e0ea824 */ /* 0x000fe200078e0a19 */
[C---:B------:R-:W-:Y:S01]  /*cea0*/  ISETP.GT.U32.AND P2, PT, R25.reuse, R17, PT ;  /* 0x000000111900720c */ /* 0x040fe20003f44070 */
[----:B------:R-:W-:Y:S01]  /*ceb0*/  STL [R1+0xd4], R6 ;  /* 0x0000d40601007387 */ /* 0x000fe20000100800 */
[----:B------:R-:W-:Y:S01]  /*cec0*/  ISETP.GT.U32.AND P5, PT, R25, R20, PT ;  /* 0x000000141900720c */ /* 0x000fe20003fa4070 */
[----:B------:R-:W-:-:S02]  /*ced0*/  IMAD.HI.U32 R23, R3, R22, RZ ;  /* 0x0000001603177227 */ /* 0x000fc400078e00ff */
[----:B------:R0:W-:Y:S02]  /*cee0*/  STL [R1+0xd0], R5 ;  /* 0x0000d00501007387 */ /* 0x0001e40000100800 */
[----:B------:R-:W-:Y:S02]  /*cef0*/  IMAD.MOV R23, RZ, RZ, -R23 ;  /* 0x000000ffff177224 */ /* 0x000fe400078e0a17 */
[----:B------:R-:W-:Y:S02]  /*cf00*/  @!P1 IMAD.IADD R16, R16, 0x1, -R25 ;  /* 0x0000000110109824 */ /* 0x000fe400078e0a19 */
[----:B0-----:R-:W-:Y:S01]  /*cf10*/  IMAD.MOV.U32 R5, RZ, RZ, R18 ;  /* 0x000000ffff057224 */ /* 0x001fe200078e0012 */
[----:B------:R-:W-:-:S03]  /*cf20*/  ISETP.GE.AND P1, PT, R0, RZ, PT ;  /* 0x000000ff0000720c */ /* 0x000fc60003f26270 */
[----:B------:R-:W-:Y:S01]  /*cf30*/  @!P3 IMAD.MOV R5, RZ, RZ, -R5 ;  /* 0x000000ffff05b224 */ /* 0x000fe200078e0a05 */
[----:B------:R-:W-:Y:S01]  /*cf40*/  IADD3 R21, R4, 0x10, RZ ;  /* 0x0000001004157810 */ /* 0x000fe20007ffe0ff */
[C---:B------:R-:W-:Y:S01]  /*cf50*/  IMAD R0, R25.reuse, R23, R22 ;  /* 0x0000001719007224 */ /* 0x040fe200078e0216 */
[----:B------:R-:W-:Y:S01]  /*cf60*/  ISETP.GT.U32.AND P3, PT, R25, R16, PT ;  /* 0x000000101900720c */ /* 0x000fe20003f64070 */
[--C-:B------:R-:W-:Y:S01]  /*cf70*/  @!P2 IMAD.IADD R17, R17, 0x1, -R25.reuse ;  /* 0x000000011111a824 */ /* 0x100fe200078e0a19 */
[----:B------:R0:W-:Y:S01]  /*cf80*/  STL [R1+0x20], R5 ;  /* 0x0000200501007387 */ /* 0x0001e20000100800 */
[----:B------:R-:W-:Y:S01]  /*cf90*/  @!P5 IMAD.IADD R20, R20, 0x1, -R25 ;  /* 0x000000011414d824 */ /* 0x000fe200078e0a19 */
[----:B------:R-:W-:Y:S02]  /*cfa0*/  IABS R18, R21 ;  /* 0x0000001500127213 */ /* 0x000fe40000000000 */
[----:B------:R-:W-:Y:S01]  /*cfb0*/  ISETP.GT.U32.AND P5, PT, R25, R0, PT ;  /* 0x000000001900720c */ /* 0x000fe20003fa4070 */
[----:B0-----:R-:W-:Y:S01]  /*cfc0*/  IMAD.MOV.U32 R5, RZ, RZ, R14 ;  /* 0x000000ffff057224 */ /* 0x001fe200078e000e */
[----:B------:R-:W-:-:S03]  /*cfd0*/  ISETP.GE.AND P0, PT, R2, RZ, PT ;  /* 0x000000ff0200720c */ /* 0x000fc60003f06270 */
[----:B------:R-:W-:Y:S01]  /*cfe0*/  @!P4 IMAD.MOV R5, RZ, RZ, -R5 ;  /* 0x000000ffff05c224 */ /* 0x000fe200078e0a05 */
[----:B------:R-:W-:Y:S01]  /*cff0*/  ISETP.GT.U32.AND P4, PT, R25, R17, PT ;  /* 0x000000111900720c */ /* 0x000fe20003f84070 */
[----:B------:R-:W-:-:S03]  /*d000*/  IMAD.HI.U32 R14, R3, R18, RZ ;  /* 0x00000012030e7227 */ /* 0x000fc600078e00ff */
[----:B------:R0:W-:Y:S01]  /*d010*/  STL [R1+0x28], R5 ;  /* 0x0000280501007387 */ /* 0x0001e20000100800 */
[----:B------:R-:W-:Y:S02]  /*d020*/  IMAD.MOV R14, RZ, RZ, -R14 ;  /* 0x000000ffff0e7224 */ /* 0x000fe400078e0a0e */
[--C-:B------:R-:W-:Y:S02]  /*d030*/  @!P3 IMAD.IADD R16, R16, 0x1, -R25.reuse ;  /* 0x000000011010b824 */ /* 0x100fe400078e0a19 */
[----:B------:R-:W-:Y:S02]  /*d040*/  IMAD R18, R25, R14, R18 ;  /* 0x0000000e19127224 */ /* 0x000fe400078e0212 */
[----:B------:R-:W-:Y:S02]  /*d050*/  @!P5 IMAD.IADD R0, R0, 0x1, -R25 ;  /* 0x000000010000d824 */ /* 0x000fe400078e0a19 */
[----:B0-----:R-:W-:Y:S02]  /*d060*/  IMAD.MOV.U32 R5, RZ, RZ, R20 ;  /* 0x000000ffff057224 */ /* 0x001fe400078e0014 */
[----:B------:R-:W-:-:S02]  /*d070*/  IMAD.MOV.U32 R6, RZ, RZ, R16 ;  /* 0x000000ffff067224 */ /* 0x000fc400078e0010 */
[----:B------:R-:W-:Y:S01]  /*d080*/  @!P6 IMAD.MOV R5, RZ, RZ, -R5 ;  /* 0x000000ffff05e224 */ /* 0x000fe200078e0a05 */
[----:B------:R-:W-:Y:S01]  /*d090*/  IABS R2, R4 ;  /* 0x0000000400027213 */ /* 0x000fe20000000000 */
[----:B------:R-:W-:Y:S01]  /*d0a0*/  @!P4 IMAD.IADD R17, R17, 0x1, -R25 ;  /* 0x000000011111c824 */ /* 0x000fe200078e0a19 */
[C---:B------:R-:W-:Y:S01]  /*d0b0*/  ISETP.GT.U32.AND P5, PT, R25.reuse, R0, PT ;  /* 0x000000001900720c */ /* 0x040fe20003fa4070 */
[----:B------:R-:W-:Y:S01]  /*d0c0*/  @!P0 IMAD.MOV R6, RZ, RZ, -R6 ;  /* 0x000000ffff068224 */ /* 0x000fe200078e0a06 */
[----:B------:R-:W-:Y:S01]  /*d0d0*/  ISETP.GT.U32.AND P0, PT, R25, R18, PT ;  /* 0x000000121900720c */ /* 0x000fe20003f04070 */
[----:B------:R0:W-:Y:S01]  /*d0e0*/  STL [R1+0x2c], R5 ;  /* 0x00002c0501007387 */ /* 0x0001e20000100800 */
[----:B------:R-:W-:Y:S01]  /*d0f0*/  IMAD.HI.U32 R22, R3, R2, RZ ;  /* 0x0000000203167227 */ /* 0x000fe200078e00ff */
[----:B------:R-:W-:Y:S02]  /*d100*/  ISETP.GE.AND P6, PT, R28, RZ, PT ;  /* 0x000000ff1c00720c */ /* 0x000fe40003fc6270 */
[----:B------:R-:W-:Y:S01]  /*d110*/  ISETP.GE.AND P2, PT, R15, RZ, PT ;  /* 0x000000ff0f00720c */ /* 0x000fe20003f46270 */
[----:B------:R-:W-:-:S02]  /*d120*/  IMAD.MOV R15, RZ, RZ, -R22 ;  /* 0x000000ffff0f7224 */ /* 0x000fc400078e0a16 */
[----:B0-----:R-:W-:-:S04]  /*d130*/  IMAD.MOV.U32 R5, RZ, RZ, R17 ;  /* 0x000000ffff057224 */ /* 0x001fc800078e0011 */
[----:B------:R-:W-:Y:S01]  /*d140*/  @!P1 IMAD.MOV R5, RZ, RZ, -R5 ;  /* 0x000000ffff059224 */ /* 0x000fe200078e0a05 */
[----:B------:R-:W-:Y:S01]  /*d150*/  STL [R1+0x34], R6 ;  /* 0x0000340601007387 */ /* 0x000fe20000100800 */
[C---:B------:R-:W-:Y:S01]  /*d160*/  IMAD R2, R25.reuse, R15, R2 ;  /* 0x0000000f19027224 */ /* 0x040fe200078e0202 */
[----:B------:R-:W-:Y:S02]  /*d170*/  IADD3 R15, R4, 0xe, RZ ;  /* 0x0000000e040f7810 */ /* 0x000fe40007ffe0ff */
[----:B------:R0:W-:Y:S01]  /*d180*/  STL [R1+0x5c], R5 ;  /* 0x00005c0501007387 */ /* 0x0001e20000100800 */
[--C-:B------:R-:W-:Y:S02]  /*d190*/  @!P5 IMAD.IADD R0, R0, 0x1, -R25.reuse ;  /* 0x000000010000d824 */ /* 0x100fe400078e0a19 */
[----:B------:R-:W-:Y:S01]  /*d1a0*/  @!P0 IMAD.IADD R18, R18, 0x1, -R25 ;  /* 0x0000000112128824 */ /* 0x000fe200078e0a19 */
[----:B------:R-:W-:Y:S01]  /*d1b0*/  ISETP.GT.U32.AND P4, PT, R25, R2, PT ;  /* 0x000000021900720c */ /* 0x000fe20003f84070 */
[----:B------:R-:W-:-:S02]  /*d1c0*/  @!P2 IMAD.MOV R0, RZ, RZ, -R0 ;  /* 0x000000ffff00a224 */ /* 0x000fc400078e0a00 */
[----:B0-----:R-:W-:Y:S01]  /*d1d0*/  IMAD.MOV.U32 R5, RZ, RZ, R19 ;  /* 0x000000ffff057224 */ /* 0x001fe200078e0013 */
[----:B------:R-:W-:-:S03]  /*d1e0*/  ISETP.GE.AND P5, PT, R15, RZ, PT ;  /* 0x000000ff0f00720c */ /* 0x000fc60003fa6270 */
[----:B------:R-:W-:Y:S01]  /*d1f0*/  @!P6 IMAD.MOV R5, RZ, RZ, -R5 ;  /* 0x000000ffff05e224 */ /* 0x000fe200078e0a05 */
[----:B------:R-:W-:Y:S02]  /*d200*/  IABS R15, R15 ;  /* 0x0000000f000f7213 */ /* 0x000fe40000000000 */
[----:B------:R-:W-:Y:S02]  /*d210*/  ISETP.GT.U32.AND P0, PT, R25, R18, PT ;  /* 0x000000121900720c */ /* 0x000fe40003f04070 */
[----:B------:R-:W-:Y:S04]  /*d220*/  STL [R1+0x24], R5 ;  /* 0x0000240501007387 */ /* 0x000fe80000100800 */
[----:B------:R0:W-:Y:S01]  /*d230*/  STL [R1+0x68], R0 ;  /* 0x0000680001007387 */ /* 0x0001e20000100800 */
[----:B------:R-:W-:Y:S01]  /*d240*/  ISETP.GE.AND P3, PT, R21, RZ, PT ;  /* 0x000000ff1500720c */ /* 0x000fe20003f66270 */
[----:B------:R-:W-:-:S02]  /*d250*/  @!P4 IMAD.IADD R2, R2, 0x1, -R25 ;  /* 0x000000010202c824 */ /* 0x000fc400078e0a19 */
[----:B0-----:R-:W-:-:S04]  /*d260*/  IMAD.HI.U32 R0, R3, R15, RZ ;  /* 0x0000000f03007227 */ /* 0x001fc800078e00ff */
[----:B------:R-:W-:Y:S02]  /*d270*/  IMAD.MOV R0, RZ, RZ, -R0 ;  /* 0x000000ffff007224 */ /* 0x000fe400078e0a00 */
[----:B------:R-:W-:Y:S02]  /*d280*/  @!P0 IMAD.IADD R18, R18, 0x1, -R25 ;  /* 0x0000000112128824 */ /* 0x000fe400078e0a19 */
[C---:B------:R-:W-:Y:S01]  /*d290*/  IMAD R15, R25.reuse, R0, R15 ;  /* 0x00000000190f7224 */ /* 0x040fe200078e020f */
[----:B------:R-:W-:Y:S01]  /*d2a0*/  IADD3 R0, R4, 0xb, RZ ;  /* 0x0000000b04007810 */ /* 0x000fe20007ffe0ff */
[----:B------:R-:W-:Y:S01]  /*d2b0*/  IMAD.MOV.U32 R5, RZ, RZ, R18 ;  /* 0x000000ffff057224 */ /* 0x000fe200078e0012 */
[----:B------:R-:W-:Y:S02]  /*d2c0*/  ISETP.GT.U32.AND P4, PT, R25, R2, PT ;  /* 0x000000021900720c */ /* 0x000fe40003f84070 */
[----:B------:R-:W-:Y:S01]  /*d2d0*/  IABS R18, R0 ;  /* 0x0000000000127213 */ /* 0x000fe20000000000 */
[----:B------:R-:W-:Y:S01]  /*d2e0*/  @!P3 IMAD.MOV R5, RZ, RZ, -R5 ;  /* 0x000000ffff05b224 */ /* 0x000fe200078e0a05 */
[----:B------:R-:W-:-:S02]  /*d2f0*/  ISETP.GE.AND P3, PT, R0, RZ, PT ;  /* 0x000000ff0000720c */ /* 0x000fc40003f66270 */
[----:B------:R-:W-:Y:S01]  /*d300*/  IADD3 R11, R4, 0x7, RZ ;  /* 0x00000007040b7810 */ /* 0x000fe20007ffe0ff */
[----:B------:R-:W-:-:S03]  /*d310*/  IMAD.HI.U32 R0, R3, R18, RZ ;  /* 0x0000001203007227 */ /* 0x000fc600078e00ff */
[----:B------:R-:W-:Y:S01]  /*d320*/  IABS R22, R11 ;  /* 0x0000000b00167213 */ /* 0x000fe20000000000 */
[----:B------:R-:W-:Y:S02]  /*d330*/  IMAD.MOV R0, RZ, RZ, -R0 ;  /* 0x000000ffff007224 */ /* 0x000fe400078e0a00 */
[----:B------:R-:W-:Y:S01]  /*d340*/  @!P4 IMAD.IADD R2, R2, 0x1, -R25 ;  /* 0x000000010202c824 */ /* 0x000fe200078e0a19 */
[C---:B------:R-:W-:Y:S01]  /*d350*/  ISETP.GE.AND P4, PT, R4.reuse, RZ, PT ;  /* 0x000000ff0400720c */ /* 0x040fe20003f86270 */
[----:B------:R-:W-:Y:S02]  /*d360*/  IMAD R18, R25, R0, R18 ;  /* 0x0000000019127224 */ /* 0x000fe400078e0212 */
[----:B------:R-:W-:Y:S01]  /*d370*/  IMAD.HI.U32 R0, R3, R22, RZ ;  /* 0x0000001603007227 */ /* 0x000fe200078e00ff */
[----:B------:R-:W-:-:S03]  /*d380*/  IADD3 R7, R4, 0x3, RZ ;  /* 0x0000000304077810 */ /* 0x000fc60007ffe0ff */
[----:B------:R-:W-:Y:S02]  /*d390*/  IMAD.MOV R0, RZ, RZ, -R0 ;  /* 0x000000ffff007224 */ /* 0x000fe400078e0a00 */
[----:B------:R-:W-:Y:S02]  /*d3a0*/  IMAD.MOV.U32 R6, RZ, RZ, R2 ;  /* 0x000000ffff067224 */ /* 0x000fe400078e0002 */
[----:B------:R-:W-:Y:S01]  /*d3b0*/  IMAD R22, R25, R0, R22 ;  /* 0x0000000019167224 */ /* 0x000fe200078e0216 */
[----:B------:R-:W-:Y:S01]  /*d3c0*/  IABS R0, R7 ;  /* 0x0000000700007213 */ /* 0x000fe20000000000 */
[----:B------:R-:W-:-:S04]  /*d3d0*/  @!P4 IMAD.MOV R6, RZ, RZ, -R6 ;  /* 0x000000ffff06c224 */ /* 0x000fc800078e0a06 */
[----:B------:R-:W-:Y:S01]  /*d3e0*/  IMAD.HI.U32 R29, R3, R0, RZ ;  /* 0x00000000031d7227 */ /* 0x000fe200078e00ff */
[----:B------:R-:W-:Y:S03]  /*d3f0*/  STL [R1+0x44], R6 ;  /* 0x0000440601007387 */ /* 0x000fe60000100800 */
[----:B------:R-:W-:Y:S01]  /*d400*/  IMAD.MOV R29, RZ, RZ, -R29 ;  /* 0x000000ffff1d7224 */ /* 0x000fe200078e0a1d */
[----:B------:R0:W-:Y:S03]  /*d410*/  STL [R1+0x48], R5 ;  /* 0x0000480501007387 */ /* 0x0001e60000100800 */
[----:B------:R-:W-:Y:S01]  /*d420*/  IMAD R0, R25, R29, R0 ;  /* 0x0000001d19007224 */ /* 0x000fe200078e0200 */
[----:B0-----:R-:W-:-:S05]  /*d430*/  IADD3 R5, R4, 0xa, RZ ;  /* 0x0000000a04057810 */ /* 0x001fca0007ffe0ff */
[----:B------:R0:W-:Y:S04]  /*d440*/  STL [R1+0x30], R5 ;  /* 0x0000300501007387 */ /* 0x0001e80000100800 */
[----:B------:R-:W2:Y:S01]  /*d450*/  LDL.LU R29, [R1+0x30] ;  /* 0x00003000011d7983 */ /* 0x000ea20000300800 */
[----:B------:R-:W-:-:S04]  /*d460*/  IADD3 R14, R4, 0xf, RZ ;  /* 0x0000000f040e7810 */ /* 0x000fc80007ffe0ff */
[----:B------:R-:W-:Y:S02]  /*d470*/  ISETP.GE.AND P1, PT, R14, RZ, PT ;  /* 0x000000ff0e00720c */ /* 0x000fe40003f26270 */
[----:B------:R-:W-:-:S05]  /*d480*/  IABS R14, R14 ;  /* 0x0000000e000e7213 */ /* 0x000fca0000000000 */
[----:B------:R-:W-:-:S04]  /*d490*/  IMAD.HI.U32 R19, R3, R14, RZ ;  /* 0x0000000e03137227 */ /* 0x000fc800078e00ff */
[----:B------:R-:W-:-:S04]  /*d4a0*/  IMAD.MOV R19, RZ, RZ, -R19 ;  /* 0x000000ffff137224 */ /* 0x000fc800078e0a13 */
[----:B------:R-:W-:-:S05]  /*d4b0*/  IMAD R14, R25, R19, R14 ;  /* 0x00000013190e7224 */ /* 0x000fca00078e020e */
[C---:B------:R-:W-:Y:S02]  /*d4c0*/  ISETP.GT.U32.AND P0, PT, R25.reuse, R14, PT ;  /* 0x0000000e1900720c */ /* 0x040fe40003f04070 */
[----:B------:R-:W-:Y:S02]  /*d4d0*/  ISETP.GT.U32.AND P4, PT, R25, R15, PT ;  /* 0x0000000f1900720c */ /* 0x000fe40003f84070 */
[C---:B------:R-:W-:Y:S02]  /*d4e0*/  IADD3 R16, R4.reuse, 0xd, RZ ;  /* 0x0000000d04107810 */ /* 0x040fe40007ffe0ff */
[----:B------:R-:W-:Y:S02]  /*d4f0*/  IADD3 R17, R4, 0xc, RZ ;  /* 0x0000000c04117810 */ /* 0x000fe40007ffe0ff */
[----:B------:R-:W-:Y:S02]  /*d500*/  ISETP.GE.AND P6, PT, R16, RZ, PT ;  /* 0x000000ff1000720c */ /* 0x000fe40003fc6270 */
[----:B------:R-:W-:-:S03]  /*d510*/  IABS R16, R16 ;  /* 0x0000001000107213 */ /* 0x000fc60000000000 */
[--C-:B------:R-:W-:Y:S01]  /*d520*/  @!P0 IMAD.IADD R14, R14, 0x1, -R25.reuse ;  /* 0x000000010e0e8824 */ /* 0x100fe200078e0a19 */
[----:B------:R-:W-:Y:S01]  /*d530*/  ISETP.GE.AND P2, PT, R17, RZ, PT ;  /* 0x000000ff1100720c */ /* 0x000fe20003f46270 */
[----:B------:R-:W-:Y:S01]  /*d540*/  @!P4 IMAD.IADD R15, R15, 0x1, -R25 ;  /* 0x000000010f0fc824 */ /* 0x000fe200078e0a19 */
[----:B------:R-:W-:Y:S01]  /*d550*/  IABS R17, R17 ;  /* 0x0000001100117213 */ /* 0x000fe20000000000 */
[----:B------:R-:W-:Y:S01]  /*d560*/  IMAD.HI.U32 R19, R3, R16, RZ ;  /* 0x0000001003137227 */ /* 0x000fe200078e00ff */
[C---:B------:R-:W-:Y:S02]  /*d570*/  ISETP.GT.U32.AND P0, PT, R25.reuse, R14, PT ;  /* 0x0000000e1900720c */ /* 0x040fe40003f04070 */
[----:B------:R-:W-:Y:S01]  /*d580*/  ISETP.GT.U32.AND P4, PT, R25, R15, PT ;  /* 0x0000000f1900720c */ /* 0x000fe20003f84070 */
[----:B------:R-:W-:Y:S02]  /*d590*/  IMAD.MOV R19, RZ, RZ, -R19 ;  /* 0x000000ffff137224 */ /* 0x000fe400078e0a13 */
[----:B------:R-:W-:-:S04]  /*d5a0*/  IMAD.HI.U32 R2, R3, R17, RZ ;  /* 0x0000001103027227 */ /* 0x000fc800078e00ff */
[C---:B------:R-:W-:Y:S02]  /*d5b0*/  IMAD R16, R25.reuse, R19, R16 ;  /* 0x0000001319107224 */ /* 0x040fe400078e0210 */
[----:B------:R-:W-:Y:S02]  /*d5c0*/  IMAD.MOV R2, RZ, RZ, -R2 ;  /* 0x000000ffff027224 */ /* 0x000fe400078e0a02 */
[----:B------:R-:W-:Y:S01]  /*d5d0*/  @!P0 IMAD.IADD R14, R14, 0x1, -R25 ;  /* 0x000000010e0e8824 */ /* 0x000fe200078e0a19 */
[C---:B------:R-:W-:Y:S01]  /*d5e0*/  ISETP.GT.U32.AND P0, PT, R25.reuse, R16, PT ;  /* 0x000000101900720c */ /* 0x040fe20003f04070 */
[----:B------:R-:W-:Y:S02]  /*d5f0*/  IMAD R17, R25, R2, R17 ;  /* 0x0000000219117224 */ /* 0x000fe400078e0211 */
[----:B------:R-:W-:-:S03]  /*d600*/  @!P4 IMAD.IADD R15, R15, 0x1, -R25 ;  /* 0x000000010f0fc824 */ /* 0x000fc600078e0a19 */
[----:B------:R-:W-:Y:S02]  /*d610*/  ISETP.GT.U32.AND P4, PT, R25, R17, PT ;  /* 0x000000111900720c */ /* 0x000fe40003f84070 */
[----:B------:R-:W-:-:S04]  /*d620*/  IADD3 R13, R4, 0x9, RZ ;  /* 0x00000009040d7810 */ /* 0x000fc80007ffe0ff */
[----:B------:R-:W-:Y:S01]  /*d630*/  IABS R20, R13 ;  /* 0x0000000d00147213 */ /* 0x000fe20000000000 */
[----:B------:R-:W-:Y:S01]  /*d640*/  @!P0 IMAD.IADD R16, R16, 0x1, -R25 ;  /* 0x0000000110108824 */ /* 0x000fe200078e0a19 */
[----:B------:R-:W-:-:S03]  /*d650*/  IABS R19, R5 ;  /* 0x0000000500137213 */ /* 0x000fc60000000000 */
[----:B------:R-:W-:Y:S01]  /*d660*/  IMAD.HI.U32 R23, R3, R20, RZ ;  /* 0x0000001403177227 */ /* 0x000fe200078e00ff */
[----:B------:R-:W-:-:S03]  /*d670*/  ISETP.GT.U32.AND P0, PT, R25, R16, PT ;  /* 0x000000101900720c */ /* 0x000fc60003f04070 */
[----:B------:R-:W-:Y:S01]  /*d680*/  @!P4 IMAD.IADD R17, R17, 0x1, -R25 ;  /* 0x000000011111c824 */ /* 0x000fe200078e0a19 */
[----:B------:R-:W-:Y:S01]  /*d690*/  IADD3 R10, R4, 0x6, RZ ;  /* 0x00000006040a7810 */ /* 0x000fe20007ffe0ff */
[----:B------:R-:W-:Y:S02]  /*d6a0*/  IMAD.MOV R23, RZ, RZ, -R23 ;  /* 0x000000ffff177224 */ /* 0x000fe400078e0a17 */
[----:B------:R-:W-:Y:S01]  /*d6b0*/  IMAD.HI.U32 R24, R3, R19, RZ ;  /* 0x0000001303187227 */ /* 0x000fe200078e00ff */
[----:B------:R-:W-:-:S03]  /*d6c0*/  ISETP.GT.U32.AND P4, PT, R25, R17, PT ;  /* 0x000000111900720c */ /* 0x000fc60003f84070 */
[----:B------:R-:W-:Y:S01]  /*d6d0*/  IMAD R20, R25, R23, R20 ;  /* 0x0000001719147224 */ /* 0x000fe200078e0214 */
[----:B------:R-:W-:Y:S01]  /*d6e0*/  IABS R23, R10 ;  /* 0x0000000a00177213 */ /* 0x000fe20000000000 */
[----:B------:R-:W-:Y:S01]  /*d6f0*/  IMAD.MOV R24, RZ, RZ, -R24 ;  /* 0x000000ffff187224 */ /* 0x000fe200078e0a18 */
[----:B------:R-:W-:Y:S01]  /*d700*/  IADD3 R12, R4, 0x8, RZ ;  /* 0x00000008040c7810 */ /* 0x000fe20007ffe0ff */
[----:B------:R-:W-:Y:S01]  /*d710*/  @!P0 IMAD.IADD R16, R16, 0x1, -R25 ;  /* 0x0000000110108824 */ /* 0x000fe200078e0a19 */
[----:B------:R-:W-:Y:S01]  /*d720*/  IADD3 R9, R4, 0x5, RZ ;  /* 0x0000000504097810 */ /* 0x000fe20007ffe0ff */
[----:B------:R-:W-:Y:S01]  /*d730*/  IMAD.HI.U32 R26, R3, R23, RZ ;  /* 0x00000017031a7227 */ /* 0x000fe200078e00ff */
[C---:B------:R-:W-:Y:S02]  /*d740*/  ISETP.GT.U32.AND P0, PT, R25.reuse, R18, PT ;  /* 0x000000121900720c */ /* 0x040fe40003f04070 */
[----:B------:R-:W-:Y:S01]  /*d750*/  IABS R21, R12 ;  /* 0x0000000c00157213 */ /* 0x000fe20000000000 */
[----:B------:R-:W-:Y:S01]  /*d760*/  IMAD R19, R25, R24, R19 ;  /* 0x0000001819137224 */ /* 0x000fe200078e0213 */
[----:B------:R-:W-:Y:S01]  /*d770*/  IABS R24, R9 ;  /* 0x0000000900187213 */ /* 0x000fe20000000000 */
[----:B------:R-:W-:-:S02]  /*d780*/  IMAD.MOV R26, RZ, RZ, -R26 ;  /* 0x000000ffff1a7224 */ /* 0x000fc400078e0a1a */
[----:B------:R-:W-:Y:S01]  /*d790*/  @!P4 IMAD.IADD R17, R17, 0x1, -R25 ;  /* 0x000000011111c824 */ /* 0x000fe200078e0a19 */
[----:B------:R-:W-:Y:S01]  /*d7a0*/  ISETP.GT.U32.AND P4, PT, R25, R19, PT ;  /* 0x000000131900720c */ /* 0x000fe20003f84070 */
[----:B------:R-:W-:-:S04]  /*d7b0*/  IMAD.HI.U32 R2, R3, R21, RZ ;  /* 0x0000001503027227 */ /* 0x000fc800078e00ff */
[----:B------:R-:W-:Y:S02]  /*d7c0*/  IMAD R23, R25, R26, R23 ;  /* 0x0000001a19177224 */ /* 0x000fe400078e0217 */
[----:B------:R-:W-:-:S04]  /*d7d0*/  IMAD.HI.U32 R26, R3, R24, RZ ;  /* 0x00000018031a7227 */ /* 0x000fc800078e00ff */
[----:B------:R-:W-:Y:S02]  /*d7e0*/  IMAD.MOV R2, RZ, RZ, -R2 ;  /* 0x000000ffff027224 */ /* 0x000fe400078e0a02 */
[----:B------:R-:W-:Y:S02]  /*d7f0*/  IMAD.MOV R26, RZ, RZ, -R26 ;  /* 0x000000ffff1a7224 */ /* 0x000fe400078e0a1a */
[----:B------:R-:W-:Y:S01]  /*d800*/  @!P0 IMAD.IADD R18, R18, 0x1, -R25 ;  /* 0x0000000112128824 */ /* 0x000fe200078e0a19 */
[C---:B------:R-:W-:Y:S01]  /*d810*/  ISETP.GT.U32.AND P0, PT, R25.reuse, R20, PT ;  /* 0x000000141900720c */ /* 0x040fe20003f04070 */
[C---:B------:R-:W-:Y:S01]  /*d820*/  IMAD R21, R25.reuse, R2, R21 ;  /* 0x0000000219157224 */ /* 0x040fe200078e0215 */
[C---:B------:R-:W-:Y:S01]  /*d830*/  IADD3 R8, R4.reuse, 0x4, RZ ;  /* 0x0000000404087810 */ /* 0x040fe20007ffe0ff */
[----:B------:R-:W-:Y:S01]  /*d840*/  IMAD R24, R25, R26, R24 ;  /* 0x0000001a19187224 */ /* 0x000fe200078e0218 */
[C---:B------:R-:W-:Y:S01]  /*d850*/  IADD3 R6, R4.reuse, 0x2, RZ ;  /* 0x0000000204067810 */ /* 0x040fe20007ffe0ff */
[----:B------:R-:W-:Y:S01]  /*d860*/  @!P4 IMAD.IADD R19, R19, 0x1, -R25 ;  /* 0x000000011313c824 */ /* 0x000fe200078e0a19 */
[----:B------:R-:W-:-:S02]  /*d870*/  IADD3 R26, R4, 0x1, RZ ;  /* 0x00000001041a7810 */ /* 0x000fc40007ffe0ff */
[----:B------:R-:W1:Y:S01]  /*d880*/  S2R R4, SR_TID.X ;  /* 0x0000000000047919 */ /* 0x000e620000002100 */
[----:B------:R-:W-:-:S04]  /*d890*/  ISETP.GT.U32.AND P4, PT, R25, R21, PT ;  /* 0x000000151900720c */ /* 0x000fc80003f84070 */
[----:B------:R-:W-:Y:S01]  /*d8a0*/  @!P0 IMAD.IADD R20, R20, 0x1, -R25 ;  /* 0x0000000114148824 */ /* 0x000fe200078e0a19 */
[----:B------:R-:W-:Y:S02]  /*d8b0*/  ISETP.GT.U32.AND P0, PT, R25, R22, PT ;  /* 0x000000161900720c */ /* 0x000fe40003f04070 */
[----:B------:R-:W-:-:S06]  /*d8c0*/  IABS R27, R8 ;  /* 0x00000008001b7213 */ /* 0x000fcc0000000000 */
[----:B------:R-:W-:Y:S01]  /*d8d0*/  @!P4 IMAD.IADD R21, R21, 0x1, -R25 ;  /* 0x000000011515c824 */ /* 0x000fe200078e0a19 */
[C---:B------:R-:W-:Y:S01]  /*d8e0*/  ISETP.GT.U32.AND P4, PT, R25.reuse, R19, PT ;  /* 0x000000131900720c */ /* 0x040fe20003f84070 */
[----:B------:R-:W-:Y:S01]  /*d8f0*/  @!P5 IMAD.MOV R15, RZ, RZ, -R15 ;  /* 0x000000ffff0fd224 */ /* 0x000fe200078e0a0f */
[----:B------:R-:W-:Y:S02]  /*d900*/  IABS R2, R6 ;  /* 0x0000000600027213 */ /* 0x000fe40000000000 */
[----:B------:R-:W-:Y:S01]  /*d910*/  @!P0 IMAD.IADD R22, R22, 0x1, -R25 ;  /* 0x0000000116168824 */ /* 0x000fe200078e0a19 */
[----:B------:R-:W-:Y:S01]  /*d920*/  ISETP.GT.U32.AND P0, PT, R25, R20, PT ;  /* 0x000000141900720c */ /* 0x000fe20003f04070 */
[----:B------:R-:W-:Y:S01]  /*d930*/  IMAD.HI.U32 R28, R3, R27, RZ ;  /* 0x0000001b031c7227 */ /* 0x000fe200078e00ff */
[----:B------:R-:W-:Y:S02]  /*d940*/  ISETP.GT.U32.AND P5, PT, R25, R21, PT ;  /* 0x000000151900720c */ /* 0x000fe40003fa4070 */
[----:B-1----:R-:W-:Y:S01]  /*d950*/  SHF.R.U32.HI R4, RZ, 0x6, R4 ;  /* 0x00000006ff047819 */ /* 0x002fe20000011604 */
[----:B0-----:R-:W-:-:S03]  /*d960*/  IMAD.HI.U32 R5, R3, R2, RZ ;  /* 0x0000000203057227 */ /* 0x001fc600078e00ff */
[----:B------:R-:W-:Y:S01]  /*d970*/  SGXT.U32 R4, R4, 0x1 ;  /* 0x000000010404781a */ /* 0x000fe20000000000 */
[----:B------:R-:W-:Y:S01]  /*d980*/  @!P4 IMAD.IADD R19, R19, 0x1, -R25 ;  /* 0x000000011313c824 */ /* 0x000fe200078e0a19 */
[C---:B------:R-:W-:Y:S01]  /*d990*/  ISETP.GT.U32.AND P4, PT, R25.reuse, R24, PT ;  /* 0x000000181900720c */ /* 0x040fe20003f84070 */
[----:B------:R-:W-:Y:S01]  /*d9a0*/  IMAD.MOV R28, RZ, RZ, -R28 ;  /* 0x000000ffff1c7224 */ /* 0x000fe200078e0a1c */
[----:B------:R-:W-:Y:S01]  /*d9b0*/  LOP3.LUT R4, R4, 0x7e, RZ, 0xfc, !PT ;  /* 0x0000007e04047812 */ /* 0x000fe200078efcff */
[----:B------:R-:W-:Y:S02]  /*d9c0*/  IMAD.MOV R5, RZ, RZ, -R5 ;  /* 0x000000ffff057224 */ /* 0x000fe400078e0a05 */
[C---:B------:R-:W-:Y:S02]  /*d9d0*/  IMAD R27, R25.reuse, R28, R27 ;  /* 0x0000001c191b7224 */ /* 0x040fe400078e021b */
[C---:B------:R-:W-:Y:S02]  /*d9e0*/  IMAD R2, R25.reuse, R5, R2 ;  /* 0x0000000519027224 */ /* 0x040fe400078e0202 */
[----:B------:R-:W-:Y:S01]  /*d9f0*/  @!P6 IMAD.MOV R16, RZ, RZ, -R16 ;  /* 0x000000ffff10e224 */ /* 0x000fe200078e0a10 */
[C---:B------:R-:W-:Y:S01]  /*da00*/  ISETP.GT.U32.AND P6, PT, R25.reuse, R22, PT ;  /* 0x000000161900720c */ /* 0x040fe20003fc4070 */
[----:B------:R-:W-:Y:S01]  /*da10*/  @!P1 IMAD.MOV R14, RZ, RZ, -R14 ;  /* 0x000000ffff0e9224 */ /* 0x000fe200078e0a0e */
[----:B------:R-:W-:Y:S01]  /*da20*/  ISETP.GT.U32.AND P1, PT, R25, R18, PT ;  /* 0x000000121900720c */ /* 0x000fe20003f24070 */
[----:B------:R-:W-:-:S02]  /*da30*/  IMAD R4, R4, c[0x0][0x188], RZ ;  /* 0x0000620004047a24 */ /* 0x000fc400078e02ff */
[----:B------:R-:W-:Y:S02]  /*da40*/  IMAD.MOV R5, RZ, RZ, -c[0x0][0x188] ;  /* 0x80006200ff057624 */ /* 0x000fe400078e02ff */
[--C-:B------:R-:W-:Y:S01]  /*da50*/  @!P0 IMAD.IADD R20, R20, 0x1, -R25.reuse ;  /* 0x0000000114148824 */ /* 0x100fe200078e0a19 */
[----:B------:R-:W-:Y:S01]  /*da60*/  ISETP.GT.U32.AND P0, PT, R25, R27, PT ;  /* 0x0000001b1900720c */ /* 0x000fe20003f04070 */
[--C-:B------:R-:W-:Y:S01]  /*da70*/  @!P5 IMAD.IADD R21, R21, 0x1, -R25.reuse ;  /* 0x000000011515d824 */ /* 0x100fe200078e0a19 */
[----:B------:R-:W-:Y:S01]  /*da80*/  ISETP.GT.U32.AND P5, PT, R25, R0, PT ;  /* 0x000000001900720c */ /* 0x000fe20003fa4070 */
[----:B------:R-:W-:Y:S02]  /*da90*/  IMAD R4, R5, 0x2, R4 ;  /* 0x0000000205047824 */ /* 0x000fe400078e0204 */
[--C-:B------:R-:W-:Y:S01]  /*daa0*/  @!P4 IMAD.IADD R24, R24, 0x1, -R25.reuse ;  /* 0x000000011818c824 */ /* 0x100fe200078e0a19 */
[----:B------:R-:W-:Y:S01]  /*dab0*/  ISETP.GE.AND P4, PT, R13, RZ, PT ;  /* 0x000000ff0d00720c */ /* 0x000fe20003f86270 */
[----:B------:R-:W-:Y:S01]  /*dac0*/  IMAD R4, R5, 0x2, R4 ;  /* 0x0000000205047824 */ /* 0x000fe200078e0204 */
[----:B------:R-:W-:Y:S01]  /*dad0*/  STL [R1+0x104c], R14 ;  /* 0x00104c0e01007387 */ /* 0x000fe20000100800 */
[----:B------:R-:W-:-:S02]  /*dae0*/  @!P6 IMAD.IADD R22, R22, 0x1, -R25 ;  /* 0x000000011616e824 */ /* 0x000fc400078e0a19 */
[----:B------:R-:W-:Y:S01]  /*daf0*/  IMAD R4, R5, 0x2, R4 ;  /* 0x0000000205047824 */ /* 0x000fe200078e0204 */
[----:B------:R-:W-:Y:S01]  /*db00*/  STL [R1+0x1060], R15 ;  /* 0x0010600f01007387 */ /* 0x000fe20000100800 */
[--C-:B------:R-:W-:Y:S02]  /*db10*/  @!P1 IMAD.IADD R18, R18, 0x1, -R25.reuse ;  /* 0x0000000112129824 */ /* 0x100fe400078e0a19 */
[--C-:B------:R-:W-:Y:S01]  /*db20*/  @!P0 IMAD.IADD R27, R27, 0x1, -R25.reuse ;  /* 0x000000011b1b8824 */ /* 0x100fe200078e0a19 */
[----:B------:R-:W-:Y:S01]  /*db30*/  STL [R1+0x1068], R16 ;  /* 0x0010681001007387 */ /* 0x000fe20000100800 */
[----:B------:R-:W-:Y:S01]  /*db40*/  @!P5 IMAD.IADD R0, R0, 0x1, -R25 ;  /* 0x000000010000d824 */ /* 0x000fe200078e0a19 */
[----:B------:R-:W-:Y:S01]  /*db50*/  ISETP.GE.AND P0, PT, R12, RZ, PT ;  /* 0x000000ff0c00720c */ /* 0x000fe20003f06270 */
[----:B------:R-:W-:Y:S01]  /*db60*/  @!P3 IMAD.MOV R18, RZ, RZ, -R18 ;  /* 0x000000ffff12b224 */ /* 0x000fe200078e0a12 */
[----:B------:R-:W-:Y:S01]  /*db70*/  ISETP.GT.U32.AND P1, PT, R25, R23, PT ;  /* 0x000000171900720c */ /* 0x000fe20003f24070 */
[----:B------:R0:W-:Y:S01]  /*db80*/  STL [R1+0x428], R4 ;  /* 0x0004280401007387 */ /* 0x0001e20000100800 */
[----:B------:R-:W-:Y:S01]  /*db90*/  ISETP.GE.AND P5, PT, R11, RZ, PT ;  /* 0x000000ff0b00720c */ /* 0x000fe20003fa6270 */
[----:B------:R-:W-:Y:S01]  /*dba0*/  @!P4 IMAD.MOV R20, RZ, RZ, -R20 ;  /* 0x000000ffff14c224 */ /* 0x000fe200078e0a14 */
[----:B------:R-:W-:-:S02]  /*dbb0*/  ISETP.GT.U32.AND P3, PT, R25, R27, PT ;  /* 0x0000001b1900720c */ /* 0x000fc40003f64070 */
[----:B------:R-:W-:Y:S01]  /*dbc0*/  ISETP.GT.U32.AND P4, PT, R25, R0, PT ;  /* 0x000000001900720c */ /* 0x000fe20003f84070 */
[----:B0-----:R-:W-:Y:S02]  /*dbd0*/  IMAD R4, R5, 0x2, R4 ;  /* 0x0000000205047824 */ /* 0x001fe400078e0204 */
[----:B------:R-:W-:-:S03]  /*dbe0*/  @!P2 IMAD.MOV R17, RZ, RZ, -R17 ;  /* 0x000000ffff11a224 */ /* 0x000fc600078e0a11 */
[----:B------:R0:W-:Y:S01]  /*dbf0*/  STL [R1+0x430], R4 ;  /* 0x0004300401007387 */ /* 0x0001e20000100800 */
[----:B------:R-:W-:Y:S01]  /*dc00*/  IABS R28, R26 ;  /* 0x0000001a001c7213 */ /* 0x000fe20000000000 */
[----:B------:R-:W-:Y:S02]  /*dc10*/  @!P0 IMAD.MOV R21, RZ, RZ, -R21 ;  /* 0x000000ffff158224 */ /* 0x000fe400078e0a15 */
[----:B------:R-:W-:Y:S02]  /*dc20*/  @!P1 IMAD.IADD R23, R23, 0x1, -R25 ;  /* 0x0000000117179824 */ /* 0x000fe400078e0a19 */
[----:B0-----:R-:W-:Y:S01]  /*dc30*/  IMAD R4, R5, 0x2, R4 ;  /* 0x0000000205047824 */ /* 0x001fe200078e0204 */
[----:B------:R-:W-:Y:S01]  /*dc40*/  ISETP.GT.U32.AND P1, PT, R25, R2, PT ;  /* 0x000000021900720c */ /* 0x000fe20003f24070 */
[----:B------:R-:W-:-:S03]  /*dc50*/  @!P5 IMAD.MOV R22, RZ, RZ, -R22 ;  /* 0x000000ffff16d224 */ /* 0x000fc600078e0a16 */
[----:B------:R0:W-:Y:S01]  /*dc60*/  STL [R1+0x438], R4 ;  /* 0x0004380401007387 */ /* 0x0001e20000100800 */
[----:B------:R-:W-:-:S03]  /*dc70*/  @!P3 IMAD.IADD R27, R27, 0x1, -R25 ;  /* 0x000000011b1bb824 */ /* 0x000fc600078e0a19 */
[----:B------:R-:W-:Y:S01]  /*dc80*/  STL [R1+0x106c], R17 ;  /* 0x00106c1101007387 */ /* 0x000fe20000100800 */
[----:B------:R-:W-:Y:S01]  /*dc90*/  IMAD.HI.U32 R3, R3, R28, RZ ;  /* 0x0000001c03037227 */ /* 0x000fe200078e00ff */
[----:B------:R-:W-:Y:S02]  /*dca0*/  ISETP.GE.AND P3, PT, R7, RZ, PT ;  /* 0x000000ff0700720c */ /* 0x000fe40003f66270 */
[----:B------:R-:W-:Y:S01]  /*dcb0*/  STL [R1+0x1070], R18 ;  /* 0x0010701201007387 */ /* 0x000fe20000100800 */
[----:B0-----:R-:W-:Y:S02]  /*dcc0*/  IMAD R4, R5, 0x2, R4 ;  /* 0x0000000205047824 */ /* 0x001fe400078e0204 */
[----:B------:R-:W-:Y:S01]  /*dcd0*/  @!P4 IMAD.IADD R0, R0, 0x1, -R25 ;  /* 0x000000010000c824 */ /* 0x000fe200078e0a19 */
[----:B------:R-:W-:Y:S01]  /*dce0*/  ISETP.GE.AND P4, PT, R6, RZ, PT ;  /* 0x000000ff0600720c */ /* 0x000fe20003f86270 */
[----:B------:R-:W0:Y:S01]  /*dcf0*/  S2R R7, SR_TID.X ;  /* 0x0000000000077919 */ /* 0x000e220000002100 */
[----:B------:R-:W-:-:S03]  /*dd00*/  IMAD.MOV R3, RZ, RZ, -R3 ;  /* 0x000000ffff037224 */ /* 0x000fc600078e0a03 */
[----:B------:R-:W1:Y:S01]  /*dd10*/  S2R R6, SR_TID.X ;  /* 0x0000000000067919 */ /* 0x000e620000002100 */
[----:B------:R-:W-:Y:S02]  /*dd20*/  IMAD R3, R25, R3, R28 ;  /* 0x0000000319037224 */ /* 0x000fe400078e021c */
[----:B------:R-:W-:-:S03]  /*dd30*/  @!P1 IMAD.IADD R2, R2, 0x1, -R25 ;  /* 0x0000000102029824 */ /* 0x000fc600078e0a19 */
[C---:B------:R-:W-:Y:S02]  /*dd40*/  ISETP.GT.U32.AND P5, PT, R25.reuse, R3, PT ;  /* 0x000000031900720c */ /* 0x040fe40003fa4070 */
[C---:B------:R-:W-:Y:S02]  /*dd50*/  ISETP.GT.U32.AND P1, PT, R25.reuse, R23, PT ;  /* 0x000000171900720c */ /* 0x040fe40003f24070 */
[----:B------:R-:W-:Y:S01]  /*dd60*/  ISETP.GT.U32.AND P0, PT, R25, R2, PT ;  /* 0x000000021900720c */ /* 0x000fe20003f04070 */
[----:B------:R-:W-:Y:S01]  /*dd70*/  IMAD.MOV.U32 R11, RZ, RZ, 0x7f ;  /* 0x0000007fff0b7424 */ /* 0x000fe200078e00ff */
[----:B--2---:R-:W-:-:S13]  /*dd80*/  ISETP.GE.AND P6, PT, R29, RZ, PT ;  /* 0x000000ff1d00720c */ /* 0x004fda0003fc6270 */
[----:B------:R-:W-:-:S05]  /*dd90*/  @!P6 IMAD.MOV R19, RZ, RZ, -R19 ;  /* 0x000000ffff13e224 */ /* 0x000fca00078e0a13 */
[----:B------:R-:W-:Y:S04]  /*dda0*/  STL [R1+0x1074], R19 ;  /* 0x0010741301007387 */ /* 0x000fe80000100800 */
[----:B------:R-:W-:Y:S04]  /*ddb0*/  STL [R1+0x1078], R20 ;  /* 0x0010781401007387 */ /* 0x000fe80000100800 */
[----:B------:R-:W-:Y:S04]  /*ddc0*/  STL [R1+0x1084], R21 ;  /* 0x0010841501007387 */ /* 0x000fe80000100800 */
[----:B------:R-:W-:Y:S04]  /*ddd0*/  STL [R1+0x1088], R22 ;  /* 0x0010881601007387 */ /* 0x000fe80000100800 */
[----:B------:R2:W-:Y:S02]  /*dde0*/  STL [R1+0x440], R4 ;  /* 0x0004400401007387 */ /* 0x0005e40000100800 */
[----:B--2---:R-:W-:-:S05]  /*ddf0*/  IMAD R4, R5, 0x2, R4 ;  /* 0x0000000205047824 */ /* 0x004fca00078e0204 */
[----:B------:R2:W-:Y:S02]  /*de00*/  STL [R1+0x448], R4 ;  /* 0x0004480401007387 */ /* 0x0005e40000100800 */
[----:B--2---:R-:W-:-:S05]  /*de10*/  IMAD R4, R5, 0x2, R4 ;  /* 0x0000000205047824 */ /* 0x004fca00078e0204 */
[----:B------:R2:W-:Y:S01]  /*de20*/  STL [R1+0x450], R4 ;  /* 0x0004500401007387 */ /* 0x0005e20000100800 */
[----:B0-----:R-:W-:Y:S01]  /*de30*/  LOP3.LUT R7, R7, 0x3f, RZ, 0xc0, !PT ;  /* 0x0000003f07077812 */ /* 0x001fe200078ec0ff */
[----:B--2---:R-:W-:-:S05]  /*de40*/  IMAD R4, R5, 0x2, R4 ;  /* 0x0000000205047824 */ /* 0x004fca00078e0204 */
[----:B------:R0:W-:Y:S01]  /*de50*/  STL [R1+0x458], R4 ;  /* 0x0004580401007387 */ /* 0x0001e20000100800 */
[--C-:B------:R-:W-:Y:S01]  /*de60*/  @!P5 IMAD.IADD R3, R3, 0x1, -R25.reuse ;  /* 0x000000010303d824 */ /* 0x100fe200078e0a19 */
[C---:B-1----:R-:W-:Y:S02]  /*de70*/  LOP3.LUT R29, R6.reuse, 0x7, RZ, 0xc0, !PT ;  /* 0x00000007061d7812 */ /* 0x042fe400078ec0ff */
[----:B------:R-:W-:Y:S01]  /*de80*/  LOP3.LUT P5, RZ, R6, 0x40, RZ, 0xc0, !PT ;  /* 0x0000004006ff7812 */ /* 0x000fe200078ac0ff */
[----:B0-----:R-:W-:Y:S01]  /*de90*/  IMAD R4, R5, 0x2, R4 ;  /* 0x0000000205047824 */ /* 0x001fe200078e0204 */
[----:B------:R-:W-:Y:S01]  /*dea0*/  IADD3 R11, R11, c[0x0][0x180], RZ ;  /* 0x000060000b0b7a10 */ /* 0x000fe20007ffe0ff */
[----:B------:R-:W-:-:S03]  /*deb0*/  @!P1 IMAD.IADD R23, R23, 0x1, -R25 ;  /* 0x0000000117179824 */ /* 0x000fc600078e0a19 */
[----:B------:R0:W-:Y:S01]  /*dec0*/  STL [R1+0x460], R4 ;  /* 0x0004600401007387 */ /* 0x0001e20000100800 */
[----:B------:R-:W-:Y:S01]  /*ded0*/  @!P0 IMAD.IADD R2, R2, 0x1, -R25 ;  /* 0x0000000102028824 */ /* 0x000fe200078e0a19 */
[----:B------:R-:W-:Y:S01]  /*dee0*/  ISETP.GE.AND P6, PT, R10, RZ, PT ;  /* 0x000000ff0a00720c */ /* 0x000fe20003fc6270 */
[----:B------:R-:W-:Y:S01]  /*def0*/  IMAD.SHL.U32 R7, R7, 0x2, RZ ;  /* 0x0000000207077824 */ /* 0x000fe200078e00ff */
[----:B------:R-:W-:Y:S01]  /*df00*/  ISETP.GE.AND P1, PT, R9, RZ, PT ;  /* 0x000000ff0900720c */ /* 0x000fe20003f26270 */
[----:B------:R-:W-:Y:S01]  /*df10*/  IMAD.SHL.U32 R9, R6, 0x2, RZ ;  /* 0x0000000206097824 */ /* 0x000fe200078e00ff */
[----:B------:R-:W-:Y:S01]  /*df20*/  ISETP.GE.AND P0, PT, R26, RZ, PT ;  /* 0x000000ff1a00720c */ /* 0x000fe20003f06270 */
[----:B------:R-:W-:Y:S02]  /*df30*/  IMAD.SHL.U32 R10, R29, 0x10, RZ ;  /* 0x000000101d0a7824 */ /* 0x000fe400078e00ff */
[----:B0-----:R-:W-:Y:S01]  /*df40*/  IMAD R4, R5, 0x2, R4 ;  /* 0x0000000205047824 */ /* 0x001fe200078e0204 */
[----:B------:R-:W-:-:S02]  /*df50*/  SHF.R.S32.HI R26, RZ, 0x1f, R11 ;  /* 0x0000001fff1a7819 */ /* 0x000fc4000001140b */
[----:B------:R-:W-:Y:S02]  /*df60*/  SEL R28, RZ, 0x90, !P5 ;  /* 0x00000090ff1c7807 */ /* 0x000fe40006800000 */
[----:B------:R0:W-:Y:S01]  /*df70*/  STL [R1+0x468], R4 ;  /* 0x0004680401007387 */ /* 0x0001e20000100800 */
[----:B------:R-:W-:Y:S02]  /*df80*/  LEA.HI R11, R26, R11, RZ, 0x7 ;  /* 0x0000000b1a0b7211 */ /* 0x000fe400078f38ff */
[----:B------:R-:W-:Y:S02]  /*df90*/  LOP3.LUT R7, R28, R7, RZ, 0x3c, !PT ;  /* 0x000000071c077212 */ /* 0x000fe400078e3cff */
[----:B------:R-:W-:Y:S01]  /*dfa0*/  LOP3.LUT R26, R10, 0x30, R9, 0x78, !PT ;  /* 0x000000300a1a7812 */ /* 0x000fe200078e7809 */
[----:B0-----:R-:W-:-:S05]  /*dfb0*/  IMAD R4, R5, 0x2, R4 ;  /* 0x0000000205047824 */ /* 0x001fca00078e0204 */
[----:B------:R0:W-:Y:S04]  /*dfc0*/  STL [R1+0x474], R4 ;  /* 0x0004740401007387 */ /* 0x0001e80000100800 */
[----:B------:R1:W-:Y:S01]  /*dfd0*/  STL [R1+0x374], R7 ;  /* 0x0003740701007387 */ /* 0x0003e20000100800 */
[----:B------:R-:W-:Y:S01]  /*dfe0*/  LOP3.LUT R6, R6, 0x7f, RZ, 0xc0, !PT ;  /* 0x0000007f06067812 */ /* 0x000fe200078ec0ff */
[----:B0-----:R-:W-:Y:S02]  /*dff0*/  IMAD R4, R5, 0x2, R4 ;  /* 0x0000000205047824 */ /* 0x001fe400078e0204 */
[----:B-1----:R-:W-:Y:S01]  /*e000*/  IMAD R7, R29, 0x100, R26 ;  /* 0x000001001d077824 */ /* 0x002fe200078e021a */
[C---:B------:R-:W-:Y:S02]  /*e010*/  ISETP.GT.U32.AND P2, PT, R25.reuse, R24, PT ;  /* 0x000000181900720c */ /* 0x040fe40003f44070 */
[----:B------:R-:W-:-:S02]  /*e020*/  ISETP.GT.U32.AND P5, PT, R25, R3, PT ;  /* 0x000000031900720c */ /* 0x000fc40003fa4070 */
[----:B------:R-:W-:Y:S01]  /*e030*/  STL [R1+0xe10], R7 ;  /* 0x000e100701007387 */ /* 0x000fe20000100800 */
[----:B------:R-:W-:-:S03]  /*e040*/  IMAD R6, R6, c[0x0][0x18c], RZ ;  /* 0x0000630006067a24 */ /* 0x000fc600078e02ff */
[----:B------:R0:W-:Y:S01]  /*e050*/  STL [R1+0x47c], R4 ;  /* 0x00047c0401007387 */ /* 0x0001e20000100800 */
[----:B------:R-:W-:Y:S01]  /*e060*/  @!P6 IMAD.MOV R23, RZ, RZ, -R23 ;  /* 0x000000ffff17e224 */ /* 0x000fe200078e0a17 */
[----:B------:R-:W-:Y:S01]  /*e070*/  LEA R26, P6, R6, c[0x0][0x168], 0x1 ;  /* 0x00005a00061a7a11 */ /* 0x000fe200078c08ff */
[----:B0-----:R-:W-:-:S05]  /*e080*/  IMAD R4, R5, 0x2, R4 ;  /* 0x0000000205047824 */ /* 0x001fca00078e0204 */
[----:B------:R0:W-:Y:S01]  /*e090*/  STL [R1+0x478], R4 ;  /* 0x0004780401007387 */ /* 0x0001e20000100800 */
[--C-:B------:R-:W-:Y:S02]  /*e0a0*/  @!P2 IMAD.IADD R24, R24, 0x1, -R25.reuse ;  /* 0x000000011818a824 */ /* 0x100fe400078e0a19 */
[----:B------:R-:W-:Y:S02]  /*e0b0*/  @!P5 IMAD.IADD R3, R3, 0x1, -R25 ;  /* 0x000000010303d824 */ /* 0x000fe400078e0a19 */
[----:B0-----:R-:W-:-:S05]  /*e0c0*/  IMAD R4, R5, 0x2, R4 ;  /* 0x0000000205047824 */ /* 0x001fca00078e0204 */
[----:B------:R0:W-:Y:S04]  /*e0d0*/  STL [R1+0x49c], R4 ;  /* 0x00049c0401007387 */ /* 0x0001e80000100800 */
[----:B------:R1:W-:Y:S04]  /*e0e0*/  STL [R1+0xf9c], R26 ;  /* 0x000f9c1a01007387 */ /* 0x0003e80000100800 */
[----:B------:R2:W3:Y:S01]  /*e0f0*/  LDL R25, [R1+0x24] ;  /* 0x0000240001197983 */ /* 0x0004e20000100800 */
[----:B------:R-:W-:-:S03]  /*e100*/  IMAD R6, R5, 0x2, R4 ;  /* 0x0000000205067824 */ /* 0x000fc600078e0204 */
[----:B0-----:R-:W4:Y:S04]  /*e110*/  LDL.LU R4, [R1+0xa4] ;  /* 0x0000a40001047983 */ /* 0x001f280000300800 */
[----:B------:R-:W5:Y:S01]  /*e120*/  LDL.LU R11, [R1+0x84] ;  /* 0x00008400010b7983 */ /* 0x000f620000300800 */
[----:B------:R-:W-:Y:S01]  /*e130*/  ISETP.GE.AND P2, PT, R8, RZ, PT ;  /* 0x000000ff0800720c */ /* 0x000fe20003f46270 */
[----:B------:R-:W-:Y:S02]  /*e140*/  IMAD R8, R29, 0x90, RZ ;  /* 0x000000901d087824 */ /* 0x000fe400078e02ff */
[----:B------:R0:W-:Y:S04]  /*e150*/  STL [R1+0x4a4], R6 ;  /* 0x0004a40601007387 */ /* 0x0001e80000100800 */
[----:B-1----:R-:W2:Y:S01]  /*e160*/  LDL.LU R26, [R1+0x54] ;  /* 0x00005400011a7983 */ /* 0x002ea20000300800 */
[----:B------:R-:W-:-:S03]  /*e170*/  LOP3.LUT R8, R8, 0x10, R9, 0x78, !PT ;  /* 0x0000001008087812 */ /* 0x000fc600078e7809 */
[----:B------:R-:W2:Y:S04]  /*e180*/  LDL.LU R10, [R1+0x4c] ;  /* 0x00004c00010a7983 */ /* 0x000ea80000300800 */
[----:B------:R-:W2:Y:S04]  /*e190*/  LDL.LU R8, [R1+0x4] ;  /* 0x0000040001087983 */ /* 0x000ea80000300800 */
[----:B------:R-:W2:Y:S04]  /*e1a0*/  LDL.LU R7, [R1] ;  /* 0x0000000001077983 */ /* 0x000ea80000300800 */
[----:B------:R-:W2:Y:S04]  /*e1b0*/  LDL.LU R9, [R1+0x390] ;  /* 0x0003900001097983 */ /* 0x000ea80000300800 */
[----:B------:R-:W2:Y:S04]  /*e1c0*/  LDL.LU R29, [R1+0x394] ;  /* 0x00039400011d7983 */ /* 0x000ea80000300800 */
[----:B------:R-:W2:Y:S01]  /*e1d0*/  LDL.LU R16, [R1+0x398] ;  /* 0x0003980001107983 */ /* 0x000ea20000300800 */
[----:B0-----:R-:W-:-:S03]  /*e1e0*/  IMAD R6, R5, 0x2, R6 ;  /* 0x0000000205067824 */ /* 0x001fc600078e0206 */
[----:B------:R-:W2:Y:S01]  /*e1f0*/  LDL.LU R15, [R1+0x3a4] ;  /* 0x0003a400010f7983 */ /* 0x000ea20000300800 */
[----:B------:R-:W-:-:S03]  /*e200*/  ISETP.NE.AND P5, PT, RZ, c[0x0][0x178], PT ;  /* 0x00005e00ff007a0c */ /* 0x000fc60003fa5270 */
[----:B------:R0:W-:Y:S04]  /*e210*/  STL [R1+0x4ac], R6 ;  /* 0x0004ac0601007387 */ /* 0x0001e80000100800 */
[----:B------:R-:W2:Y:S04]  /*e220*/  LDL.LU R28, [R1+0x3a8] ;  /* 0x0003a800011c7983 */ /* 0x000ea80000300800 */
[----:B------:R-:W2:Y:S04]  /*e230*/  LDL.LU R14, [R1+0x3ac] ;  /* 0x0003ac00010e7983 */ /* 0x000ea80000300800 */
[----:B------:R-:W2:Y:S01]  /*e240*/  LDL.LU R22, [R1+0x3b0] ;  /* 0x0003b00001167983 */ /* 0x000ea20000300800 */
[----:B------:R-:W-:-:S03]  /*e250*/  IMAD R5, R5, 0x2, R6 ;  /* 0x0000000205057824 */ /* 0x000fc600078e0206 */
[----:B------:R-:W2:Y:S04]  /*e260*/  LDL.LU R13, [R1+0x3c0] ;  /* 0x0003c000010d7983 */ /* 0x000ea80000300800 */
[----:B------:R-:W2:Y:S04]  /*e270*/  LDL.LU R21, [R1+0x3c4] ;  /* 0x0003c40001157983 */ /* 0x000ea80000300800 */
[----:B------:R-:W2:Y:S04]  /*e280*/  LDL.LU R20, [R1+0x3b8] ;  /* 0x0003b80001147983 */ /* 0x000ea80000300800 */
[----:B------:R-:W2:Y:S04]  /*e290*/  LDL.LU R19, [R1+0x3bc] ;  /* 0x0003bc0001137983 */ /* 0x000ea80000300800 */
[----:B------:R-:W2:Y:S04]  /*e2a0*/  LDL.LU R18, [R1+0x3b4] ;  /* 0x0003b40001127983 */ /* 0x000ea80000300800 */
[----:B------:R-:W2:Y:S04]  /*e2b0*/  LDL.LU R17, [R1+0x3a0] ;  /* 0x0003a00001117983 */ /* 0x000ea80000300800 */
[----:B------:R-:W2:Y:S01]  /*e2c0*/  LDL.LU R12, [R1+0x39c] ;  /* 0x00039c00010c7983 */ /* 0x000ea20000300800 */
[----:B------:R-:W-:-:S03]  /*e2d0*/  @!P1 IMAD.MOV R24, RZ, RZ, -R24 ;  /* 0x000000ffff189224 */ /* 0x000fc600078e0a18 */
[----:B0-----:R-:W2:Y:S01]  /*e2e0*/  LDL.LU R6, [R1+0x1094] ;  /* 0x0010940001067983 */ /* 0x001ea20000300800 */
[----:B------:R-:W-:-:S03]  /*e2f0*/  ISETP.NE.AND P1, PT, RZ, c[0x0][0x17c], PT ;  /* 0x00005f00ff007a0c */ /* 0x000fc60003f25270 */
[----:B------:R0:W-:Y:S04]  /*e300*/  STL [R1+0x4b4], R5 ;  /* 0x0004b40501007387 */ /* 0x0001e80000100800 */
[----:B0-----:R-:W2:Y:S01]  /*e310*/  LDL.LU R5, [R1+0x1090] ;  /* 0x0010900001057983 */ /* 0x001ea20000300800 */
[----:B---3--:R-:W-:-:S05]  /*e320*/  @!P5 LOP3.LUT R25, RZ, c[0x0][0x178], RZ, 0x33, !PT ;  /* 0x00005e00ff19da12 */ /* 0x008fca00078e33ff */
[----:B------:R0:W-:Y:S02]  /*e330*/  @!P5 STL [R1+0x24], R25 ;  /* 0x000024190100d387 */ /* 0x0001e40000100800 */
[----:B0-----:R-:W-:-:S04]  /*e340*/  LOP3.LUT R25, RZ, c[0x0][0x17c], RZ, 0x33, !PT ;  /* 0x00005f00ff197a12 */ /* 0x001fc800078e33ff */
[----:B----4-:R-:W-:-:S05]  /*e350*/  SEL R4, R25, R4, !P1 ;  /* 0x0000000419047207 */ /* 0x010fca0004800000 */
[----:B------:R0:W-:Y:S01]  /*e360*/  STL [R1+0x404], R4 ;  /* 0x0004040401007387 */ /* 0x0001e20000100800 */
[----:B-----5:R-:W-:-:S03]  /*e370*/  SEL R11, R25, R11, !P1 ;  /* 0x0000000b190b7207 */ /* 0x020fc60004800000 */
[----:B0-----:R-:W3:Y:S01]  /*e380*/  LDL.LU R4, [R1+0x108c] ;  /* 0x00108c0001047983 */ /* 0x001ee20000300800 */
[----:B--2---:R-:W-:-:S03]  /*e390*/  SEL R26, R25, R26, !P1 ;  /* 0x0000001a191a7207 */ /* 0x004fc60004800000 */
[----:B------:R0:W-:Y:S04]  /*e3a0*/  STL [R1+0x400], R11 ;  /* 0x0004000b01007387 */ /* 0x0001e80000100800 */
[----:B0-----:R-:W2:Y:S04]  /*e3b0*/  LDL.LU R11, [R1+0x35c] ;  /* 0x00035c00010b7983 */ /* 0x001ea80000300800 */
[----:B------:R0:W-:Y:S02]  /*e3c0*/  STL [R1+0x3fc], R26 ;  /* 0x0003fc1a01007387 */ /* 0x0001e40000100800 */
[----:B0-----:R-:W-:-:S02]  /*e3d0*/  SEL R26, R25, R10, !P1 ;  /* 0x0000000a191a7207 */ /* 0x001fc40004800000 */
[----:B------:R-:W4:Y:S04]  /*e3e0*/  LDL.LU R10, [R1+0x360] ;  /* 0x00036000010a7983 */ /* 0x000f280000300800 */
[----:B------:R0:W-:Y:S02]  /*e3f0*/  STL [R1+0x3f8], R26 ;  /* 0x0003f81a01007387 */ /* 0x0001e40000100800 */
[C---:B0-----:R-:W-:Y:S02]  /*e400*/  SEL R26, R25.reuse, R8, !P1 ;  /* 0x00000008191a7207 */ /* 0x041fe40004800000 */
[----:B------:R-:W5:Y:S04]  /*e410*/  LDL.LU R8, [R1+0x364] ;  /* 0x0003640001087983 */ /* 0x000f680000300800 */
[----:B------:R0:W-:Y:S02]  /*e420*/  STL [R1+0x3f4], R26 ;  /* 0x0003f41a01007387 */ /* 0x0001e40000100800 */
[----:B0-----:R-:W-:-:S02]  /*e430*/  SEL R26, R25, R7, !P1 ;  /* 0x00000007191a7207 */ /* 0x001fc40004800000 */
[----:B------:R-:W5:Y:S04]  /*e440*/  LDL.LU R7, [R1+0x368] ;  /* 0x0003680001077983 */ /* 0x000f680000300800 */
[----:B------:R0:W-:Y:S02]  /*e450*/  STL [R1+0x3f0], R26 ;  /* 0x0003f01a01007387 */ /* 0x0001e40000100800 */
[C---:B0-----:R-:W-:Y:S02]  /*e460*/  SEL R26, R25.reuse, R9, !P1 ;  /* 0x00000009191a7207 */ /* 0x041fe40004800000 */
[----:B------:R-:W5:Y:S04]  /*e470*/  LDL.LU R9, [R1+0x370] ;  /* 0x0003700001097983 */ /* 0x000f680000300800 */
[----:B------:R0:W-:Y:S02]  /*e480*/  STL [R1+0x3ec], R26 ;  /* 0x0003ec1a01007387 */ /* 0x0001e40000100800 */
[----:B0-----:R-:W-:-:S02]  /*e490*/  SEL R26, R25, R29, !P1 ;  /* 0x0000001d191a7207 */ /* 0x001fc40004800000 */
[C---:B------:R-:W-:Y:S02]  /*e4a0*/  SEL R29, R25.reuse, R16, !P1 ;  /* 0x00000010191d7207 */ /* 0x040fe40004800000 */
[----:B------:R-:W5:Y:S04]  /*e4b0*/  LDL.LU R16, [R1+0x380] ;  /* 0x0003800001107983 */ /* 0x000f680000300800 */
[----:B------:R0:W-:Y:S04]  /*e4c0*/  STL [R1+0x3e8], R26 ;  /* 0x0003e81a01007387 */ /* 0x0001e80000100800 */
[----:B------:R-:W-:Y:S01]  /*e4d0*/  STL [R1+0x3e4], R29 ;  /* 0x0003e41d01007387 */ /* 0x000fe20000100800 */
[----:B------:R-:W-:-:S02]  /*e4e0*/  SEL R28, R25, R28, !P1 ;  /* 0x0000001c191c7207 */ /* 0x000fc40004800000 */
[C---:B0-----:R-:W-:Y:S02]  /*e4f0*/  SEL R26, R25.reuse, R15, !P1 ;  /* 0x0000000f191a7207 */ /* 0x041fe40004800000 */
[----:B------:R-:W5:Y:S04]  /*e500*/  LDL.LU R15, [R1+0x388] ;  /* 0x00038800010f7983 */ /* 0x000f680000300800 */
[----:B------:R0:W-:Y:S01]  /*e510*/  STL [R1+0x3e0], R26 ;  /* 0x0003e01a01007387 */ /* 0x0001e20000100800 */
[C---:B------:R-:W-:Y:S02]  /*e520*/  SEL R22, R25.reuse, R22, !P1 ;  /* 0x0000001619167207 */ /* 0x040fe40004800000 */
[C---:B0-----:R-:W-:Y:S02]  /*e530*/  SEL R26, R25.reuse, R14, !P1 ;  /* 0x0000000e191a7207 */ /* 0x041fe40004800000 */
[----:B------:R-:W5:Y:S04]  /*e540*/  LDL.LU R14, [R1+0x38c] ;  /* 0x00038c00010e7983 */ /* 0x000f680000300800 */
[----:B------:R-:W-:Y:S04]  /*e550*/  STL [R1+0x3dc], R28 ;  /* 0x0003dc1c01007387 */ /* 0x000fe80000100800 */
[----:B------:R0:W-:Y:S02]  /*e560*/  STL [R1+0x3d8], R26 ;  /* 0x0003d81a01007387 */ /* 0x0001e40000100800 */
[----:B0-----:R-:W-:-:S02]  /*e570*/  SEL R26, R25, R13, !P1 ;  /* 0x0000000d191a7207 */ /* 0x001fc40004800000 */
[----:B------:R-:W5:Y:S04]  /*e580*/  LDL.LU R13, [R1+0x37c] ;  /* 0x00037c00010d7983 */ /* 0x000f680000300800 */
[----:B------:R0:W-:Y:S04]  /*e590*/  STL [R1+0x3d4], R22 ;  /* 0x0003d41601007387 */ /* 0x0001e80000100800 */
[----:B------:R-:W-:Y:S01]  /*e5a0*/  STL [R1+0x3d0], R26 ;  /* 0x0003d01a01007387 */ /* 0x000fe20000100800 */
[C---:B0-----:R-:W-:Y:S02]  /*e5b0*/  SEL R22, R25.reuse, R21, !P1 ;  /* 0x0000001519167207 */ /* 0x041fe40004800000 */
[----:B------:R-:W-:-:S02]  /*e5c0*/  SEL R21, R25, R20, !P1 ;  /* 0x0000001419157207 */ /* 0x000fc40004800000 */
[C---:B------:R-:W-:Y:S02]  /*e5d0*/  SEL R20, R25.reuse, R19, !P1 ;  /* 0x0000001319147207 */ /* 0x040fe40004800000 */
[C---:B------:R-:W-:Y:S01]  /*e5e0*/  SEL R19, R25.reuse, R18, !P1 ;  /* 0x0000001219137207 */ /* 0x040fe20004800000 */
[----:B------:R-:W-:Y:S01]  /*e5f0*/  STL [R1+0x3cc], R22 ;  /* 0x0003cc1601007387 */ /* 0x000fe20000100800 */
[C---:B------:R-:W-:Y:S02]  /*e600*/  SEL R18, R25.reuse, R17, !P1 ;  /* 0x0000001119127207 */ /* 0x040fe40004800000 */
[C---:B------:R-:W-:Y:S01]  /*e610*/  SEL R17, R25.reuse, R12, !P1 ;  /* 0x0000000c19117207 */ /* 0x040fe20004800000 */
[----:B------:R-:W-:Y:S04]  /*e620*/  STL [R1+0x3c8], R21 ;  /* 0x0003c81501007387 */ /* 0x000fe80000100800 */
[----:B------:R-:W-:Y:S04]  /*e630*/  STL [R1+0x3c4], R20 ;  /* 0x0003c41401007387 */ /* 0x000fe80000100800 */
[----:B------:R-:W-:Y:S04]  /*e640*/  STL [R1+0x3c0], R19 ;  /* 0x0003c01301007387 */ /* 0x000fe80000100800 */
[----:B------:R-:W5:Y:S04]  /*e650*/  LDL.LU R12, [R1+0x36c] ;  /* 0x00036c00010c7983 */ /* 0x000f680000300800 */
[----:B------:R-:W-:Y:S04]  /*e660*/  STL [R1+0x3bc], R18 ;  /* 0x0003bc1201007387 */ /* 0x000fe80000100800 */
[----:B------:R0:W-:Y:S02]  /*e670*/  STL [R1+0x3b8], R17 ;  /* 0x0003b81101007387 */ /* 0x0001e40000100800 */
[----:B0-----:R-:W-:-:S02]  /*e680*/  SEL R17, R25, R5, !P1 ;  /* 0x0000000519117207 */ /* 0x001fc40004800000 */
[C---:B------:R-:W-:Y:S02]  /*e690*/  SEL R5, R25.reuse, R6, !P1 ;  /* 0x0000000619057207 */ /* 0x040fe40004800000 */
[----:B---3--:R-:W-:-:S05]  /*e6a0*/  SEL R4, R25, R4, !P1 ;  /* 0x0000000419047207 */ /* 0x008fca0004800000 */
[----:B------:R2:W-:Y:S04]  /*e6b0*/  STL [R1+0x3b4], R4 ;  /* 0x0003b40401007387 */ /* 0x0005e80000100800 */
[----:B------:R-:W-:Y:S04]  /*e6c0*/  STL [R1+0x3b0], R17 ;  /* 0x0003b01101007387 */ /* 0x000fe80000100800 */
[----:B------:R-:W3:Y:S01]  /*e6d0*/  LDL.LU R6, [R1+0x348] ;  /* 0x0003480001067983 */ /* 0x000ee20000300800 */
[----:B--2---:R-:W-:-:S03]  /*e6e0*/  SEL R4, R25, R11, !P1 ;  /* 0x0000000b19047207 */ /* 0x004fc60004800000 */
[----:B------:R4:W-:Y:S04]  /*e6f0*/  STL [R1+0x3ac], R5 ;  /* 0x0003ac0501007387 */ /* 0x0009e80000100800 */
[----:B------:R-:W2:Y:S04]  /*e700*/  LDL.LU R11, [R1+0x34c] ;  /* 0x00034c00010b7983 */ /* 0x000ea80000300800 */
[----:B------:R5:W-:Y:S01]  /*e710*/  STL [R1+0x3a8], R4 ;  /* 0x0003a80401007387 */ /* 0x000be20000100800 */
[----:B----4-:R-:W-:-:S03]  /*e720*/  SEL R5, R25, R10, !P1 ;  /* 0x0000000a19057207 */ /* 0x010fc60004800000 */
[----:B------:R-:W4:Y:S04]  /*e730*/  LDL.LU R10, [R1+0x350] ;  /* 0x00035000010a7983 */ /* 0x000f280000300800 */
[----:B------:R0:W-:Y:S01]  /*e740*/  STL [R1+0x3a4], R5 ;  /* 0x0003a40501007387 */ /* 0x0001e20000100800 */
[----:B-----5:R-:W-:-:S03]  /*e750*/  SEL R4, R25, R8, !P1 ;  /* 0x0000000819047207 */ /* 0x020fc60004800000 */
[----:B------:R-:W5:Y:S04]  /*e760*/  LDL.LU R8, [R1+0x354] ;  /* 0x0003540001087983 */ /* 0x000f680000300800 */
[----:B------:R1:W-:Y:S01]  /*e770*/  STL [R1+0x3a0], R4 ;  /* 0x0003a00401007387 */ /* 0x0003e20000100800 */
[----:B0-----:R-:W-:-:S03]  /*e780*/  SEL R5, R25, R7, !P1 ;  /* 0x0000000719057207 */ /* 0x001fc60004800000 */
[----:B------:R-:W5:Y:S04]  /*e790*/  LDL.LU R7, [R1+0x358] ;  /* 0x0003580001077983 */ /* 0x000f680000300800 */
[----:B------:R0:W-:Y:S01]  /*e7a0*/  STL [R1+0x39c], R5 ;  /* 0x00039c0501007387 */ /* 0x0001e20000100800 */
[----:B-1----:R-:W-:-:S03]  /*e7b0*/  SEL R4, R25, R9, !P1 ;  /* 0x0000000919047207 */ /* 0x002fc60004800000 */
[----:B0-----:R-:W5:Y:S04]  /*e7c0*/  LDL.LU R5, [R1+0x2e0] ;  /* 0x0002e00001057983 */ /* 0x001f680000300800 */
[----:B------:R-:W5:Y:S04]  /*e7d0*/  LDL.LU R9, [R1+0x2e4] ;  /* 0x0002e40001097983 */ /* 0x000f680000300800 */
[----:B------:R0:W-:Y:S02]  /*e7e0*/  STL [R1+0x398], R4 ;  /* 0x0003980401007387 */ /* 0x0001e40000100800 */
[----:B0-----:R-:W-:-:S02]  /*e7f0*/  SEL R4, R25, R16, !P1 ;  /* 0x0000001019047207 */ /* 0x001fc40004800000 */
[----:B------:R-:W5:Y:S04]  /*e800*/  LDL.LU R16, [R1+0x2f4] ;  /* 0x0002f40001107983 */ /* 0x000f680000300800 */
[----:B------:R0:W-:Y:S01]  /*e810*/  STL [R1+0x394], R4 ;  /* 0x0003940401007387 */ /* 0x0001e20000100800 */
[----:B------:R-:W-:-:S03]  /*e820*/  SEL R17, R25, R15, !P1 ;  /* 0x0000000f19117207 */ /* 0x000fc60004800000 */
[----:B0-----:R-:W5:Y:S04]  /*e830*/  LDL.LU R4, [R1+0x338] ;  /* 0x0003380001047983 */ /* 0x001f680000300800 */
[----:B------:R-:W5:Y:S04]  /*e840*/  LDL.LU R15, [R1+0x33c] ;  /* 0x00033c00010f7983 */ /* 0x000f680000300800 */
[----:B------:R0:W-:Y:S04]  /*e850*/  STL [R1+0x390], R17 ;  /* 0x0003901101007387 */ /* 0x0001e80000100800 */
[----:B------:R-:W5:Y:S01]  /*e860*/  LDL.LU R26, [R1+0x344] ;  /* 0x00034400011a7983 */ /* 0x000f620000300800 */
[----:B0-----:R-:W-:-:S03]  /*e870*/  SEL R17, R25, R14, !P1 ;  /* 0x0000000e19117207 */ /* 0x001fc60004800000 */
[----:B------:R-:W5:Y:S04]  /*e880*/  LDL.LU R14, [R1+0x340] ;  /* 0x00034000010e7983 */ /* 0x000f680000300800 */
[----:B------:R-:W-:Y:S04]  /*e890*/  STL [R1+0x38c], R17 ;  /* 0x00038c1101007387 */ /* 0x000fe80000100800 */
[----:B------:R-:W5:Y:S04]  /*e8a0*/  LDL.LU R29, [R1+0x31c] ;  /* 0x00031c00011d7983 */ /* 0x000f680000300800 */
[----:B------:R-:W5:Y:S01]  /*e8b0*/  LDL.LU R28, [R1+0x320] ;  /* 0x00032000011c7983 */ /* 0x000f620000300800 */
[----:B------:R-:W-:-:S05]  /*e8c0*/  SEL R13, R25, R13, !P1 ;  /* 0x0000000d190d7207 */ /* 0x000fca0004800000 */
[----:B------:R0:W-:Y:S04]  /*e8d0*/  STL [R1+0x388], R13 ;  /* 0x0003880d01007387 */ /* 0x0001e80000100800 */
[----:B------:R-:W5:Y:S04]  /*e8e0*/  LDL.LU R22, [R1+0x334] ;  /* 0x0003340001167983 */ /* 0x000f680000300800 */
[----:B------:R-:W5:Y:S04]  /*e8f0*/  LDL.LU R21, [R1+0x330] ;  /* 0x0003300001157983 */ /* 0x000f680000300800 */
[----:B------:R-:W5:Y:S04]  /*e900*/  LDL.LU R20, [R1+0x328] ;  /* 0x0003280001147983 */ /* 0x000f680000300800 */
[----:B0-----:R-:W5:Y:S04]  /*e910*/  LDL.LU R13, [R1+0x32c] ;  /* 0x00032c00010d7983 */ /* 0x001f680000300800 */
[----:B------:R-:W5:Y:S04]  /*e920*/  LDL.LU R19, [R1+0x324] ;  /* 0x0003240001137983 */ /* 0x000f680000300800 */
[----:B------:R-:W5:Y:S01]  /*e930*/  LDL.LU R18, [R1+0x318] ;  /* 0x0003180001127983 */ /* 0x000f620000300800 */
[----:B------:R-:W-:-:S05]  /*e940*/  SEL R12, R25, R12, !P1 ;  /* 0x0000000c190c7207 */ /* 0x000fca0004800000 */
[----:B------:R0:W-:Y:S04]  /*e950*/  STL [R1+0x380], R12 ;  /* 0x0003800c01007387 */ /* 0x0001e80000100800 */
[----:B------:R-:W5:Y:S04]  /*e960*/  LDL.LU R17, [R1+0x314] ;  /* 0x0003140001117983 */ /* 0x000f680000300800 */
[----:B0-----:R-:W5:Y:S01]  /*e970*/  LDL.LU R12, [R1+0x310] ;  /* 0x00031000010c7983 */ /* 0x001f620000300800 */
[----:B---3--:R-:W-:-:S05]  /*e980*/  SEL R6, R25, R6, !P1 ;  /* 0x0000000619067207 */ /* 0x008fca0004800000 */
[----:B------:R2:W-:Y:S02]  /*e990*/  STL [R1+0x37c], R6 ;  /* 0x00037c0601007387 */ /* 0x0005e40000100800 */
[C---:B--2---:R-:W-:Y:S02]  /*e9a0*/  SEL R6, R25.reuse, R11, !P1 ;  /* 0x0000000b19067207 */ /* 0x044fe40004800000 */
[----:B------:R-:W2:Y:S04]  /*e9b0*/  LDL.LU R11, [R1+0x30c] ;  /* 0x00030c00010b7983 */ /* 0x000ea80000300800 */
[----:B------:R4:W-:Y:S02]  /*e9c0*/  STL [R1+0x370], R6 ;  /* 0x0003700601007387 */ /* 0x0009e40000100800 */
[----:B----4-:R-:W-:-:S02]  /*e9d0*/  SEL R6, R25, R10, !P1 ;  /* 0x0000000a19067207 */ /* 0x010fc40004800000 */
[----:B------:R-:W3:Y:S04]  /*e9e0*/  LDL.LU R10, [R1+0x2f8] ;  /* 0x0002f800010a7983 */ /* 0x000ee80000300800 */
[----:B------:R5:W-:Y:S02]  /*e9f0*/  STL [R1+0x36c], R6 ;  /* 0x00036c0601007387 */ /* 0x000be40000100800 */
[C---:B-----5:R-:W-:Y:S02]  /*ea00*/  SEL R6, R25.reuse, R8, !P1 ;  /* 0x0000000819067207 */ /* 0x060fe40004800000 */
[----:B------:R-:W4:Y:S04]  /*ea10*/  LDL.LU R8, [R1+0x304] ;  /* 0x0003040001087983 */ /* 0x000f280000300800 */
[----:B------:R0:W-:Y:S02]  /*ea20*/  STL [R1+0x368], R6 ;  /* 0x0003680601007387 */ /* 0x0001e40000100800 */
[----:B0-----:R-:W-:-:S02]  /*ea30*/  SEL R6, R25, R7, !P1 ;  /* 0x0000000719067207 */ /* 0x001fc40004800000 */
[----:B------:R-:W5:Y:S04]  /*ea40*/  LDL.LU R7, [R1+0x308] ;  /* 0x0003080001077983 */ /* 0x000f680000300800 */
[----:B------:R0:W-:Y:S02]  /*ea50*/  STL [R1+0x364], R6 ;  /* 0x0003640601007387 */ /* 0x0001e40000100800 */
[C---:B0-----:R-:W-:Y:S02]  /*ea60*/  SEL R6, R25.reuse, R5, !P1 ;  /* 0x0000000519067207 */ /* 0x041fe40004800000 */
[C---:B------:R-:W-:Y:S02]  /*ea70*/  SEL R5, R25.reuse, R9, !P1 ;  /* 0x0000000919057207 */ /* 0x040fe40004800000 */
[----:B------:R-:W5:Y:S04]  /*ea80*/  LDL.LU R9, [R1+0x2fc] ;  /* 0x0002fc0001097983 */ /* 0x000f680000300800 */
[----:B------:R0:W-:Y:S04]  /*ea90*/  STL [R1+0x360], R6 ;  /* 0x0003600601007387 */ /* 0x0001e80000100800 */
[----:B------:R1:W-:Y:S01]  /*eaa0*/  STL [R1+0x35c], R5 ;  /* 0x00035c0501007387 */ /* 0x0003e20000100800 */
[----:B0-----:R-:W-:-:S03]  /*eab0*/  SEL R6, R25, R16, !P1 ;  /* 0x0000001019067207 */ /* 0x001fc60004800000 */
[----:B------:R-:W5:Y:S01]  /*eac0*/  LDL.LU R16, [R1+0x300] ;  /* 0x0003000001107983 */ /* 0x000f620000300800 */
[----:B-1----:R-:W-:-:S03]  /*ead0*/  SEL R5, R25, R4, !P1 ;  /* 0x0000000419057207 */ /* 0x002fc60004800000 */
[----:B------:R-:W-:Y:S01]  /*eae0*/  STL [R1+0x358], R6 ;  /* 0x0003580601007387 */ /* 0x000fe20000100800 */
[----:B------:R-:W-:-:S03]  /*eaf0*/  SEL R4, R25, R15, !P1 ;  /* 0x0000000f19047207 */ /* 0x000fc60004800000 */
[----:B------:R-:W5:Y:S04]  /*eb00*/  LDL.LU R15, [R1+0x2f0] ;  /* 0x0002f000010f7983 */ /* 0x000f680000300800 */
[----:B------:R0:W-:Y:S04]  /*eb10*/  STL [R1+0x354], R5 ;  /* 0x0003540501007387 */ /* 0x0001e80000100800 */
[----:B------:R1:W-:Y:S01]  /*eb20*/  STL [R1+0x350], R4 ;  /* 0x0003500401007387 */ /* 0x0003e20000100800 */
[C---:B0-----:R-:W-:Y:S02]  /*eb30*/  SEL R5, R25.reuse, R26, !P1 ;  /* 0x0000001a19057207 */ /* 0x041fe40004800000 */
[----:B-1----:R-:W-:-:S02]  /*eb40*/  SEL R4, R25, R14, !P1 ;  /* 0x0000000e19047207 */ /* 0x002fc40004800000 */
[----:B------:R-:W5:Y:S01]  /*eb50*/  LDL.LU R14, [R1+0x2ec] ;  /* 0x0002ec00010e7983 */ /* 0x000f620000300800 */
[----:B------:R-:W-:-:S03]  /*eb60*/  SEL R6, R25, R29, !P1 ;  /* 0x0000001d19067207 */ /* 0x000fc60004800000 */
[----:B------:R-:W-:Y:S04]  /*eb70*/  STL [R1+0x34c], R5 ;  /* 0x00034c0501007387 */ /* 0x000fe80000100800 */
[----:B------:R0:W-:Y:S04]  /*eb80*/  STL [R1+0x348], R4 ;  /* 0x0003480401007387 */ /* 0x0001e80000100800 */
[----:B------:R1:W-:Y:S01]  /*eb90*/  STL [R1+0x344], R6 ;  /* 0x0003440601007387 */ /* 0x0003e20000100800 */
[C---:B0-----:R-:W-:Y:S02]  /*eba0*/  SEL R4, R25.reuse, R28, !P1 ;  /* 0x0000001c19047207 */ /* 0x041fe40004800000 */
[----:B------:R-:W-:-:S02]  /*ebb0*/  SEL R5, R25, R22, !P1 ;  /* 0x0000001619057207 */ /* 0x000fc40004800000 */
[C---:B-1----:R-:W-:Y:S01]  /*ebc0*/  SEL R6, R25.reuse, R21, !P1 ;  /* 0x0000001519067207 */ /* 0x042fe20004800000 */
[----:B------:R0:W-:Y:S04]  /*ebd0*/  STL [R1+0x340], R4 ;  /* 0x0003400401007387 */ /* 0x0001e80000100800 */
[----:B------:R1:W-:Y:S04]  /*ebe0*/  STL [R1+0x33c], R5 ;  /* 0x00033c0501007387 */ /* 0x0003e80000100800 */
[----:B------:R1:W-:Y:S01]  /*ebf0*/  STL [R1+0x338], R6 ;  /* 0x0003380601007387 */ /* 0x0003e20000100800 */
[----:B0-----:R-:W-:-:S02]  /*ec00*/  SEL R4, R25, R20, !P1 ;  /* 0x0000001419047207 */ /* 0x001fc40004800000 */
[C---:B-1----:R-:W-:Y:S02]  /*ec10*/  SEL R5, R25.reuse, R13, !P1 ;  /* 0x0000000d19057207 */ /* 0x042fe40004800000 */
[----:B------:R-:W5:Y:S01]  /*ec20*/  LDL.LU R13, [R1+0x2e8] ;  /* 0x0002e800010d7983 */ /* 0x000f620000300800 */
[----:B------:R-:W-:-:S03]  /*ec30*/  SEL R6, R25, R18, !P1 ;  /* 0x0000001219067207 */ /* 0x000fc60004800000 */
[----:B------:R0:W-:Y:S04]  /*ec40*/  STL [R1+0x334], R4 ;  /* 0x0003340401007387 */ /* 0x0001e80000100800 */
[----:B------:R1:W-:Y:S01]  /*ec50*/  STL [R1+0x330], R5 ;  /* 0x0003300501007387 */ /* 0x0003e20000100800 */
[----:B0-----:R-:W-:-:S05]  /*ec60*/  SEL R4, R25, R19, !P1 ;  /* 0x0000001319047207 */ /* 0x001fca0004800000 */
[----:B------:R-:W-:Y:S01]  /*ec70*/  STL [R1+0x32c], R4 ;  /* 0x00032c0401007387 */ /* 0x000fe20000100800 */
[----:B-1----:R-:W-:-:S03]  /*ec80*/  SEL R5, R25, R17, !P1 ;  /* 0x0000001119057207 */ /* 0x002fc60004800000 */
[----:B------:R0:W-:Y:S04]  /*ec90*/  STL [R1+0x328], R6 ;  /* 0x0003280601007387 */ /* 0x0001e80000100800 */
[----:B0-----:R-:W5:Y:S01]  /*eca0*/  LDL.LU R6, [R1+0x2dc] ;  /* 0x0002dc0001067983 */ /* 0x001f620000300800 */
[----:B------:R-:W-:-:S03]  /*ecb0*/  SEL R4, R25, R12, !P1 ;  /* 0x0000000c19047207 */ /* 0x000fc60004800000 */
[----:B------:R2:W-:Y:S04]  /*ecc0*/  STL [R1+0x324], R5 ;  /* 0x0003240501007387 */ /* 0x0005e80000100800 */
[----:B------:R-:W5:Y:S04]  /*ecd0*/  LDL.LU R12, [R1+0x2d8] ;  /* 0x0002d800010c7983 */ /* 0x000f680000300800 */
[----:B------:R3:W-:Y:S01]  /*ece0*/  STL [R1+0x320], R4 ;  /* 0x0003200401007387 */ /* 0x0007e20000100800 */
[----:B--2---:R-:W-:-:S03]  /*ecf0*/  SEL R5, R25, R11, !P1 ;  /* 0x0000000b19057207 */ /* 0x004fc60004800000 */
[----:B------:R-:W2:Y:S04]  /*ed00*/  LDL.LU R11, [R1+0x2d4] ;  /* 0x0002d400010b7983 */ /* 0x000ea80000300800 */
[----:B------:R4:W-:Y:S01]  /*ed10*/  STL [R1+0x31c], R5 ;  /* 0x00031c0501007387 */ /* 0x0009e20000100800 */
[----:B---3--:R-:W-:-:S03]  /*ed20*/  SEL R4, R25, R10, !P1 ;  /* 0x0000000a19047207 */ /* 0x008fc60004800000 */
[----:B------:R-:W3:Y:S04]  /*ed30*/  LDL.LU R10, [R1+0x2d0] ;  /* 0x0002d000010a7983 */ /* 0x000ee80000300800 */
[----:B------:R5:W-:Y:S01]  /*ed40*/  STL [R1+0x318], R4 ;  /* 0x0003180401007387 */ /* 0x000be20000100800 */
[----:B----4-:R-:W-:-:S03]  /*ed50*/  SEL R5, R25, R8, !P1 ;  /* 0x0000000819057207 */ /* 0x010fc60004800000 */
[----:B------:R-:W4:Y:S04]  /*ed60*/  LDL.LU R8, [R1+0x2cc] ;  /* 0x0002cc0001087983 */ /* 0x000f280000300800 */
[----:B------:R0:W-:Y:S01]  /*ed70*/  STL [R1+0x314], R5 ;  /* 0x0003140501007387 */ /* 0x0001e20000100800 */
[----:B-----5:R-:W-:-:S03]  /*ed80*/  SEL R4, R25, R7, !P1 ;  /* 0x0000000719047207 */ /* 0x020fc60004800000 */
        /* <DEDUP_REMOVED lines=13> */
[----:B------:R-:W-:Y:S01]  /*ee60*/  STL [R1+0x304], R17 ;  /* 0x0003041101007387 */ /* 0x000fe20000100800 */
[----:B------:R-:W-:-:S03]  /*ee70*/  SEL R14, R25, R14, !P1 ;  /* 0x0000000e190e7207 */ /* 0x000fc60004800000 */
[----:B------:R-:W5:Y:S04]  /*ee80*/  LDL.LU R29, [R1+0x2b0] ;  /* 0x0002b000011d7983 */ /* 0x000f680000300800 */
[----:B------:R-:W5:Y:S04]  /*ee90*/  LDL.LU R28, [R1+0x2b4] ;  /* 0x0002b400011c7983 */ /* 0x000f680000300800 */
        /* <DEDUP_REMOVED lines=11> */
[----:B------:R-:W-:-:S05]  /*ef50*/  SEL R6, R25, R6, !P1 ;  /* 0x0000000619067207 */ /* 0x000fca0004800000 */
[----:B------:R0:W-:Y:S02]  /*ef60*/  STL [R1+0x2f8], R6 ;  /* 0x0002f80601007387 */ /* 0x0001e40000100800 */
[C---:B0-----:R-:W-:Y:S02]  /*ef70*/  SEL R6, R25.reuse, R12, !P1 ;  /* 0x0000000c19067207 */ /* 0x041fe40004800000 */
[----:B------:R-:W5:Y:S04]  /*ef80*/  LDL.LU R12, [R1+0x28c] ;  /* 0x00028c00010c7983 */ /* 0x000f680000300800 */
[----:B------:R2:W-:Y:S02]  /*ef90*/  STL [R1+0x2f4], R6 ;  /* 0x0002f40601007387 */ /* 0x0005e40000100800 */
[----:B--2---:R-:W-:-:S02]  /*efa0*/  SEL R6, R25, R11, !P1 ;  /* 0x0000000b19067207 */ /* 0x004fc40004800000 */
[----:B------:R-:W2:Y:S04]  /*efb0*/  LDL.LU R11, [R1+0x284] ;  /* 0x00028400010b7983 */ /* 0x000ea80000300800 */
[----:B------:R3:W-:Y:S02]  /*efc0*/  STL [R1+0x2f0], R6 ;  /* 0x0002f00601007387 */ /* 0x0007e40000100800 */
[C---:B---3--:R-:W-:Y:S02]  /*efd0*/  SEL R6, R25.reuse, R10, !P1 ;  /* 0x0000000a19067207 */ /* 0x048fe40004800000 */
[----:B------:R-:W3:Y:S04]  /*efe0*/  LDL.LU R10, [R1+0x280] ;  /* 0x00028000010a7983 */ /* 0x000ee80000300800 */
[----:B------:R4:W-:Y:S02]  /*eff0*/  STL [R1+0x2ec], R6 ;  /* 0x0002ec0601007387 */ /* 0x0009e40000100800 */
[----:B----4-:R-:W-:-:S02]  /*f000*/  SEL R6, R25, R8, !P1 ;  /* 0x0000000819067207 */ /* 0x010fc40004800000 */
[----:B------:R-:W4:Y:S04]  /*f010*/  LDL.LU R8, [R1+0x278] ;  /* 0x0002780001087983 */ /* 0x000f280000300800 */
[----:B------:R5:W-:Y:S02]  /*f020*/  STL [R1+0x2e8], R6 ;  /* 0x0002e80601007387 */ /* 0x000be40000100800 */
[C---:B-----5:R-:W-:Y:S02]  /*f030*/  SEL R6, R25.reuse, R5, !P1 ;  /* 0x0000000519067207 */ /* 0x060fe40004800000 */
[C---:B------:R-:W-:Y:S02]  /*f040*/  SEL R5, R25.reuse, R7, !P1 ;  /* 0x0000000719057207 */ /* 0x040fe40004800000 */
[----:B------:R-:W5:Y:S04]  /*f050*/  LDL.LU R7, [R1+0x27c] ;  /* 0x00027c0001077983 */ /* 0x000f680000300800 */
[----:B------:R0:W-:Y:S04]  /*f060*/  STL [R1+0x2e4], R6 ;  /* 0x0002e40601007387 */ /* 0x0001e80000100800 */
[----:B------:R1:W-:Y:S01]  /*f070*/  STL [R1+0x2e0], R5 ;  /* 0x0002e00501007387 */ /* 0x0003e20000100800 */
[----:B0-----:R-:W-:-:S03]  /*f080*/  SEL R6, R25, R9, !P1 ;  /* 0x0000000919067207 */ /* 0x001fc60004800000 */
[----:B------:R-:W5:Y:S04]  /*f090*/  LDL.LU R9, [R1+0x23c] ;  /* 0x00023c0001097983 */ /* 0x000f680000300800 */
[----:B------:R-:W-:Y:S01]  /*f0a0*/  STL [R1+0x2dc], R6 ;  /* 0x0002dc0601007387 */ /* 0x000fe20000100800 */
[C---:B-1----:R-:W-:Y:S02]  /*f0b0*/  SEL R5, R25.reuse, R4, !P1 ;  /* 0x0000000419057207 */ /* 0x042fe40004800000 */
[C---:B------:R-:W-:Y:S02]  /*f0c0*/  SEL R4, R25.reuse, R16, !P1 ;  /* 0x0000001019047207 */ /* 0x040fe40004800000 */
[----:B------:R-:W5:Y:S04]  /*f0d0*/  LDL.LU R16, [R1+0x24c] ;  /* 0x00024c0001107983 */ /* 0x000f680000300800 */
[----:B------:R0:W-:Y:S04]  /*f0e0*/  STL [R1+0x2d8], R5 ;  /* 0x0002d80501007387 */ /* 0x0001e80000100800 */
[----:B------:R1:W-:Y:S01]  /*f0f0*/  STL [R1+0x2d4], R4 ;  /* 0x0002d40401007387 */ /* 0x0003e20000100800 */
[----:B0-----:R-:W-:-:S02]  /*f100*/  SEL R5, R25, R26, !P1 ;  /* 0x0000001a19057207 */ /* 0x001fc40004800000 */
[C---:B-1----:R-:W-:Y:S02]  /*f110*/  SEL R4, R25.reuse, R15, !P1 ;  /* 0x0000000f19047207 */ /* 0x042fe40004800000 */
[----:B------:R-:W5:Y:S01]  /*f120*/  LDL.LU R15, [R1+0x270] ;  /* 0x00027000010f7983 */ /* 0x000f620000300800 */
[----:B------:R-:W-:-:S03]  /*f130*/  SEL R6, R25, R29, !P1 ;  /* 0x0000001d19067207 */ /* 0x000fc60004800000 */
[----:B------:R0:W-:Y:S04]  /*f140*/  STL [R1+0x2d0], R5 ;  /* 0x0002d00501007387 */ /* 0x0001e80000100800 */
[----:B------:R1:W-:Y:S04]  /*f150*/  STL [R1+0x2cc], R4 ;  /* 0x0002cc0401007387 */ /* 0x0003e80000100800 */
[----:B------:R1:W-:Y:S01]  /*f160*/  STL [R1+0x2c8], R6 ;  /* 0x0002c80601007387 */ /* 0x0003e20000100800 */
[C---:B0-----:R-:W-:Y:S02]  /*f170*/  SEL R5, R25.reuse, R22, !P1 ;  /* 0x0000001619057207 */ /* 0x041fe40004800000 */
[----:B-1----:R-:W-:-:S02]  /*f180*/  SEL R4, R25, R28, !P1 ;  /* 0x0000001c19047207 */ /* 0x002fc40004800000 */
[----:B------:R-:W-:-:S03]  /*f190*/  SEL R6, R25, R21, !P1 ;  /* 0x0000001519067207 */ /* 0x000fc60004800000 */
[----:B------:R0:W-:Y:S04]  /*f1a0*/  STL [R1+0x2c4], R4 ;  /* 0x0002c40401007387 */ /* 0x0001e80000100800 */
[----:B------:R1:W-:Y:S01]  /*f1b0*/  STL [R1+0x2c0], R5 ;  /* 0x0002c00501007387 */ /* 0x0003e20000100800 */
[----:B0-----:R-:W-:-:S03]  /*f1c0*/  SEL R4, R25, R20, !P1 ;  /* 0x0000001419047207 */ /* 0x001fc60004800000 */
[----:B------:R0:W-:Y:S01]  /*f1d0*/  STL [R1+0x2bc], R6 ;  /* 0x0002bc0601007387 */ /* 0x0001e20000100800 */
[----:B-1----:R-:W-:-:S03]  /*f1e0*/  SEL R5, R25, R14, !P1 ;  /* 0x0000000e19057207 */ /* 0x002fc60004800000 */
[----:B------:R-:W5:Y:S04]  /*f1f0*/  LDL.LU R14, [R1+0x254] ;  /* 0x00025400010e7983 */ /* 0x000f680000300800 */
[----:B------:R1:W-:Y:S01]  /*f200*/  STL [R1+0x2b8], R4 ;  /* 0x0002b80401007387 */ /* 0x0003e20000100800 */
[----:B0-----:R-:W-:-:S03]  /*f210*/  SEL R6, R25, R18, !P1 ;  /* 0x0000001219067207 */ /* 0x001fc60004800000 */
[----:B------:R0:W-:Y:S01]  /*f220*/  STL [R1+0x2b4], R5 ;  /* 0x0002b40501007387 */ /* 0x0001e20000100800 */
[----:B-1----:R-:W-:-:S05]  /*f230*/  SEL R4, R25, R19, !P1 ;  /* 0x0000001319047207 */ /* 0x002fca0004800000 */
[----:B------:R-:W-:Y:S01]  /*f240*/  STL [R1+0x2b0], R4 ;  /* 0x0002b00401007387 */ /* 0x000fe20000100800 */
[----:B0-----:R-:W-:-:S03]  /*f250*/  SEL R5, R25, R17, !P1 ;  /* 0x0000001119057207 */ /* 0x001fc60004800000 */
[----:B------:R0:W-:Y:S04]  /*f260*/  STL [R1+0x2ac], R6 ;  /* 0x0002ac0601007387 */ /* 0x0001e80000100800 */
[----:B0-----:R-:W5:Y:S01]  /*f270*/  LDL.LU R6, [R1+0x258] ;  /* 0x0002580001067983 */ /* 0x001f620000300800 */
[----:B------:R-:W-:-:S03]  /*f280*/  SEL R4, R25, R13, !P1 ;  /* 0x0000000d19047207 */ /* 0x000fc60004800000 */
[----:B------:R0:W-:Y:S04]  /*f290*/  STL [R1+0x2a8], R5 ;  /* 0x0002a80501007387 */ /* 0x0001e80000100800 */
[----:B------:R-:W5:Y:S04]  /*f2a0*/  LDL.LU R13, [R1+0x25c] ;  /* 0x00025c00010d7983 */ /* 0x000f680000300800 */
[----:B------:R2:W-:Y:S01]  /*f2b0*/  STL [R1+0x2a4], R4 ;  /* 0x0002a40401007387 */ /* 0x0005e20000100800 */
[----:B0-----:R-:W-:-:S03]  /*f2c0*/  SEL R5, R25, R12, !P1 ;  /* 0x0000000c19057207 */ /* 0x001fc60004800000 */
        /* <DEDUP_REMOVED lines=9> */
[----:B0-----:R-:W4:Y:S04]  /*f360*/  LDL.LU R5, [R1+0x264] ;  /* 0x0002640001057983 */ /* 0x001f280000300800 */
[----:B------:R-:W4:Y:S04]  /*f370*/  LDL.LU R8, [R1+0x410] ;  /* 0x0004100001087983 */ /* 0x000f280000300800 */
[----:B------:R5:W-:Y:S02]  /*f380*/  STL [R1+0x294], R4 ;  /* 0x0002940401007387 */ /* 0x000be40000100800 */
[----:B-----5:R-:W-:-:S02]  /*f390*/  SEL R4, R25, R7, !P1 ;  /* 0x0000000719047207 */ /* 0x020fc40004800000 */
        /* <DEDUP_REMOVED lines=29> */
[----:B0-----:R-:W-:-:S02]  /*f570*/  SEL R6, R25, R12, !P1 ;  /* 0x0000000c19067207 */ /* 0x001fc40004800000 */
[----:B------:R-:W5:Y:S04]  /*f580*/  LDL.LU R12, [R1+0x1fc] ;  /* 0x0001fc00010c7983 */ /* 0x000f680000300800 */
[----:B------:R2:W-:Y:S02]  /*f590*/  STL [R1+0x274], R6 ;  /* 0x0002740601007387 */ /* 0x0005e40000100800 */
[C---:B--2---:R-:W-:Y:S02]  /*f5a0*/  SEL R6, R25.reuse, R11, !P1 ;  /* 0x0000000b19067207 */ /* 0x044fe40004800000 */
[----:B------:R-:W2:Y:S04]  /*f5b0*/  LDL.LU R11, [R1+0x1f8] ;  /* 0x0001f800010b7983 */ /* 0x000ea80000300800 */
[----:B------:R3:W-:Y:S02]  /*f5c0*/  STL [R1+0x270], R6 ;  /* 0x0002700601007387 */ /* 0x0007e40000100800 */
[----:B---3--:R-:W-:-:S02]  /*f5d0*/  SEL R6, R25, R10, !P1 ;  /* 0x0000000a19067207 */ /* 0x008fc40004800000 */
[----:B------:R-:W3:Y:S04]  /*f5e0*/  LDL.LU R10, [R1+0x1f4] ;  /* 0x0001f400010a7983 */ /* 0x000ee80000300800 */
[----:B------:R4:W-:Y:S02]  /*f5f0*/  STL [R1+0x26c], R6 ;  /* 0x00026c0601007387 */ /* 0x0009e40000100800 */
[C---:B----4-:R-:W-:Y:S02]  /*f600*/  SEL R6, R25.reuse, R5, !P1 ;  /* 0x0000000519067207 */ /* 0x050fe40004800000 */
[C---:B------:R-:W-:Y:S02]  /*f610*/  SEL R5, R25.reuse, R8, !P1 ;  /* 0x0000000819057207 */ /* 0x040fe40004800000 */
[----:B------:R-:W4:Y:S04]  /*f620*/  LDL.LU R8, [R1+0x1f0] ;  /* 0x0001f00001087983 */ /* 0x000f280000300800 */
[----:B------:R5:W-:Y:S04]  /*f630*/  STL [R1+0x268], R6 ;  /* 0x0002680601007387 */ /* 0x000be80000100800 */
[----:B------:R0:W-:Y:S01]  /*f640*/  STL [R1+0x264], R5 ;  /* 0x0002640501007387 */ /* 0x0001e20000100800 */
[----:B-----5:R-:W-:-:S03]  /*f650*/  SEL R6, R25, R7, !P1 ;  /* 0x0000000719067207 */ /* 0x020fc60004800000 */
[----:B------:R-:W5:Y:S04]  /*f660*/  LDL.LU R7, [R1+0x1ec] ;  /* 0x0001ec0001077983 */ /* 0x000f680000300800 */
[----:B------:R-:W-:Y:S01]  /*f670*/  STL [R1+0x260], R6 ;  /* 0x0002600601007387 */ /* 0x000fe20000100800 */
[C---:B0-----:R-:W-:Y:S02]  /*f680*/  SEL R5, R25.reuse, R4, !P1 ;  /* 0x0000000419057207 */ /* 0x041fe40004800000 */
        /* <DEDUP_REMOVED lines=8> */
[----:B------:R-:W-:Y:S04]  /*f710*/  STL [R1+0x254], R5 ;  /* 0x0002540501007387 */ /* 0x000fe80000100800 */
[----:B------:R0:W-:Y:S04]  /*f720*/  STL [R1+0x250], R4 ;  /* 0x0002500401007387 */ /* 0x0001e80000100800 */
[----:B------:R1:W-:Y:S01]  /*f730*/  STL [R1+0x24c], R6 ;  /* 0x00024c0601007387 */ /* 0x0003e20000100800 */
[C---:B0-----:R-:W-:Y:S02]  /*f740*/  SEL R4, R25.reuse, R28, !P1 ;  /* 0x0000001c19047207 */ /* 0x041fe40004800000 */
[----:B------:R-:W-:-:S03]  /*f750*/  SEL R5, R25, R22, !P1 ;  /* 0x0000001619057207 */ /* 0x000fc60004800000 */
[----:B------:R0:W-:Y:S01]  /*f760*/  STL [R1+0x248], R4 ;  /* 0x0002480401007387 */ /* 0x0001e20000100800 */
[----:B-1----:R-:W-:-:S03]  /*f770*/  SEL R6, R25, R21, !P1 ;  /* 0x0000001519067207 */ /* 0x002fc60004800000 */
        /* <DEDUP_REMOVED lines=20> */
[----:B-1----:R-:W-:-:S03]  /*f8c0*/  SEL R4, R25, R12, !P1 ;  /* 0x0000000c19047207 */ /* 0x002fc60004800000 */
[----:B------:R-:W5:Y:S04]  /*f8d0*/  LDL.LU R12, [R1+0x1d4] ;  /* 0x0001d400010c7983 */ /* 0x000f680000300800 */
[----:B------:R3:W-:Y:S01]  /*f8e0*/  STL [R1+0x214], R4 ;  /* 0x0002140401007387 */ /* 0x0007e20000100800 */
[----:B--2---:R-:W-:-:S03]  /*f8f0*/  SEL R5, R25, R11, !P1 ;  /* 0x0000000b19057207 */ /* 0x004fc60004800000 */
[----:B------:R-:W2:Y:S04]  /*f900*/  LDL.LU R11, [R1+0x1d8] ;  /* 0x0001d800010b7983 */ /* 0x000ea80000300800 */
[----:B------:R0:W-:Y:S01]  /*f910*/  STL [R1+0x210], R5 ;  /* 0x0002100501007387 */ /* 0x0001e20000100800 */
[----:B---3--:R-:W-:-:S03]  /*f920*/  SEL R4, R25, R10, !P1 ;  /* 0x0000000a19047207 */ /* 0x008fc60004800000 */
[----:B0-----:R-:W3:Y:S04]  /*f930*/  LDL.LU R5, [R1+0x1dc] ;  /* 0x0001dc0001057983 */ /* 0x001ee80000300800 */
[----:B------:R-:W3:Y:S04]  /*f940*/  LDL.LU R10, [R1+0x1d0] ;  /* 0x0001d000010a7983 */ /* 0x000ee80000300800 */
[----:B------:R4:W-:Y:S02]  /*f950*/  STL [R1+0x20c], R4 ;  /* 0x00020c0401007387 */ /* 0x0009e40000100800 */
[----:B----4-:R-:W-:-:S02]  /*f960*/  SEL R4, R25, R8, !P1 ;  /* 0x0000000819047207 */ /* 0x010fc40004800000 */
[----:B------:R-:W4:Y:S04]  /*f970*/  LDL.LU R8, [R1+0x1c0] ;  /* 0x0001c00001087983 */ /* 0x000f280000300800 */
[----:B------:R0:W-:Y:S01]  /*f980*/  STL [R1+0x208], R4 ;  /* 0x0002080401007387 */ /* 0x0001e20000100800 */
[----:B-----5:R-:W-:-:S03]  /*f990*/  SEL R17, R25, R7, !P1 ;  /* 0x0000000719117207 */ /* 0x020fc60004800000 */
[----:B0-----:R-:W5:Y:S04]  /*f9a0*/  LDL.LU R4, [R1+0x1ac] ;  /* 0x0001ac0001047983 */ /* 0x001f680000300800 */
[----:B------:R-:W5:Y:S04]  /*f9b0*/  LDL.LU R7, [R1+0x1a8] ;  /* 0x0001a80001077983 */ /* 0x000f680000300800 */
[----:B------:R0:W-:Y:S04]  /*f9c0*/  STL [R1+0x204], R17 ;  /* 0x0002041101007387 */ /* 0x0001e80000100800 */
[----:B------:R-:W5:Y:S01]  /*f9d0*/  LDL.LU R26, [R1+0x1a4] ;  /* 0x0001a400011a7983 */ /* 0x000f620000300800 */
[----:B0-----:R-:W-:-:S03]  /*f9e0*/  SEL R17, R25, R9, !P1 ;  /* 0x0000000919117207 */ /* 0x001fc60004800000 */
[----:B------:R-:W5:Y:S04]  /*f9f0*/  LDL.LU R9, [R1+0x1a0] ;  /* 0x0001a00001097983 */ /* 0x000f680000300800 */
[----:B------:R0:W-:Y:S04]  /*fa00*/  STL [R1+0x200], R17 ;  /* 0x0002001101007387 */ /* 0x0001e80000100800 */
[----:B------:R-:W5:Y:S04]  /*fa10*/  LDL.LU R29, [R1+0x198] ;  /* 0x00019800011d7983 */ /* 0x000f680000300800 */
[----:B------:R-:W5:Y:S01]  /*fa20*/  LDL.LU R28, [R1+0x194] ;  /* 0x00019400011c7983 */ /* 0x000f620000300800 */
[----:B------:R-:W-:-:S05]  /*fa30*/  SEL R16, R25, R16, !P1 ;  /* 0x0000001019107207 */ /* 0x000fca0004800000 */
[----:B------:R1:W-:Y:S04]  /*fa40*/  STL [R1+0x1fc], R16 ;  /* 0x0001fc1001007387 */ /* 0x0003e80000100800 */
[----:B------:R-:W5:Y:S04]  /*fa50*/  LDL.LU R22, [R1+0x190] ;  /* 0x0001900001167983 */ /* 0x000f680000300800 */
[----:B------:R-:W5:Y:S04]  /*fa60*/  LDL.LU R21, [R1+0x174] ;  /* 0x0001740001157983 */ /* 0x000f680000300800 */
[----:B------:R-:W5:Y:S04]  /*fa70*/  LDL.LU R20, [R1+0x178] ;  /* 0x0001780001147983 */ /* 0x000f680000300800 */
[----:B------:R-:W5:Y:S04]  /*fa80*/  LDL.LU R18, [R1+0x17c] ;  /* 0x00017c0001127983 */ /* 0x000f680000300800 */
[----:B------:R-:W5:Y:S04]  /*fa90*/  LDL.LU R19, [R1+0x180] ;  /* 0x0001800001137983 */ /* 0x000f680000300800 */
[----:B0-----:R-:W5:Y:S01]  /*faa0*/  LDL.LU R17, [R1+0x18c] ;  /* 0x00018c0001117983 */ /* 0x001f620000300800 */
[----:B------:R-:W-:-:S05]  /*fab0*/  SEL R15, R25, R15, !P1 ;  /* 0x0000000f190f7207 */ /* 0x000fca0004800000 */
[----:B------:R0:W-:Y:S04]  /*fac0*/  STL [R1+0x1f8], R15 ;  /* 0x0001f80f01007387 */ /* 0x0001e80000100800 */
[----:B-1----:R-:W5:Y:S04]  /*fad0*/  LDL.LU R16, [R1+0x188] ;  /* 0x0001880001107983 */ /* 0x002f680000300800 */
        /* <DEDUP_REMOVED lines=16> */
[C---:B------:R-:W-:Y:S02]  /*fbe0*/  SEL R5, R25.reuse, R10, !P1 ;  /* 0x0000000a19057207 */ /* 0x040fe40004800000 */
[----:B------:R-:W3:Y:S04]  /*fbf0*/  LDL.LU R10, [R1+0x170] ;  /* 0x00017000010a7983 */ /* 0x000ee80000300800 */
[----:B------:R4:W-:Y:S04]  /*fc00*/  STL [R1+0x1e0], R6 ;  /* 0x0001e00601007387 */ /* 0x0009e80000100800 */
[----:B------:R5:W-:Y:S01]  /*fc10*/  STL [R1+0x1dc], R5 ;  /* 0x0001dc0501007387 */ /* 0x000be20000100800 */
[----:B----4-:R-:W-:-:S03]  /*fc20*/  SEL R6, R25, R8, !P1 ;  /* 0x0000000819067207 */ /* 0x010fc60004800000 */
[----:B------:R-:W4:Y:S04]  /*fc30*/  LDL.LU R8, [R1+0xec] ;  /* 0x0000ec0001087983 */ /* 0x000f280000300800 */
[----:B------:R-:W-:Y:S01]  /*fc40*/  STL [R1+0x1d8], R6 ;  /* 0x0001d80601007387 */ /* 0x000fe20000100800 */
[C---:B-----5:R-:W-:Y:S02]  /*fc50*/  SEL R5, R25.reuse, R4, !P1 ;  /* 0x0000000419057207 */ /* 0x060fe40004800000 */
[C---:B------:R-:W-:Y:S02]  /*fc60*/  SEL R4, R25.reuse, R7, !P1 ;  /* 0x0000000719047207 */ /* 0x040fe40004800000 */
[----:B------:R-:W5:Y:S04]  /*fc70*/  LDL.LU R7, [R1+0xf4] ;  /* 0x0000f40001077983 */ /* 0x000f680000300800 */
[----:B------:R-:W-:Y:S04]  /*fc80*/  STL [R1+0x1d4], R5 ;  /* 0x0001d40501007387 */ /* 0x000fe80000100800 */
[----:B------:R0:W-:Y:S02]  /*fc90*/  STL [R1+0x1d0], R4 ;  /* 0x0001d00401007387 */ /* 0x0001e40000100800 */
[----:B0-----:R-:W-:-:S02]  /*fca0*/  SEL R4, R25, R9, !P1 ;  /* 0x0000000919047207 */ /* 0x001fc40004800000 */
[----:B------:R-:W5:Y:S01]  /*fcb0*/  LDL.LU R9, [R1+0x104] ;  /* 0x0001040001097983 */ /* 0x000f620000300800 */
[C---:B------:R-:W-:Y:S02]  /*fcc0*/  SEL R5, R25.reuse, R26, !P1 ;  /* 0x0000001a19057207 */ /* 0x040fe40004800000 */
        /* <DEDUP_REMOVED lines=16> */
[C---:B-1----:R-:W-:Y:S02]  /*fdd0*/  SEL R4, R25.reuse, R19, !P1 ;  /* 0x0000001319047207 */ /* 0x042fe40004800000 */
[----:B0-----:R-:W-:-:S03]  /*fde0*/  SEL R5, R25, R16, !P1 ;  /* 0x0000001019057207 */ /* 0x001fc60004800000 */
[----:B------:R0:W-:Y:S04]  /*fdf0*/  STL [R1+0x198], R4 ;  /* 0x0001980401007387 */ /* 0x0001e80000100800 */
[----:B------:R-:W-:Y:S04]  /*fe00*/  STL [R1+0x194], R6 ;  /* 0x0001940601007387 */ /* 0x000fe80000100800 */
[----:B------:R-:W5:Y:S01]  /*fe10*/  LDL.LU R22, [R1+0x154] ;  /* 0x0001540001167983 */ /* 0x000f620000300800 */
[----:B0-----:R-:W-:-:S03]  /*fe20*/  SEL R4, R25, R15, !P1 ;  /* 0x0000000f19047207 */ /* 0x001fc60004800000 */
[----:B------:R0:W-:Y:S04]  /*fe30*/  STL [R1+0x190], R5 ;  /* 0x0001900501007387 */ /* 0x0001e80000100800 */
[----:B------:R-:W5:Y:S04]  /*fe40*/  LDL.LU R17, [R1+0x15c] ;  /* 0x00015c0001117983 */ /* 0x000f680000300800 */
[----:B------:R1:W-:Y:S04]  /*fe50*/  STL [R1+0x18c], R4 ;  /* 0x00018c0401007387 */ /* 0x0003e80000100800 */
[----:B------:R-:W5:Y:S01]  /*fe60*/  LDL.LU R16, [R1+0x158] ;  /* 0x0001580001107983 */ /* 0x000f620000300800 */
[----:B0-----:R-:W-:-:S05]  /*fe70*/  SEL R5, R25, R14, !P1 ;  /* 0x0000000e19057207 */ /* 0x001fca0004800000 */
[----:B------:R0:W-:Y:S04]  /*fe80*/  STL [R1+0x188], R5 ;  /* 0x0001880501007387 */ /* 0x0001e80000100800 */
[----:B------:R-:W5:Y:S01]  /*fe90*/  LDL.LU R15, [R1+0x130] ;  /* 0x00013000010f7983 */ /* 0x000f620000300800 */
[----:B-1----:R-:W-:-:S05]  /*fea0*/  SEL R4, R25, R13, !P1 ;  /* 0x0000000d19047207 */ /* 0x002fca0004800000 */
[----:B------:R2:W-:Y:S04]  /*feb0*/  STL [R1+0x184], R4 ;  /* 0x0001840401007387 */ /* 0x0005e80000100800 */
[----:B------:R-:W5:Y:S01]  /*fec0*/  LDL.LU R14, [R1+0x134] ;  /* 0x00013400010e7983 */ /* 0x000f620000300800 */
[----:B0-----:R-:W-:-:S05]  /*fed0*/  SEL R5, R25, R12, !P1 ;  /* 0x0000000c19057207 */ /* 0x001fca0004800000 */
[----:B------:R3:W-:Y:S04]  /*fee0*/  STL [R1+0x180], R5 ;  /* 0x0001800501007387 */ /* 0x0007e80000100800 */
[----:B------:R-:W5:Y:S01]  /*fef0*/  LDL.LU R21, [R1+0x14c] ;  /* 0x00014c0001157983 */ /* 0x000f620000300800 */
[----:B--2---:R-:W-:-:S03]  /*ff00*/  SEL R4, R25, R11, !P1 ;  /* 0x0000000b19047207 */ /* 0x004fc60004800000 */
[----:B------:R-:W2:Y:S04]  /*ff10*/  LDL.LU R11, [R1+0x144] ;  /* 0x00014400010b7983 */ /* 0x000ea80000300800 */
[----:B------:R4:W-:Y:S01]  /*ff20*/  STL [R1+0x17c], R4 ;  /* 0x00017c0401007387 */ /* 0x0009e20000100800 */
[----:B---3--:R-:W-:-:S03]  /*ff30*/  SEL R5, R25, R10, !P1 ;  /* 0x0000000a19057207 */ /* 0x008fc60004800000 */
[----:B------:R-:W3:Y:S04]  /*ff40*/  LDL.LU R10, [R1+0x13c] ;  /* 0x00013c00010a7983 */ /* 0x000ee80000300800 */
[----:B------:R-:W-:Y:S01]  /*ff50*/  STL [R1+0x178], R5 ;  /* 0x0001780501007387 */ /* 0x000fe20000100800 */
[----:B----4-:R-:W-:-:S03]  /*ff60*/  SEL R4, R25, R8, !P1 ;  /* 0x0000000819047207 */ /* 0x010fc60004800000 */
[----:B------:R-:W4:Y:S04]  /*ff70*/  LDL.LU R8, [R1+0x40c] ;  /* 0x00040c0001087983 */ /* 0x000f280000300800 */
[----:B------:R-:W4:Y:S04]  /*ff80*/  LDL.LU R13, [R1+0x138] ;  /* 0x00013800010d7983 */ /* 0x000f280000300800 */
[----:B------:R5:W-:Y:S02]  /*ff90*/  STL [R1+0x174], R4 ;  /* 0x0001740401007387 */ /* 0x000be40000100800 */
[----:B-----5:R-:W-:-:S02]  /*ffa0*/  SEL R4, R25, R7, !P1 ;  /* 0x0000000719047207 */ /* 0x020fc40004800000 */
[----:B------:R-:W5:Y:S04]  /*ffb0*/  LDL.LU R7, [R1+0x12c] ;  /* 0x00012c0001077983 */ /* 0x000f680000300800 */
[----:B------:R-:W5:Y:S04]  /*ffc0*/  LDL.LU R12, [R1+0x128] ;  /* 0x00012800010c7983 */ /* 0x000f680000300800 */
[----:B------:R0:W-:Y:S04]  /*ffd0*/  STL [R1+0x170], R4 ;  /* 0x0001700401007387 */ /* 0x0001e80000100800 */
[----:B------:R-:W5:Y:S04]  /*ffe0*/  LDL.LU R6, [R1+0x124] ;  /* 0x0001240001067983 */ /* 0x000f680000300800 */
[----:B------:R-:W5:Y:S01]  /*fff0*/  LDL.LU R5, [R1+0x120] ;  /* 0x0001200001057983 */ /* 0x000f620000300800 */
[----:B0-----:R-:W-:-:S05]  /*10000*/  SEL R4, R25, R9, !P1 ;  /* 0x0000000919047207 */ /* 0x001fca0004800000 */
[----:B------:R0:W-:Y:S04]  /*10010*/  STL [R1+0x16c], R4 ;  /* 0x00016c0401007387 */ /* 0x0001e80000100800 */
[----:B0-----:R-:W5:Y:S04]  /*10020*/  LDL.LU R4, [R1+0x10c] ;  /* 0x00010c0001047983 */ /* 0x001f680000300800 */
[----:B------:R-:W5:Y:S04]  /*10030*/  LDL.LU R26, [R1+0x118] ;  /* 0x00011800011a7983 */ /* 0x000f680000300800 */
[----:B------:R-:W5:Y:S04]  /*10040*/  LDL.LU R29, [R1+0x11c] ;  /* 0x00011c00011d7983 */ /* 0x000f680000300800 */
[----:B------:R-:W5:Y:S04]  /*10050*/  LDL.LU R9, [R1+0x110] ;  /* 0x0001100001097983 */ /* 0x000f680000300800 */
[----:B------:R-:W5:Y:S04]  /*10060*/  LDL.LU R28, [R1+0x114] ;  /* 0x00011400011c7983 */ /* 0x000f680000300800 */
[----:B------:R-:W5:Y:S01]  /*10070*/  LDL.LU R20, [R1+0x100] ;  /* 0x0001000001147983 */ /* 0x000f620000300800 */
[----:B------:R-:W-:-:S05]  /*10080*/  SEL R18, R25, R18, !P1 ;  /* 0x0000001219127207 */ /* 0x000fca0004800000 */
[----:B------:R0:W-:Y:S04]  /*10090*/  STL [R1+0x168], R18 ;  /* 0x0001681201007387 */ /* 0x0001e80000100800 */
[----:B------:R-:W5:Y:S04]  /*100a0*/  LDL.LU R19, [R1+0xfc] ;  /* 0x0000fc0001137983 */ /* 0x000f680000300800 */
[----:B0-----:R-:W5:Y:S01]  /*100b0*/  LDL.LU R18, [R1+0xf8] ;  /* 0x0000f80001127983 */ /* 0x001f620000300800 */
[----:B------:R-:W-:-:S05]  /*100c0*/  SEL R22, R25, R22, !P1 ;  /* 0x0000001619167207 */ /* 0x000fca0004800000 */
[----:B------:R0:W-:Y:S01]  /*100d0*/  STL [R1+0x164], R22 ;  /* 0x0001641601007387 */ /* 0x0001e20000100800 */
[----:B------:R-:W-:-:S03]  /*100e0*/  SEL R17, R25, R17, !P1 ;  /* 0x0000001119117207 */ /* 0x000fc60004800000 */
[----:B0-----:R-:W5:Y:S01]  /*100f0*/  LDL.LU R22, [R1+0x1088] ;  /* 0x0010880001167983 */ /* 0x001f620000300800 */
[----:B------:R-:W-:-:S03]  /*10100*/  SEL R16, R25, R16, !P1 ;  /* 0x0000001019107207 */ /* 0x000fc60004800000 */
[----:B------:R0:W-:Y:S04]  /*10110*/  STL [R1+0x160], R17 ;  /* 0x0001601101007387 */ /* 0x0001e80000100800 */
[----:B0-----:R-:W5:Y:S04]  /*10120*/  LDL.LU R17, [R1+0xe4] ;  /* 0x0000e40001117983 */ /* 0x001f680000300800 */
[----:B------:R0:W-:Y:S01]  /*10130*/  STL [R1+0x15c], R16 ;  /* 0x00015c1001007387 */ /* 0x0001e20000100800 */
[----:B------:R-:W-:-:S03]  /*10140*/  SEL R15, R25, R15, !P1 ;  /* 0x0000000f190f7207 */ /* 0x000fc60004800000 */
[----:B0-----:R-:W5:Y:S04]  /*10150*/  LDL.LU R16, [R1+0xe0] ;  /* 0x0000e00001107983 */ /* 0x001f680000300800 */
[----:B------:R0:W-:Y:S01]  /*10160*/  STL [R1+0x158], R15 ;  /* 0x0001580f01007387 */ /* 0x0001e20000100800 */
[----:B------:R-:W-:-:S03]  /*10170*/  SEL R14, R25, R14, !P1 ;  /* 0x0000000e190e7207 */ /* 0x000fc60004800000 */
[----:B0-----:R-:W5:Y:S04]  /*10180*/  LDL.LU R15, [R1+0xdc] ;  /* 0x0000dc00010f7983 */ /* 0x001f680000300800 */
[----:B------:R0:W-:Y:S04]  /*10190*/  STL [R1+0x154], R14 ;  /* 0x0001540e01007387 */ /* 0x0001e80000100800 */
[----:B0-----:R-:W5:Y:S01]  /*101a0*/  LDL.LU R14, [R1+0xd8] ;  /* 0x0000d800010e7983 */ /* 0x001f620000300800 */
[----:B------:R-:W-:-:S05]  /*101b0*/  SEL R21, R25, R21, !P1 ;  /* 0x0000001519157207 */ /* 0x000fca0004800000 */
[----:B------:R0:W-:Y:S04]  /*101c0*/  STL [R1+0x150], R21 ;  /* 0x0001501501007387 */ /* 0x0001e80000100800 */
[----:B0-----:R-:W5:Y:S01]  /*101d0*/  LDL.LU R21, [R1+0x1084] ;  /* 0x0010840001157983 */ /* 0x001f620000300800 */
[----:B--2---:R-:W-:-:S05]  /*101e0*/  SEL R11, R25, R11, !P1 ;  /* 0x0000000b190b7207 */ /* 0x004fca0004800000 */
[----:B------:R0:W-:Y:S04]  /*101f0*/  STL [R1+0x14c], R11 ;  /* 0x00014c0b01007387 */ /* 0x0001e80000100800 */
[----:B0-----:R-:W2:Y:S01]  /*10200*/  LDL.LU R11, [R1+0xcc] ;  /* 0x0000cc00010b7983 */ /* 0x001ea20000300800 */
[----:B---3--:R-:W-:-:S05]  /*10210*/  SEL R10, R25, R10, !P1 ;  /* 0x0000000a190a7207 */ /* 0x008fca0004800000 */
[----:B------:R0:W-:Y:S04]  /*10220*/  STL [R1+0x144], R10 ;  /* 0x0001440a01007387 */ /* 0x0001e80000100800 */
[----:B0-----:R-:W3:Y:S01]  /*10230*/  LDL.LU R10, [R1+0xc4] ;  /* 0x0000c400010a7983 */ /* 0x001ee20000300800 */
[C---:B----4-:R-:W-:Y:S02]  /*10240*/  SEL R8, R25.reuse, R8, !P1 ;  /* 0x0000000819087207 */ /* 0x050fe40004800000 */
[----:B------:R-:W-:-:S03]  /*10250*/  SEL R13, R25, R13, !P1 ;  /* 0x0000000d190d7207 */ /* 0x000fc60004800000 */
[----:B------:R0:W-:Y:S04]  /*10260*/  STL [R1+0x13c], R8 ;  /* 0x00013c0801007387 */ /* 0x0001e80000100800 */
[----:B0-----:R-:W4:Y:S01]  /*10270*/  LDL.LU R8, [R1+0x1080] ;  /* 0x0010800001087983 */ /* 0x001f220000300800 */
[----:B-----5:R-:W-:-:S03]  /*10280*/  SEL R7, R25, R7, !P1 ;  /* 0x0000000719077207 */ /* 0x020fc60004800000 */
[----:B------:R0:W-:Y:S01]  /*10290*/  STL [R1+0x138], R13 ;  /* 0x0001380d01007387 */ /* 0x0001e20000100800 */
[----:B------:R-:W-:-:S03]  /*102a0*/  SEL R12, R25, R12, !P1 ;  /* 0x0000000c190c7207 */ /* 0x000fc60004800000 */
[----:B0-----:R-:W5:Y:S04]  /*102b0*/  LDL.LU R13, [R1+0xc0] ;  /* 0x0000c000010d7983 */ /* 0x001f680000300800 */
[----:B------:R0:W-:Y:S04]  /*102c0*/  STL [R1+0x134], R7 ;  /* 0x0001340701007387 */ /* 0x0001e80000100800 */
[----:B0-----:R-:W4:Y:S04]  /*102d0*/  LDL.LU R7, [R1+0x107c] ;  /* 0x00107c0001077983 */ /* 0x001f280000300800 */
[----:B------:R0:W-:Y:S04]  /*102e0*/  STL [R1+0x130], R12 ;  /* 0x0001300c01007387 */ /* 0x0001e80000100800 */
[----:B0-----:R-:W4:Y:S01]  /*102f0*/  LDL.LU R12, [R1+0xbc] ;  /* 0x0000bc00010c7983 */ /* 0x001f220000300800 */
[----:B------:R-:W-:-:S05]  /*10300*/  SEL R6, R25, R6, !P1 ;  /* 0x0000000619067207 */ /* 0x000fca0004800000 */
[----:B------:R0:W-:Y:S02]  /*10310*/  STL [R1+0x12c], R6 ;  /* 0x00012c0601007387 */ /* 0x0001e40000100800 */
[C---:B0-----:R-:W-:Y:S02]  /*10320*/  SEL R6, R25.reuse, R5, !P1 ;  /* 0x0000000519067207 */ /* 0x041fe40004800000 */
[----:B------:R-:W-:-:S03]  /*10330*/  SEL R5, R25, R4, !P1 ;  /* 0x0000000419057207 */ /* 0x000fc60004800000 */
[----:B------:R0:W-:Y:S04]  /*10340*/  STL [R1+0x128], R6 ;  /* 0x0001280601007387 */ /* 0x0001e80000100800 */
[----:B------:R1:W-:Y:S01]  /*10350*/  STL [R1+0x124], R5 ;  /* 0x0001240501007387 */ /* 0x0003e20000100800 */
[C---:B0-----:R-:W-:Y:S02]  /*10360*/  SEL R6, R25.reuse, R26, !P1 ;  /* 0x0000001a19067207 */ /* 0x041fe40004800000 */
[----:B-1----:R-:W-:-:S03]  /*10370*/  SEL R5, R25, R9, !P1 ;  /* 0x0000000919057207 */ /* 0x002fc60004800000 */
[----:B------:R0:W-:Y:S04]  /*10380*/  STL [R1+0x120], R6 ;  /* 0x0001200601007387 */ /* 0x0001e80000100800 */
[----:B------:R-:W4:Y:S01]  /*10390*/  LDL.LU R9, [R1+0xb8] ;  /* 0x0000b80001097983 */ /* 0x000f220000300800 */
[----:B------:R-:W-:-:S05]  /*103a0*/  SEL R4, R25, R29, !P1 ;  /* 0x0000001d19047207 */ /* 0x000fca0004800000 */
[----:B------:R1:W-:Y:S01]  /*103b0*/  STL [R1+0x11c], R4 ;  /* 0x00011c0401007387 */ /* 0x0003e20000100800 */
[----:B0-----:R-:W-:-:S03]  /*103c0*/  SEL R6, R25, R20, !P1 ;  /* 0x0000001419067207 */ /* 0x001fc60004800000 */
[----:B------:R0:W-:Y:S01]  /*103d0*/  STL [R1+0x118], R5 ;  /* 0x0001180501007387 */ /* 0x0001e20000100800 */
[C---:B-1----:R-:W-:Y:S02]  /*103e0*/  SEL R4, R25.reuse, R28, !P1 ;  /* 0x0000001c19047207 */ /* 0x042fe40004800000 */
[----:B0-----:R-:W-:-:S03]  /*103f0*/  SEL R5, R25, R19, !P1 ;  /* 0x0000001319057207 */ /* 0x001fc60004800000 */
[----:B------:R0:W-:Y:S04]  /*10400*/  STL [R1+0x114], R4 ;  /* 0x0001140401007387 */ /* 0x0001e80000100800 */
[----:B------:R-:W-:Y:S04]  /*10410*/  STL [R1+0x110], R6 ;  /* 0x0001100601007387 */ /* 0x000fe80000100800 */
[----:B------:R-:W4:Y:S01]  /*10420*/  LDL.LU R20, [R1+0xa8] ;  /* 0x0000a80001147983 */ /* 0x000f220000300800 */
[----:B0-----:R-:W-:-:S03]  /*10430*/  SEL R4, R25, R18, !P1 ;  /* 0x0000001219047207 */ /* 0x001fc60004800000 */
[----:B------:R-:W-:Y:S04]  /*10440*/  STL [R1+0x10c], R5 ;  /* 0x00010c0501007387 */ /* 0x000fe80000100800 */
[----:B------:R-:W4:Y:S04]  /*10450*/  LDL.LU R29, [R1+0xb0] ;  /* 0x0000b000011d7983 */ /* 0x000f280000300800 */
[----:B------:R0:W-:Y:S04]  /*10460*/  STL [R1+0x104], R4 ;  /* 0x0001040401007387 */ /* 0x0001e80000100800 */
[----:B------:R-:W4:Y:S01]  /*10470*/  LDL.LU R28, [R1+0xb4] ;  /* 0x0000b400011c7983 */ /* 0x000f220000300800 */
[----:B0-----:R-:W-:-:S02]  /*10480*/  SEL R4, R25, R17, !P1 ;  /* 0x0000001119047207 */ /* 0x001fc40004800000 */
[----:B------:R-:W-:-:S03]  /*10490*/  SEL R5, R25, R16, !P1 ;  /* 0x0000001019057207 */ /* 0x000fc60004800000 */
[----:B------:R0:W-:Y:S01]  /*104a0*/  STL [R1+0x100], R4 ;  /* 0x0001000401007387 */ /* 0x0001e20000100800 */
[----:B------:R-:W-:-:S03]  /*104b0*/  SEL R15, R25, R15, !P1 ;  /* 0x0000000f190f7207 */ /* 0x000fc60004800000 */
[----:B0-----:R-:W4:Y:S04]  /*104c0*/  LDL.LU R4, [R1+0x384] ;  /* 0x0003840001047983 */ /* 0x001f280000300800 */
[----:B------:R0:W-:Y:S01]  /*104d0*/  STL [R1+0xfc], R5 ;  /* 0x0000fc0501007387 */ /* 0x0001e20000100800 */
[----:B------:R-:W-:-:S03]  /*104e0*/  SEL R6, R25, R14, !P1 ;  /* 0x0000000e19067207 */ /* 0x000fc60004800000 */
[----:B0-----:R-:W4:Y:S04]  /*104f0*/  LDL.LU R5, [R1+0xac] ;  /* 0x0000ac0001057983 */ /* 0x001f280000300800 */
[----:B------:R0:W-:Y:S04]  /*10500*/  STL [R1+0xf8], R15 ;  /* 0x0000f80f01007387 */ /* 0x0001e80000100800 */
[----:B------:R-:W4:Y:S04]  /*10510*/  LDL.LU R19, [R1+0x98] ;  /* 0x0000980001137983 */ /* 0x000f280000300800 */
[----:B------:R-:W4:Y:S04]  /*10520*/  LDL.LU R18, [R1+0x9c] ;  /* 0x00009c0001127983 */ /* 0x000f280000300800 */
[----:B------:R-:W-:Y:S04]  /*10530*/  STL [R1+0xf4], R6 ;  /* 0x0000f40601007387 */ /* 0x000fe80000100800 */
[----:B0-----:R-:W4:Y:S01]  /*10540*/  LDL.LU R15, [R1+0x90] ;  /* 0x00009000010f7983 */ /* 0x001f220000300800 */
[----:B--2---:R-:W-:-:S05]  /*10550*/  SEL R11, R25, R11, !P1 ;  /* 0x0000000b190b7207 */ /* 0x004fca0004800000 */
[----:B------:R0:W-:Y:S04]  /*10560*/  STL [R1+0xec], R11 ;  /* 0x0000ec0b01007387 */ /* 0x0001e80000100800 */
[----:B0-----:R-:W2:Y:S01]  /*10570*/  LDL.LU R11, [R1+0x8c] ;  /* 0x00008c00010b7983 */ /* 0x001ea20000300800 */
[----:B---3--:R-:W-:-:S03]  /*10580*/  SEL R6, R25, R10, !P1 ;  /* 0x0000000a19067207 */ /* 0x008fc60004800000 */
[----:B------:R-:W3:Y:S04]  /*10590*/  LDL.LU R10, [R1+0x88] ;  /* 0x00008800010a7983 */ /* 0x000ee80000300800 */
[----:B------:R5:W-:Y:S02]  /*105a0*/  STL [R1+0xe4], R6 ;  /* 0x0000e40601007387 */ /* 0x000be40000100800 */
[C---:B-----5:R-:W-:Y:S02]  /*105b0*/  SEL R6, R25.reuse, R13, !P1 ;  /* 0x0000000d19067207 */ /* 0x060fe40004800000 */
[C---:B----4-:R-:W-:Y:S02]  /*105c0*/  SEL R13, R25.reuse, R7, !P1 ;  /* 0x00000007190d7207 */ /* 0x050fe40004800000 */
[----:B------:R-:W4:Y:S04]  /*105d0*/  LDL.LU R7, [R1+0x94] ;  /* 0x0000940001077983 */ /* 0x000f280000300800 */
[----:B------:R0:W-:Y:S04]  /*105e0*/  STL [R1+0xe0], R6 ;  /* 0x0000e00601007387 */ /* 0x0001e80000100800 */
[----:B------:R1:W-:Y:S04]  /*105f0*/  STL [R1+0xdc], R13 ;  /* 0x0000dc0d01007387 */ /* 0x0003e80000100800 */
[----:B------:R-:W5:Y:S01]  /*10600*/  LDL.LU R17, [R1+0x58] ;  /* 0x0000580001117983 */ /* 0x000f620000300800 */
[----:B0-----:R-:W-:-:S03]  /*10610*/  SEL R6, R25, R12, !P1 ;  /* 0x0000000c19067207 */ /* 0x001fc60004800000 */
[----:B------:R-:W4:Y:S04]  /*10620*/  LDL.LU R16, [R1+0x64] ;  /* 0x0000640001107983 */ /* 0x000f280000300800 */
[----:B------:R0:W-:Y:S04]  /*10630*/  STL [R1+0xd8], R6 ;  /* 0x0000d80601007387 */ /* 0x0001e80000100800 */
[----:B-1----:R-:W4:Y:S04]  /*10640*/  LDL.LU R13, [R1+0x74] ;  /* 0x00007400010d7983 */ /* 0x002f280000300800 */
[----:B------:R-:W4:Y:S01]  /*10650*/  LDL.LU R12, [R1+0x78] ;  /* 0x00007800010c7983 */ /* 0x000f220000300800 */
[----:B0-----:R-:W-:-:S03]  /*10660*/  SEL R6, R25, R8, !P1 ;  /* 0x0000000819067207 */ /* 0x001fc60004800000 */
[----:B------:R-:W4:Y:S04]  /*10670*/  LDL.LU R8, [R1+0xa0] ;  /* 0x0000a00001087983 */ /* 0x000f280000300800 */
[----:B------:R0:W-:Y:S01]  /*10680*/  STL [R1+0xcc], R6 ;  /* 0x0000cc0601007387 */ /* 0x0001e20000100800 */
[----:B------:R-:W-:-:S03]  /*10690*/  SEL R14, R25, R9, !P1 ;  /* 0x00000009190e7207 */ /* 0x000fc60004800000 */
[----:B------:R-:W4:Y:S04]  /*106a0*/  LDL.LU R9, [R1+0x80] ;  /* 0x0000800001097983 */ /* 0x000f280000300800 */
[----:B0-----:R-:W4:Y:S04]  /*106b0*/  LDL.LU R6, [R1+0x7c] ;  /* 0x00007c0001067983 */ /* 0x001f280000300800 */
[----:B------:R0:W-:Y:S04]  /*106c0*/  STL [R1+0xc4], R14 ;  /* 0x0000c40e01007387 */ /* 0x0001e80000100800 */
[----:B------:R-:W4:Y:S04]  /*106d0*/  LDL.LU R26, [R1+0x6c] ;  /* 0x00006c00011a7983 */ /* 0x000f280000300800 */
[----:B0-----:R-:W4:Y:S01]  /*106e0*/  LDL.LU R14, [R1+0x70] ;  /* 0x00007000010e7983 */ /* 0x001f220000300800 */
[----:B------:R-:W-:-:S05]  /*106f0*/  SEL R20, R25, R20, !P1 ;  /* 0x0000001419147207 */ /* 0x000fca0004800000 */
[----:B------:R0:W-:Y:S01]  /*10700*/  STL [R1+0xc0], R20 ;  /* 0x0000c01401007387 */ /* 0x0001e20000100800 */
[----:B------:R-:W-:-:S03]  /*10710*/  SEL R29, R25, R29, !P1 ;  /* 0x0000001d191d7207 */ /* 0x000fc60004800000 */
[----:B0-----:R-:W4:Y:S01]  /*10720*/  LDL.LU R20, [R1+0x1078] ;  /* 0x0010780001147983 */ /* 0x001f220000300800 */
[----:B------:R-:W-:-:S03]  /*10730*/  SEL R28, R25, R28, !P1 ;  /* 0x0000001c191c7207 */ /* 0x000fc60004800000 */
[----:B------:R0:W-:Y:S04]  /*10740*/  STL [R1+0xbc], R29 ;  /* 0x0000bc1d01007387 */ /* 0x0001e80000100800 */
[----:B0-----:R-:W4:Y:S04]  /*10750*/  LDL.LU R29, [R1+0x230] ;  /* 0x00023000011d7983 */ /* 0x001f280000300800 */
[----:B------:R0:W-:Y:S01]  /*10760*/  STL [R1+0xb8], R28 ;  /* 0x0000b81c01007387 */ /* 0x0001e20000100800 */
[----:B------:R-:W-:-:S03]  /*10770*/  SEL R4, R25, R4, !P1 ;  /* 0x0000000419047207 */ /* 0x000fc60004800000 */
[----:B0-----:R-:W4:Y:S04]  /*10780*/  LDL.LU R28, [R1+0x238] ;  /* 0x00023800011c7983 */ /* 0x001f280000300800 */
[----:B------:R0:W-:Y:S01]  /*10790*/  STL [R1+0xb4], R4 ;  /* 0x0000b40401007387 */ /* 0x0001e20000100800 */
[----:B------:R-:W-:-:S03]  /*107a0*/  SEL R5, R25, R5, !P1 ;  /* 0x0000000519057207 */ /* 0x000fc60004800000 */
[----:B0-----:R-:W4:Y:S01]  /*107b0*/  LDL.LU R4, [R1+0x228] ;  /* 0x0002280001047983 */ /* 0x001f220000300800 */
        /* <DEDUP_REMOVED lines=8> */
[----:B0-----:R-:W4:Y:S01]  /*10840*/  LDL.LU R18, [R1+0x1070] ;  /* 0x0010700001127983 */ /* 0x001f220000300800 */
[C---:B--2---:R-:W-:Y:S02]  /*10850*/  SEL R11, R25.reuse, R11, !P1 ;  /* 0x0000000b190b7207 */ /* 0x044fe40004800000 */
[----:B---3--:R-:W-:-:S02]  /*10860*/  SEL R10, R25, R10, !P1 ;  /* 0x0000000a190a7207 */ /* 0x008fc40004800000 */
[C---:B-----5:R-:W-:Y:S02]  /*10870*/  SEL R17, R25.reuse, R17, !P1 ;  /* 0x0000001119117207 */ /* 0x060fe40004800000 */
[C---:B----4-:R-:W-:Y:S02]  /*10880*/  SEL R16, R25.reuse, R16, !P1 ;  /* 0x0000001019107207 */ /* 0x050fe40004800000 */
[----:B------:R-:W-:-:S05]  /*10890*/  SEL R8, R25, R8, !P1 ;  /* 0x0000000819087207 */ /* 0x000fca0004800000 */
[----:B------:R0:W-:Y:S02]  /*108a0*/  STL [R1+0xa4], R8 ;  /* 0x0000a40801007387 */ /* 0x0001e40000100800 */
[C---:B0-----:R-:W-:Y:S02]  /*108b0*/  SEL R8, R25.reuse, R7, !P1 ;  /* 0x0000000719087207 */ /* 0x041fe40004800000 */
[----:B------:R-:W2:Y:S04]  /*108c0*/  LDL.LU R7, [R1+0x50] ;  /* 0x0000500001077983 */ /* 0x000ea80000300800 */
[----:B------:R0:W-:Y:S01]  /*108d0*/  STL [R1+0xa0], R8 ;  /* 0x0000a00801007387 */ /* 0x0001e20000100800 */
[----:B------:R-:W-:-:S03]  /*108e0*/  SEL R13, R25, R13, !P1 ;  /* 0x0000000d190d7207 */ /* 0x000fc60004800000 */
[----:B0-----:R-:W3:Y:S04]  /*108f0*/  LDL.LU R8, [R1+0x1b4] ;  /* 0x0001b40001087983 */ /* 0x001ee80000300800 */
[----:B------:R0:W-:Y:S01]  /*10900*/  STL [R1+0x9c], R15 ;  /* 0x00009c0f01007387 */ /* 0x0001e20000100800 */
[----:B------:R-:W-:-:S03]  /*10910*/  SEL R12, R25, R12, !P1 ;  /* 0x0000000c190c7207 */ /* 0x000fc60004800000 */
[----:B0-----:R-:W4:Y:S04]  /*10920*/  LDL.LU R15, [R1+0x1b8] ;  /* 0x0001b800010f7983 */ /* 0x001f280000300800 */
[----:B------:R0:W-:Y:S01]  /*10930*/  STL [R1+0x98], R11 ;  /* 0x0000980b01007387 */ /* 0x0001e20000100800 */
[----:B------:R-:W-:-:S03]  /*10940*/  SEL R9, R25, R9, !P1 ;  /* 0x0000000919097207 */ /* 0x000fc60004800000 */
[----:B0-----:R-:W5:Y:S04]  /*10950*/  LDL.LU R11, [R1+0x1b0] ;  /* 0x0001b000010b7983 */ /* 0x001f680000300800 */
[----:B------:R0:W-:Y:S04]  /*10960*/  STL [R1+0x94], R10 ;  /* 0x0000940a01007387 */ /* 0x0001e80000100800 */
[----:B0-----:R-:W2:Y:S04]  /*10970*/  LDL.LU R10, [R1+0x19c] ;  /* 0x00019c00010a7983 */ /* 0x001ea80000300800 */
        /* <DEDUP_REMOVED lines=9> */
[----:B0-----:R-:W2:Y:S01]  /*10a10*/  LDL.LU R9, [R1+0x1064] ;  /* 0x0010640001097983 */ /* 0x001ea20000300800 */
[----:B------:R-:W-:-:S02]  /*10a20*/  SEL R6, R25, R6, !P1 ;  /* 0x0000000619067207 */ /* 0x000fc40004800000 */
[----:B------:R-:W-:-:S03]  /*10a30*/  SEL R26, R25, R26, !P1 ;  /* 0x0000001a191a7207 */ /* 0x000fc60004800000 */
[----:B------:R0:W-:Y:S02]  /*10a40*/  STL [R1+0x7c], R6 ;  /* 0x00007c0601007387 */ /* 0x0001e40000100800 */
[C---:B0-----:R-:W-:Y:S02]  /*10a50*/  SEL R6, R25.reuse, R14, !P1 ;  /* 0x0000000e19067207 */ /* 0x041fe40004800000 */
[----:B------:R-:W5:Y:S04]  /*10a60*/  LDL.LU R14, [R1+0xc8] ;  /* 0x0000c800010e7983 */ /* 0x000f680000300800 */
[----:B------:R0:W-:Y:S04]  /*10a70*/  STL [R1+0x78], R26 ;  /* 0x0000781a01007387 */ /* 0x0001e80000100800 */
[----:B0-----:R-:W5:Y:S04]  /*10a80*/  LDL.LU R26, [R1+0x108] ;  /* 0x00010800011a7983 */ /* 0x001f680000300800 */
        /* <DEDUP_REMOVED lines=14> */
[----:B------:R-:W2:Y:S01]  /*10b70*/  LDL.LU R9, [R1+0x1bc] ;  /* 0x0001bc0001097983 */ /* 0x000ea20000300800 */
[C---:B------:R-:W-:Y:S02]  /*10b80*/  SEL R7, R25.reuse, R7, !P1 ;  /* 0x0000000719077207 */ /* 0x040fe40004800000 */
[C---:B---3--:R-:W-:Y:S01]  /*10b90*/  SEL R8, R25.reuse, R8, !P1 ;  /* 0x0000000819087207 */ /* 0x048fe20004800000 */
[----:B------:R0:W-:Y:S01]  /*10ba0*/  STL [R1+0x58], R6 ;  /* 0x0000580601007387 */ /* 0x0001e20000100800 */
[C---:B----4-:R-:W-:Y:S02]  /*10bb0*/  SEL R15, R25.reuse, R15, !P1 ;  /* 0x0000000f190f7207 */ /* 0x050fe40004800000 */
[C---:B-----5:R-:W-:Y:S01]  /*10bc0*/  SEL R11, R25.reuse, R11, !P1 ;  /* 0x0000000b190b7207 */ /* 0x060fe20004800000 */
[----:B0-----:R-:W3:Y:S04]  /*10bd0*/  LDL.LU R6, [R1+0x28] ;  /* 0x0000280001067983 */ /* 0x001ee80000300800 */
[----:B------:R0:W-:Y:S01]  /*10be0*/  STL [R1+0x54], R7 ;  /* 0x0000540701007387 */ /* 0x0001e20000100800 */
[----:B------:R-:W-:-:S03]  /*10bf0*/  SEL R10, R25, R10, !P1 ;  /* 0x0000000a190a7207 */ /* 0x000fc60004800000 */
[----:B0-----:R-:W4:Y:S04]  /*10c00*/  LDL.LU R7, [R1+0x2c] ;  /* 0x00002c0001077983 */ /* 0x001f280000300800 */
[----:B------:R0:W-:Y:S04]  /*10c10*/  STL [R1+0x50], R8 ;  /* 0x0000500801007387 */ /* 0x0001e80000100800 */
[----:B0-----:R-:W5:Y:S01]  /*10c20*/  LDL.LU R8, [R1+0x34] ;  /* 0x0000340001087983 */ /* 0x001f620000300800 */
[----:B--2---:R-:W-:-:S05]  /*10c30*/  SEL R9, R25, R9, !P1 ;  /* 0x0000000919097207 */ /* 0x004fca0004800000 */
[----:B------:R0:W-:Y:S04]  /*10c40*/  STL [R1+0x4c], R9 ;  /* 0x00004c0901007387 */ /* 0x0001e80000100800 */
[----:B0-----:R-:W2:Y:S04]  /*10c50*/  LDL.LU R9, [R1+0x5c] ;  /* 0x00005c0001097983 */ /* 0x001ea80000300800 */
[----:B------:R0:W-:Y:S04]  /*10c60*/  STL [R1+0x40], R15 ;  /* 0x0000400f01007387 */ /* 0x0001e80000100800 */
[----:B0-----:R-:W2:Y:S04]  /*10c70*/  LDL.LU R15, [R1+0x1060] ;  /* 0x00106000010f7983 */ /* 0x001ea80000300800 */
[----:B------:R0:W-:Y:S04]  /*10c80*/  STL [R1+0x3c], R11 ;  /* 0x00003c0b01007387 */ /* 0x0001e80000100800 */
[----:B0-----:R-:W2:Y:S04]  /*10c90*/  LDL.LU R11, [R1+0x105c] ;  /* 0x00105c00010b7983 */ /* 0x001ea80000300800 */
[----:B------:R0:W-:Y:S04]  /*10ca0*/  STL [R1+0x38], R10 ;  /* 0x0000380a01007387 */ /* 0x0001e80000100800 */
[----:B0-----:R-:W3:Y:S01]  /*10cb0*/  LDL.LU R10, [R1+0x1058] ;  /* 0x00105800010a7983 */ /* 0x001ee20000300800 */
[----:B------:R-:W-:-:S02]  /*10cc0*/  SEL R13, R25, R13, !P1 ;  /* 0x0000000d190d7207 */ /* 0x000fc40004800000 */
[C---:B------:R-:W-:Y:S02]  /*10cd0*/  SEL R12, R25.reuse, R12, !P1 ;  /* 0x0000000c190c7207 */ /* 0x040fe40004800000 */
[C---:B--2---:R-:W-:Y:S02]  /*10ce0*/  SEL R11, R25.reuse, R11, !P1 ;  /* 0x0000000b190b7207 */ /* 0x044fe40004800000 */
[----:B---3--:R-:W-:-:S05]  /*10cf0*/  SEL R10, R25, R10, !P1 ;  /* 0x0000000a190a7207 */ /* 0x008fca0004800000 */
[----:B------:R0:W-:Y:S04]  /*10d00*/  STL [R1+0x30], R10 ;  /* 0x0000300a01007387 */ /* 0x0001e80000100800 */
[----:B0-----:R-:W2:Y:S04]  /*10d10*/  LDL.LU R10, [R1+0x68] ;  /* 0x00006800010a7983 */ /* 0x001ea80000300800 */
[----:B------:R0:W-:Y:S04]  /*10d20*/  STL [R1+0x1c], R11 ;  /* 0x00001c0b01007387 */ /* 0x0001e80000100800 */
[----:B0-----:R-:W3:Y:S04]  /*10d30*/  LDL.LU R11, [R1+0x48] ;  /* 0x00004800010b7983 */ /* 0x001ee80000300800 */
[----:B------:R0:W-:Y:S04]  /*10d40*/  STL [R1+0x18], R13 ;  /* 0x0000180d01007387 */ /* 0x0001e80000100800 */
[----:B0-----:R-:W2:Y:S04]  /*10d50*/  LDL.LU R13, [R1+0x1054] ;  /* 0x00105400010d7983 */ /* 0x001ea80000300800 */
[----:B------:R0:W-:Y:S04]  /*10d60*/  STL [R1+0x14], R12 ;  /* 0x0000140c01007387 */ /* 0x0001e80000100800 */
[----:B0-----:R-:W3:Y:S01]  /*10d70*/  LDL.LU R12, [R1+0x1050] ;  /* 0x00105000010c7983 */ /* 0x001ee20000300800 */
[----:B------:R-:W-:-:S02]  /*10d80*/  SEL R14, R25, R14, !P1 ;  /* 0x0000000e190e7207 */ /* 0x000fc40004800000 */
[C---:B--2---:R-:W-:Y:S02]  /*10d90*/  SEL R13, R25.reuse, R13, !P1 ;  /* 0x0000000d190d7207 */ /* 0x044fe40004800000 */
[----:B---3--:R-:W-:-:S05]  /*10da0*/  SEL R12, R25, R12, !P1 ;  /* 0x0000000c190c7207 */ /* 0x008fca0004800000 */
[----:B------:R0:W-:Y:S04]  /*10db0*/  STL [R1+0x10], R12 ;  /* 0x0000100c01007387 */ /* 0x0001e80000100800 */
[----:B0-----:R-:W2:Y:S04]  /*10dc0*/  LDL.LU R12, [R1+0x44] ;  /* 0x00004400010c7983 */ /* 0x001ea80000300800 */
[----:B------:R0:W-:Y:S04]  /*10dd0*/  STL [R1+0xc], R13 ;  /* 0x00000c0d01007387 */ /* 0x0001e80000100800 */
[----:B0-----:R-:W3:Y:S04]  /*10de0*/  LDL.LU R13, [R1+0xe8] ;  /* 0x0000e800010d7983 */ /* 0x001ee80000300800 */
[----:B------:R0:W-:Y:S04]  /*10df0*/  STL [R1+0x8], R14 ;  /* 0x0000080e01007387 */ /* 0x0001e80000100800 */
[----:B0-----:R-:W3:Y:S01]  /*10e00*/  LDL.LU R14, [R1+0x104c] ;  /* 0x00104c00010e7983 */ /* 0x001ee20000300800 */
[----:B------:R-:W-:-:S02]  /*10e10*/  SEL R26, R25, R26, !P1 ;  /* 0x0000001a191a7207 */ /* 0x000fc40004800000 */
[C---:B------:R-:W-:Y:S02]  /*10e20*/  SEL R29, R25.reuse, R29, !P1 ;  /* 0x0000001d191d7207 */ /* 0x040fe40004800000 */
[C---:B------:R-:W-:Y:S01]  /*10e30*/  SEL R28, R25.reuse, R28, !P1 ;  /* 0x0000001c191c7207 */ /* 0x040fe20004800000 */
[----:B------:R-:W-:Y:S01]  /*10e40*/  STL [R1+0xfa0], R26 ;  /* 0x000fa01a01007387 */ /* 0x000fe20000100800 */
[C---:B------:R-:W-:Y:S02]  /*10e50*/  SEL R4, R25.reuse, R4, !P1 ;  /* 0x0000000419047207 */ /* 0x040fe40004800000 */
[C---:B------:R-:W-:Y:S02]  /*10e60*/  SEL R5, R25.reuse, R5, !P1 ;  /* 0x0000000519057207 */ /* 0x040fe40004800000 */
[C---:B------:R-:W-:Y:S02]  /*10e70*/  SEL R6, R25.reuse, R6, !P1 ;  /* 0x0000000619067207 */ /* 0x040fe40004800000 */
[----:B----4-:R-:W-:-:S02]  /*10e80*/  SEL R7, R25, R7, !P1 ;  /* 0x0000000719077207 */ /* 0x010fc40004800000 */
[C---:B-----5:R-:W-:Y:S02]  /*10e90*/  SEL R8, R25.reuse, R8, !P1 ;  /* 0x0000000819087207 */ /* 0x060fe40004800000 */
[C---:B------:R-:W-:Y:S02]  /*10ea0*/  SEL R9, R25.reuse, R9, !P1 ;  /* 0x0000000919097207 */ /* 0x040fe40004800000 */
[C---:B------:R-:W-:Y:S02]  /*10eb0*/  SEL R10, R25.reuse, R10, !P1 ;  /* 0x0000000a190a7207 */ /* 0x040fe40004800000 */
[C---:B------:R-:W-:Y:S02]  /*10ec0*/  SEL R11, R25.reuse, R11, !P1 ;  /* 0x0000000b190b7207 */ /* 0x040fe40004800000 */
[C---:B------:R-:W-:Y:S02]  /*10ed0*/  SEL R15, R25.reuse, R15, !P1 ;  /* 0x0000000f190f7207 */ /* 0x040fe40004800000 */
[----:B------:R-:W-:-:S02]  /*10ee0*/  SEL R16, R25, R16, !P1 ;  /* 0x0000001019107207 */ /* 0x000fc40004800000 */
[C---:B--2---:R-:W-:Y:S02]  /*10ef0*/  SEL R12, R25.reuse, R12, !P1 ;  /* 0x0000000c190c7207 */ /* 0x044fe40004800000 */
[----:B---3--:R-:W-:-:S05]  /*10f00*/  SEL R13, R25, R13, !P1 ;  /* 0x0000000d190d7207 */ /* 0x008fca0004800000 */
[----:B------:R-:W-:Y:S04]  /*10f10*/  STL [R1+0x4], R13 ;  /* 0x0000040d01007387 */ /* 0x000fe80000100800 */
        /* <DEDUP_REMOVED lines=9> */
[----:B------:R0:W-:Y:S01]  /*10fb0*/  STL [R1+0xfc8], R12 ;  /* 0x000fc80c01007387 */ /* 0x0001e20000100800 */
[----:B------:R-:W-:-:S03]  /*10fc0*/  SEL R14, R25, R14, !P1 ;  /* 0x0000000e190e7207 */ /* 0x000fc60004800000 */
[----:B0-----:R-:W2:Y:S04]  /*10fd0*/  LDL.LU R12, [R1+0x400] ;  /* 0x00040000010c7983 */ /* 0x001ea80000300800 */
[----:B------:R-:W3:Y:S04]  /*10fe0*/  LDL.LU R10, [R1+0x3fc] ;  /* 0x0003fc00010a7983 */ /* 0x000ee80000300800 */
[----:B------:R-:W4:Y:S04]  /*10ff0*/  LDL.LU R9, [R1+0x3f8] ;  /* 0x0003f80001097983 */ /* 0x000f280000300800 */
[----:B------:R-:W5:Y:S04]  /*11000*/  LDL.LU R8, [R1+0x3f4] ;  /* 0x0003f40001087983 */ /* 0x000f680000300800 */
[----:B------:R-:W2:Y:S04]  /*11010*/  LDL.LU R7, [R1+0x3f0] ;  /* 0x0003f00001077983 */ /* 0x000ea80000300800 */
[----:B------:R-:W2:Y:S04]  /*11020*/  LDL.LU R6, [R1+0x3ec] ;  /* 0x0003ec0001067983 */ /* 0x000ea80000300800 */
[----:B------:R-:W2:Y:S04]  /*11030*/  LDL.LU R5, [R1+0x3e8] ;  /* 0x0003e80001057983 */ /* 0x000ea80000300800 */
[----:B------:R-:W2:Y:S04]  /*11040*/  LDL.LU R4, [R1+0x3e4] ;  /* 0x0003e40001047983 */ /* 0x000ea80000300800 */
[----:B------:R-:W2:Y:S04]  /*11050*/  LDL.LU R28, [R1+0x3e0] ;  /* 0x0003e000011c7983 */ /* 0x000ea80000300800 */
[----:B------:R-:W2:Y:S04]  /*11060*/  LDL.LU R29, [R1+0x3dc] ;  /* 0x0003dc00011d7983 */ /* 0x000ea80000300800 */
[----:B------:R-:W2:Y:S04]  /*11070*/  LDL.LU R26, [R1+0x3d8] ;  /* 0x0003d800011a7983 */ /* 0x000ea80000300800 */
[----:B------:R0:W-:Y:S04]  /*11080*/  STL [R1+0xfcc], R11 ;  /* 0x000fcc0b01007387 */ /* 0x0001e80000100800 */
[----:B0-----:R-:W2:Y:S04]  /*11090*/  LDL.LU R11, [R1+0x404] ;  /* 0x00040400010b7983 */ /* 0x001ea80000300800 */
[----:B------:R0:W-:Y:S04]  /*110a0*/  STL [R1+0xfd0], R14 ;  /* 0x000fd00e01007387 */ /* 0x0001e80000100800 */
[----:B0-----:R-:W3:Y:S04]  /*110b0*/  LDL.LU R14, [R1+0x24] ;  /* 0x00002400010e7983 */ /* 0x001ee80000300800 */
[----:B------:R-:W-:Y:S04]  /*110c0*/  STL [R1+0xfd4], R15 ;  /* 0x000fd40f01007387 */ /* 0x000fe80000100800 */
[----:B------:R0:W-:Y:S04]  /*110d0*/  STL [R1+0xfd8], R16 ;  /* 0x000fd81001007387 */ /* 0x0001e80000100800 */
[----:B0-----:R-:W5:Y:S04]  /*110e0*/  LDL R16, [R1+0x4b4] ;  /* 0x0004b40001107983 */ /* 0x001f680000100800 */
[----:B------:R-:W0:Y:S01]  /*110f0*/  S2R R13, SR_TID.X ;  /* 0x00000000000d7919 */ /* 0x000e220000002100 */
[----:B------:R-:W-:-:S02]  /*11100*/  SEL R17, R25, R17, !P1 ;  /* 0x0000001119117207 */ /* 0x000fc40004800000 */
[C---:B------:R-:W-:Y:S01]  /*11110*/  SEL R18, R25.reuse, R18, !P1 ;  /* 0x0000001219127207 */ /* 0x040fe20004800000 */
[----:B------:R-:W-:Y:S01]  /*11120*/  @!P2 IMAD.MOV R27, RZ, RZ, -R27 ;  /* 0x000000ffff1ba224 */ /* 0x000fe200078e0a1b */
[C---:B------:R-:W-:Y:S01]  /*11130*/  SEL R19, R25.reuse, R19, !P1 ;  /* 0x0000001319137207 */ /* 0x040fe20004800000 */
[----:B------:R-:W-:Y:S01]  /*11140*/  @!P3 IMAD.MOV R0, RZ, RZ, -R0 ;  /* 0x000000ffff00b224 */ /* 0x000fe200078e0a00 */
[C---:B------:R-:W-:Y:S01]  /*11150*/  SEL R20, R25.reuse, R20, !P1 ;  /* 0x0000001419147207 */ /* 0x040fe20004800000 */
[----:B------:R-:W-:Y:S01]  /*11160*/  @!P4 IMAD.MOV R2, RZ, RZ, -R2 ;  /* 0x000000ffff02c224 */ /* 0x000fe200078e0a02 */
[C---:B------:R-:W-:Y:S01]  /*11170*/  SEL R21, R25.reuse, R21, !P1 ;  /* 0x0000001519157207 */ /* 0x040fe20004800000 */
[----:B------:R-:W-:Y:S01]  /*11180*/  STL [R1+0xfdc], R17 ;  /* 0x000fdc1101007387 */ /* 0x000fe20000100800 */
[C---:B------:R-:W-:Y:S02]  /*11190*/  SEL R22, R25.reuse, R22, !P1 ;  /* 0x0000001619167207 */ /* 0x040fe40004800000 */
[C---:B------:R-:W-:Y:S01]  /*111a0*/  SEL R23, R25.reuse, R23, !P1 ;  /* 0x0000001719177207 */ /* 0x040fe20004800000 */
[----:B------:R-:W-:Y:S01]  /*111b0*/  STL [R1+0xfe0], R18 ;  /* 0x000fe01201007387 */ /* 0x000fe20000100800 */
[C---:B------:R-:W-:Y:S01]  /*111c0*/  SEL R24, R25.reuse, R24, !P1 ;  /* 0x0000001819187207 */ /* 0x040fe20004800000 */
[----:B------:R-:W-:Y:S01]  /*111d0*/  @!P0 IMAD.MOV R3, RZ, RZ, -R3 ;  /* 0x000000ffff038224 */ /* 0x000fe200078e0a03 */
[C---:B------:R-:W-:Y:S01]  /*111e0*/  SEL R27, R25.reuse, R27, !P1 ;  /* 0x0000001b191b7207 */ /* 0x040fe20004800000 */
[----:B------:R-:W-:Y:S01]  /*111f0*/  STL [R1+0xfe4], R19 ;  /* 0x000fe41301007387 */ /* 0x000fe20000100800 */
[----:B------:R-:W-:-:S02]  /*11200*/  SEL R0, R25, R0, !P1 ;  /* 0x0000000019007207 */ /* 0x000fc40004800000 */
[----:B0-----:R-:W-:Y:S01]  /*11210*/  LOP3.LUT R13, R13, 0x7f, RZ, 0xc0, !PT ;  /* 0x0000007f0d0d7812 */ /* 0x001fe200078ec0ff */
[----:B------:R-:W-:Y:S01]  /*11220*/  STL [R1+0xfe8], R20 ;  /* 0x000fe81401007387 */ /* 0x000fe20000100800 */
[----:B------:R-:W-:-:S03]  /*11230*/  SEL R2, R25, R2, !P1 ;  /* 0x0000000219027207 */ /* 0x000fc60004800000 */
[----:B------:R-:W-:Y:S01]  /*11240*/  STL [R1+0xfec], R21 ;  /* 0x000fec1501007387 */ /* 0x000fe20000100800 */
[----:B------:R-:W-:-:S03]  /*11250*/  IMAD R13, R13, c[0x0][0x18c], RZ ;  /* 0x000063000d0d7a24 */ /* 0x000fc600078e02ff */
[----:B------:R-:W-:Y:S01]  /*11260*/  STL [R1+0xff0], R22 ;  /* 0x000ff01601007387 */ /* 0x000fe20000100800 */
[----:B------:R-:W-:-:S03]  /*11270*/  IMAD.MOV R15, RZ, RZ, -c[0x0][0x188] ;  /* 0x80006200ff0f7624 */ /* 0x000fc600078e02ff */
[----:B------:R-:W-:Y:S01]  /*11280*/  STL [R1+0xff4], R23 ;  /* 0x000ff41701007387 */ /* 0x000fe20000100800 */
[----:B------:R-:W-:-:S03]  /*11290*/  SEL R3, R25, R3, !P1 ;  /* 0x0000000319037207 */ /* 0x000fc60004800000 */
[----:B------:R-:W-:Y:S01]  /*112a0*/  STL [R1+0xff8], R24 ;  /* 0x000ff81801007387 */ /* 0x000fe20000100800 */
[----:B------:R-:W-:-:S03]  /*112b0*/  LEA.HI.X.SX32 R13, R13, c[0x0][0x16c], 0x1, P6 ;  /* 0x00005b000d0d7a11 */ /* 0x000fc600030f0eff */
[----:B------:R-:W-:Y:S04]  /*112c0*/  STL [R1+0xffc], R27 ;  /* 0x000ffc1b01007387 */ /* 0x000fe80000100800 */
[----:B------:R-:W-:Y:S04]  /*112d0*/  STL [R1+0x1000], R0 ;  /* 0x0010000001007387 */ /* 0x000fe80000100800 */
[----:B------:R-:W-:Y:S04]  /*112e0*/  STL [R1+0x1004], R2 ;  /* 0x0010040201007387 */ /* 0x000fe80000100800 */
[----:B------:R4:W-:Y:S04]  /*112f0*/  STL [R1+0x1008], R3 ;  /* 0x0010080301007387 */ /* 0x0009e80000100800 */
[----:B------:R-:W-:Y:S01]  /*11300*/  STL [R1+0x100c], R13 ;  /* 0x00100c0d01007387 */ /* 0x000fe20000100800 */
[----:B----4-:R-:W-:-:S02]  /*11310*/  IMAD R3, R9, c[0x0][0x190], RZ ;  /* 0x0000640009037a24 */ /* 0x010fc400078e02ff */
[----:B--2---:R-:W-:Y:S02]  /*11320*/  IMAD R25, R11, c[0x0][0x190], RZ ;  /* 0x000064000b197a24 */ /* 0x004fe400078e02ff */
[----:B---3--:R-:W-:Y:S02]  /*11330*/  IMAD R0, R14, c[0x0][0x184], RZ ;  /* 0x000061000e007a24 */ /* 0x008fe400078e02ff */
[----:B-----5:R-:W-:-:S05]  /*11340*/  IMAD R2, R15, 0x2, R16 ;  /* 0x000000020f027824 */ /* 0x020fca00078e0210 */
[----:B------:R0:W-:Y:S04]  /*11350*/  STL [R1+0x46c], R2 ;  /* 0x00046c0201007387 */ /* 0x0001e80000100800 */
[----:B------:R-:W-:Y:S04]  /*11360*/  STL [R1+0x1010], R25 ;  /* 0x0010101901007387 */ /* 0x000fe80000100800 */
[----:B------:R1:W-:Y:S01]  /*11370*/  STL [R1+0x410], R0 ;  /* 0x0004100001007387 */ /* 0x0003e20000100800 */
[----:B0-----:R-:W-:Y:S02]  /*11380*/  IMAD R2, R12, c[0x0][0x190], RZ ;  /* 0x000064000c027a24 */ /* 0x001fe400078e02ff */
[----:B-1----:R-:W-:-:S03]  /*11390*/  IMAD R0, R10, c[0x0][0x190], RZ ;  /* 0x000064000a007a24 */ /* 0x002fc600078e02ff */
[----:B------:R0:W-:Y:S04]  /*113a0*/  STL [R1+0x20], R2 ;  /* 0x0000200201007387 */ /* 0x0001e80000100800 */
[----:B------:R1:W-:Y:S04]  /*113b0*/  STL [R1+0x24], R0 ;  /* 0x0000240001007387 */ /* 0x0003e80000100800 */
[----:B------:R2:W-:Y:S01]  /*113c0*/  STL [R1+0x28], R3 ;  /* 0x0000280301007387 */ /* 0x0005e20000100800 */
[----:B0-----:R-:W-:Y:S02]  /*113d0*/  IMAD R2, R8, c[0x0][0x190], RZ ;  /* 0x0000640008027a24 */ /* 0x001fe400078e02ff */
[----:B-1----:R-:W-:-:S03]  /*113e0*/  IMAD R0, R7, c[0x0][0x190], RZ ;  /* 0x0000640007007a24 */ /* 0x002fc600078e02ff */
[----:B------:R0:W-:Y:S01]  /*113f0*/  STL [R1+0x2c], R2 ;  /* 0x00002c0201007387 */ /* 0x0001e20000100800 */
[----:B--2---:R-:W-:-:S03]  /*11400*/  IMAD R3, R6, c[0x0][0x190], RZ ;  /* 0x0000640006037a24 */ /* 0x004fc600078e02ff */
[----:B------:R1:W-:Y:S04]  /*11410*/  STL [R1+0x34], R0 ;  /* 0x0000340001007387 */ /* 0x0003e80000100800 */
[----:B------:R2:W-:Y:S01]  /*11420*/  STL [R1+0x44], R3 ;  /* 0x0000440301007387 */ /* 0x0005e20000100800 */
[----:B0-----:R-:W-:Y:S02]  /*11430*/  IMAD R2, R5, c[0x0][0x190], RZ ;  /* 0x0000640005027a24 */ /* 0x001fe400078e02ff */
[----:B-1----:R-:W-:-:S03]  /*11440*/  IMAD R0, R4, c[0x0][0x190], RZ ;  /* 0x0000640004007a24 */ /* 0x002fc600078e02ff */
[----:B------:R0:W-:Y:S01]  /*11450*/  STL [R1+0x48], R2 ;  /* 0x0000480201007387 */ /* 0x0001e20000100800 */
[----:B--2---:R-:W-:-:S03]  /*11460*/  IMAD R3, R28, c[0x0][0x190], RZ ;  /* 0x000064001c037a24 */ /* 0x004fc600078e02ff */
[----:B------:R1:W-:Y:S04]  /*11470*/  STL [R1+0x5c], R0 ;  /* 0x00005c0001007387 */ /* 0x0003e80000100800 */
[----:B------:R-:W-:Y:S04]  /*11480*/  STL [R1+0x68], R3 ;  /* 0x0000680301007387 */ /* 0x000fe80000100800 */
[----:B------:R-:W2:Y:S01]  /*11490*/  LDL.LU R25, [R1+0x3cc] ;  /* 0x0003cc0001197983 */ /* 0x000ea20000300800 */
[----:B0-----:R-:W-:Y:S02]  /*114a0*/  IMAD R2, R29, c[0x0][0x190], RZ ;  /* 0x000064001d027a24 */ /* 0x001fe400078e02ff */
[----:B-1----:R-:W-:-:S03]  /*114b0*/  IMAD R0, R26, c[0x0][0x190], RZ ;  /* 0x000064001a007a24 */ /* 0x002fc600078e02ff */
[----:B------:R-:W-:Y:S04]  /*114c0*/  STL [R1+0xc8], R2 ;  /* 0x0000c80201007387 */ /* 0x000fe80000100800 */
[----:B--2---:R0:W-:Y:S04]  /*114d0*/  STL [R1+0x1044], R25 ;  /* 0x0010441901007387 */ /* 0x0041e80000100800 */
[----:B------:R-:W-:Y:S04]  /*114e0*/  STL [R1+0xd0], R0 ;  /* 0x0000d00001007387 */ /* 0x000fe80000100800 */
[----:B0-----:R-:W2:Y:S04]  /*114f0*/  LDL.LU R25, [R1+0x3d0] ;  /* 0x0003d00001197983 */ /* 0x001ea80000300800 */
[----:B--2---:R0:W-:Y:S04]  /*11500*/  STL [R1+0x1048], R25 ;  /* 0x0010481901007387 */ /* 0x0041e80000100800 */
[----:B0-----:R-:W2:Y:S04]  /*11510*/  LDL.LU R25, [R1+0x3d4] ;  /* 0x0003d40001197983 */ /* 0x001ea80000300800 */
[----:B------:R-:W3:Y:S04]  /*11520*/  LDL.LU R13, [R1+0x3c8] ;  /* 0x0003c800010d7983 */ /* 0x000ee80000300800 */
[----:B------:R-:W4:Y:S04]  /*11530*/  LDL.LU R3, [R1+0x3c4] ;  /* 0x0003c40001037983 */ /* 0x000f280000300800 */
[----:B------:R-:W5:Y:S04]  /*11540*/  LDL.LU R2, [R1+0x3c0] ;  /* 0x0003c00001027983 */ /* 0x000f680000300800 */
[----:B------:R-:W3:Y:S04]  /*11550*/  LDL.LU R0, [R1+0x3bc] ;  /* 0x0003bc0001007983 */ /* 0x000ee80000300800 */
        /* <DEDUP_REMOVED lines=23> */
[----:B------:R-:W3:Y:S01]  /*116d0*/  LDL.LU R26, [R1+0x350] ;  /* 0x00035000011a7983 */ /* 0x000ee20000300800 */
[----:B--2---:R-:W-:-:S05]  /*116e0*/  IMAD R25, R25, c[0x0][0x190], RZ ;  /* 0x0000640019197a24 */ /* 0x004fca00078e02ff */
[----:B------:R0:W-:Y:S04]  /*116f0*/  STL [R1+0xd4], R25 ;  /* 0x0000d41901007387 */ /* 0x0001e80000100800 */
[----:B0-----:R-:W2:Y:S02]  /*11700*/  LDL.LU R25, [R1+0x1048] ;  /* 0x0010480001197983 */ /* 0x001ea40000300800 */
[----:B--2---:R-:W-:-:S05]  /*11710*/  IMAD R25, R25, c[0x0][0x190], RZ ;  /* 0x0000640019197a24 */ /* 0x004fca00078e02ff */
[----:B------:R0:W-:Y:S04]  /*11720*/  STL [R1+0xe8], R25 ;  /* 0x0000e81901007387 */ /* 0x0001e80000100800 */
[----:B0-----:R-:W2:Y:S01]  /*11730*/  LDL.LU R25, [R1+0x1044] ;  /* 0x0010440001197983 */ /* 0x001ea20000300800 */
[----:B---3--:R-:W-:Y:S02]  /*11740*/  IMAD R13, R13, c[0x0][0x190], RZ ;  /* 0x000064000d0d7a24 */ /* 0x008fe400078e02ff */
[----:B----4-:R-:W-:Y:S02]  /*11750*/  IMAD R3, R3, c[0x0][0x190], RZ ;  /* 0x0000640003037a24 */ /* 0x010fe400078e02ff */
[----:B-----5:R-:W-:Y:S02]  /*11760*/  IMAD R2, R2, c[0x0][0x190], RZ ;  /* 0x0000640002027a24 */ /* 0x020fe400078e02ff */
[----:B------:R-:W-:-:S02]  /*11770*/  IMAD R0, R0, c[0x0][0x190], RZ ;  /* 0x0000640000007a24 */ /* 0x000fc400078e02ff */
[----:B--2---:R-:W-:-:S05]  /*11780*/  IMAD R25, R25, c[0x0][0x190], RZ ;  /* 0x0000640019197a24 */ /* 0x004fca00078e02ff */
[----:B------:R-:W-:Y:S04]  /*11790*/  STL [R1+0xf0], R25 ;  /* 0x0000f01901007387 */ /* 0x000fe80000100800 */
[----:B------:R-:W-:Y:S04]  /*117a0*/  STL [R1+0x108], R13 ;  /* 0x0001080d01007387 */ /* 0x000fe80000100800 */
[----:B------:R0:W-:Y:S04]  /*117b0*/  STL [R1+0x140], R3 ;  /* 0x0001400301007387 */ /* 0x0001e80000100800 */
[----:B------:R1:W-:Y:S01]  /*117c0*/  STL [R1+0x148], R2 ;  /* 0x0001480201007387 */ /* 0x0003e20000100800 */
[----:B0-----:R-:W-:-:S03]  /*117d0*/  IMAD R3, R27, c[0x0][0x190], RZ ;  /* 0x000064001b037a24 */ /* 0x001fc600078e02ff */
[----:B------:R0:W-:Y:S01]  /*117e0*/  STL [R1+0x19c], R0 ;  /* 0x00019c0001007387 */ /* 0x0001e20000100800 */
[----:B-1----:R-:W-:-:S03]  /*117f0*/  IMAD R2, R24, c[0x0][0x190], RZ ;  /* 0x0000640018027a24 */ /* 0x002fc600078e02ff */
[----:B------:R1:W-:Y:S01]  /*11800*/  STL [R1+0x1b0], R3 ;  /* 0x0001b00301007387 */ /* 0x0003e20000100800 */
[----:B0-----:R-:W-:-:S03]  /*11810*/  IMAD R0, R23, c[0x0][0x190], RZ ;  /* 0x0000640017007a24 */ /* 0x001fc600078e02ff */
[----:B------:R0:W-:Y:S01]  /*11820*/  STL [R1+0x1b4], R2 ;  /* 0x0001b40201007387 */ /* 0x0001e20000100800 */
[----:B-1----:R-:W-:-:S03]  /*11830*/  IMAD R3, R22, c[0x0][0x190], RZ ;  /* 0x0000640016037a24 */ /* 0x002fc600078e02ff */
        /* <DEDUP_REMOVED lines=570> */
[----:B------:R-:W-:Y:S02]  /*13be0*/  IMAD R27, R27, c[0x0][0x190], RZ ;  /* 0x000064001b1b7a24 */ /* 0x000fe400078e02ff */
[----:B------:R-:W-:Y:S02]  /*13bf0*/  IMAD R24, R24, c[0x0][0x190], RZ ;  /* 0x0000640018187a24 */ /* 0x000fe400078e02ff */
[----:B------:R-:W-:Y:S02]  /*13c00*/  IMAD R23, R23, c[0x0][0x190], RZ ;  /* 0x0000640017177a24 */ /* 0x000fe400078e02ff */
[----:B------:R-:W-:Y:S02]  /*13c10*/  IMAD R22, R22, c[0x0][0x190], RZ ;  /* 0x0000640016167a24 */ /* 0x000fe400078e02ff */
[----:B------:R-:W-:Y:S02]  /*13c20*/  IMAD R21, R21, c[0x0][0x190], RZ ;  /* 0x0000640015157a24 */ /* 0x000fe400078e02ff */
        /* <DEDUP_REMOVED lines=19> */
[----:B--2---:R-:W-:-:S05]  /*13d60*/  IMAD R25, R25, c[0x0][0x190], RZ ;  /* 0x0000640019197a24 */ /* 0x004fca00078e02ff */
[----:B------:R0:W-:Y:S04]  /*13d70*/  STL [R1+0x98], R25 ;  /* 0x0000981901007387 */ /* 0x0001e80000100800 */
[----:B0-----:R-:W2:Y:S04]  /*13d80*/  LDL.LU R25, [R1+0x1010] ;  /* 0x0010100001197983 */ /* 0x001ea80000300800 */
[----:B------:R0:W-:Y:S04]  /*13d90*/  STL [R1+0x94], R13 ;  /* 0x0000940d01007387 */ /* 0x0001e80000100800 */
[----:B0-----:R-:W3:Y:S04]  /*13da0*/  LDL.LU R13, [R1+0x100c] ;  /* 0x00100c00010d7983 */ /* 0x001ee80000300800 */
[----:B------:R0:W-:Y:S04]  /*13db0*/  STL [R1+0x90], R3 ;  /* 0x0000900301007387 */ /* 0x0001e80000100800 */
[----:B0-----:R-:W4:Y:S04]  /*13dc0*/  LDL.LU R3, [R1+0x1008] ;  /* 0x0010080001037983 */ /* 0x001f280000300800 */
[----:B------:R0:W-:Y:S04]  /*13dd0*/  STL [R1+0x8c], R2 ;  /* 0x00008c0201007387 */ /* 0x0001e80000100800 */
        /* <DEDUP_REMOVED lines=50> */
[----:B0-----:R-:W5:Y:S01]  /*14100*/  LDL.LU R26, [R1+0xfa0] ;  /* 0x000fa000011a7983 */ /* 0x001f620000300800 */
[----:B--2---:R-:W-:-:S02]  /*14110*/  IMAD R19, R19, c[0x0][0x190], RZ ;  /* 0x0000640013137a24 */ /* 0x004fc400078e02ff */
[----:B---3--:R-:W-:Y:S02]  /*14120*/  IMAD R18, R18, c[0x0][0x190], RZ ;  /* 0x0000640012127a24 */ /* 0x008fe400078e02ff */
[----:B----4-:R-:W-:Y:S02]  /*14130*/  IMAD R17, R17, c[0x0][0x190], RZ ;  /* 0x0000640011117a24 */ /* 0x010fe400078e02ff */
[----:B-----5:R-:W-:Y:S02]  /*14140*/  IMAD R16, R16, c[0x0][0x190], RZ ;  /* 0x0000640010107a24 */ /* 0x020fe400078e02ff */
        /* <DEDUP_REMOVED lines=13> */
[----:B------:R-:W-:-:S05]  /*14220*/  IMAD R26, R26, c[0x0][0x190], RZ ;  /* 0x000064001a1a7a24 */ /* 0x000fca00078e02ff */
[----:B------:R0:W-:Y:S04]  /*14230*/  STL [R1], R26 ;  /* 0x0000001a01007387 */ /* 0x0001e80000100800 */
[----:B0-----:R-:W2:Y:S04]  /*14240*/  LDL.LU R26, [R1+0xf9c] ;  /* 0x000f9c00011a7983 */ /* 0x001ea80000300800 */
[----:B------:R-:W-:Y:S04]  /*14250*/  STL [R1+0xf64], R29 ;  /* 0x000f641d01007387 */ /* 0x000fe80000100800 */
[----:B------:R0:W-:Y:S04]  /*14260*/  STL [R1+0xf60], R28 ;  /* 0x000f601c01007387 */ /* 0x0001e80000100800 */
[----:B0-----:R-:W3:Y:S04]  /*14270*/  LDL R28, [R1+0x46c] ;  /* 0x00046c00011c7983 */ /* 0x001ee80000100800 */
[----:B------:R-:W-:Y:S04]  /*14280*/  STL [R1+0x39c], R4 ;  /* 0x00039c0401007387 */ /* 0x000fe80000100800 */
[----:B------:R-:W-:Y:S04]  /*14290*/  STL [R1+0xf58], R5 ;  /* 0x000f580501007387 */ /* 0x000fe80000100800 */
[----:B------:R0:W-:Y:S04]  /*142a0*/  STL [R1+0xf54], R6 ;  /* 0x000f540601007387 */ /* 0x0001e80000100800 */
[----:B0-----:R-:W4:Y:S04]  /*142b0*/  LDL.LU R6, [R1+0x20] ;  /* 0x0000200001067983 */ /* 0x001f280000300800 */
[----:B------:R-:W-:Y:S04]  /*142c0*/  STL [R1+0xf50], R7 ;  /* 0x000f500701007387 */ /* 0x000fe80000100800 */
        /* <DEDUP_REMOVED lines=22> */
[----:B------:R-:W-:-:S02]  /*14430*/  IMAD R20, R20, c[0x0][0x190], RZ ;  /* 0x0000640014147a24 */ /* 0x000fc400078e02ff */
[----:B------:R-:W-:Y:S02]  /*14440*/  IMAD R21, R21, c[0x0][0x190], RZ ;  /* 0x0000640015157a24 */ /* 0x000fe400078e02ff */
[----:B------:R-:W-:Y:S02]  /*14450*/  IMAD R22, R22, c[0x0][0x190], RZ ;  /* 0x0000640016167a24 */ /* 0x000fe400078e02ff */
[----:B------:R-:W-:Y:S01]  /*14460*/  IMAD R23, R23, c[0x0][0x190], RZ ;  /* 0x0000640017177a24 */ /* 0x000fe200078e02ff */
[----:B------:R2:W-:Y:S01]  /*14470*/  STL [R1+0xf88], R20 ;  /* 0x000f881401007387 */ /* 0x0005e20000100800 */
[----:B------:R-:W-:-:S03]  /*14480*/  IMAD R24, R24, c[0x0][0x190], RZ ;  /* 0x0000640018187a24 */ /* 0x000fc600078e02ff */
[----:B------:R-:W-:Y:S04]  /*14490*/  STL [R1+0xf8c], R21 ;  /* 0x000f8c1501007387 */ /* 0x000fe80000100800 */
[----:B------:R-:W-:Y:S04]  /*144a0*/  STL [R1+0xf90], R22 ;  /* 0x000f901601007387 */ /* 0x000fe80000100800 */
[----:B------:R-:W-:Y:S01]  /*144b0*/  STL [R1+0xf94], R23 ;  /* 0x000f941701007387 */ /* 0x000fe20000100800 */
[----:B------:R-:W-:-:S03]  /*144c0*/  IMAD.MOV R29, RZ, RZ, -c[0x0][0x188] ;  /* 0x80006200ff1d7624 */ /* 0x000fc600078e02ff */
[----:B------:R-:W-:Y:S04]  /*144d0*/  STL [R1+0xf98], R24 ;  /* 0x000f981801007387 */ /* 0x000fe80000100800 */
[----:B------:R-:W5:Y:S01]  /*144e0*/  LDL.LU R7, [R1+0xe8] ;  /* 0x0000e80001077983 */ /* 0x000f620000300800 */
[-C--:B--2---:R-:W-:Y:S01]  /*144f0*/  LEA R20, P3, R25, R26.reuse, 0x1 ;  /* 0x0000001a19147211 */ /* 0x084fe200078608ff */
[----:B---3--:R-:W-:Y:S02]  /*14500*/  IMAD R4, R29, 0x2, R28 ;  /* 0x000000021d047824 */ /* 0x008fe400078e021c */
[----:B------:R-:W2:Y:S04]  /*14510*/  LDL.LU R28, [R1+0xf0] ;  /* 0x0000f000011c7983 */ /* 0x000ea80000300800 */
[----:B------:R5:W-:Y:S01]  /*14520*/  STL [R1+0x630], R20 ;  /* 0x0006301401007387 */ /* 0x000be20000100800 */
[----:B----4-:R-:W-:-:S05]  /*14530*/  LEA R5, P2, R6, R26, 0x1 ;  /* 0x0000001a06057211 */ /* 0x010fca00078408ff */
[----:B------:R-:W-:Y:S04]  /*14540*/  STL [R1+0x638], R5 ;  /* 0x0006380501007387 */ /* 0x000fe80000100800 */
[----:B------:R-:W3:Y:S01]  /*14550*/  LDL.LU R29, [R1+0x108] ;  /* 0x00010800011d7983 */ /* 0x000ee20000300800 */
[----:B-----5:R-:W-:-:S05]  /*14560*/  LEA R20, P1, R8, R26, 0x1 ;  /* 0x0000001a08147211 */ /* 0x020fca00078208ff */
[----:B------:R0:W-:Y:S01]  /*14570*/  STL [R1+0x640], R20 ;  /* 0x0006401401007387 */ /* 0x0001e20000100800 */
[-C--:B------:R-:W-:Y:S02]  /*14580*/  LEA R22, P5, R16, R26.reuse, 0x1 ;  /* 0x0000001a10167211 */ /* 0x080fe400078a08ff */
[-C--:B0-----:R-:W-:Y:S02]  /*14590*/  LEA R20, P6, R17, R26.reuse, 0x1 ;  /* 0x0000001a11147211 */ /* 0x081fe400078c08ff */
[-C--:B------:R-:W-:Y:S02]  /*145a0*/  LEA R21, P4, R18, R26.reuse, 0x1 ;  /* 0x0000001a12157211 */ /* 0x080fe400078808ff */
[----:B------:R-:W-:-:S05]  /*145b0*/  LEA R5, P0, R19, R26, 0x1 ;  /* 0x0000001a13057211 */ /* 0x000fca00078008ff */
[----:B------:R0:W-:Y:S04]  /*145c0*/  STL [R1+0x648], R5 ;  /* 0x0006480501007387 */ /* 0x0001e80000100800 */
[----:B0-----:R-:W4:Y:S04]  /*145d0*/  LDL.LU R5, [R1+0x140] ;  /* 0x0001400001057983 */ /* 0x001f280000300800 */
[----:B------:R0:W-:Y:S04]  /*145e0*/  STL [R1+0x650], R21 ;  /* 0x0006501501007387 */ /* 0x0001e80000100800 */
[----:B------:R1:W-:Y:S01]  /*145f0*/  STL [R1+0x658], R20 ;  /* 0x0006581401007387 */ /* 0x0003e20000100800 */
[----:B0-----:R-:W-:-:S03]  /*14600*/  LEA.HI.X.SX32 R21, R25, R13, 0x1, P3 ;  /* 0x0000000d19157211 */ /* 0x001fc600018f0eff */
[----:B-1----:R-:W5:Y:S04]  /*14610*/  LDL.LU R20, [R1+0x148] ;  /* 0x0001480001147983 */ /* 0x002f680000300800 */
[----:B------:R-:W-:Y:S04]  /*14620*/  STL [R1+0x660], R22 ;  /* 0x0006601601007387 */ /* 0x000fe80000100800 */
[----:B------:R0:W-:Y:S02]  /*14630*/  STL [R1+0x62c], R21 ;  /* 0x00062c1501007387 */ /* 0x0001e40000100800 */
[----:B0-----:R-:W-:-:S02]  /*14640*/  LEA.HI.X.SX32 R21, R6, R13, 0x1, P2 ;  /* 0x0000000d06157211 */ /* 0x001fc400010f0eff */
[----:B------:R-:W5:Y:S01]  /*14650*/  LDL.LU R6, [R1+0x19c] ;  /* 0x00019c0001067983 */ /* 0x000f620000300800 */
[----:B------:R-:W-:-:S05]  /*14660*/  LEA R22, P3, R15, R26, 0x1 ;  /* 0x0000001a0f167211 */ /* 0x000fca00078608ff */
[----:B------:R-:W-:Y:S04]  /*14670*/  STL [R1+0x668], R22 ;  /* 0x0006681601007387 */ /* 0x000fe80000100800 */
[----:B------:R0:W-:Y:S02]  /*14680*/  STL [R1+0x634], R21 ;  /* 0x0006341501007387 */ /* 0x0001e40000100800 */
[----:B0-----:R-:W-:Y:S02]  /*14690*/  LEA.HI.X.SX32 R21, R8, R13, 0x1, P1 ;  /* 0x0000000d08157211 */ /* 0x001fe400008f0eff */
[----:B------:R-:W5:Y:S01]  /*146a0*/  LDL.LU R8, [R1+0x1b0] ;  /* 0x0001b00001087983 */ /* 0x000f620000300800 */
[----:B------:R-:W-:-:S05]  /*146b0*/  LEA R22, P2, R14, R26, 0x1 ;  /* 0x0000001a0e167211 */ /* 0x000fca00078408ff */
[----:B------:R-:W-:Y:S04]  /*146c0*/  STL [R1+0x670], R22 ;  /* 0x0006701601007387 */ /* 0x000fe80000100800 */
[----:B------:R0:W-:Y:S02]  /*146d0*/  STL [R1+0x63c], R21 ;  /* 0x00063c1501007387 */ /* 0x0001e40000100800 */
[----:B0-----:R-:W-:Y:S02]  /*146e0*/  LEA.HI.X.SX32 R21, R19, R13, 0x1, P0 ;  /* 0x0000000d13157211 */ /* 0x001fe400000f0eff */
[----:B------:R-:W5:Y:S01]  /*146f0*/  LDL.LU R19, [R1+0x1b4] ;  /* 0x0001b40001137983 */ /* 0x000f620000300800 */
[----:B------:R-:W-:-:S05]  /*14700*/  LEA R22, P1, R11, R26, 0x1 ;  /* 0x0000001a0b167211 */ /* 0x000fca00078208ff */
[----:B------:R0:W-:Y:S04]  /*14710*/  STL [R1+0x678], R22 ;  /* 0x0006781601007387 */ /* 0x0001e80000100800 */
[----:B------:R1:W-:Y:S01]  /*14720*/  STL [R1+0x644], R21 ;  /* 0x0006441501007387 */ /* 0x0003e20000100800 */
[-C--:B0-----:R-:W-:Y:S02]  /*14730*/  LEA R22, P0, R12, R26.reuse, 0x1 ;  /* 0x0000001a0c167211 */ /* 0x081fe400078008ff */
[----:B-1----:R-:W-:Y:S02]  /*14740*/  LEA.HI.X.SX32 R21, R18, R13, 0x1, P4 ;  /* 0x0000000d12157211 */ /* 0x002fe400020f0eff */
[----:B------:R-:W5:Y:S04]  /*14750*/  LDL.LU R18, [R1+0x1b8] ;  /* 0x0001b80001127983 */ /* 0x000f680000300800 */
[----:B------:R0:W-:Y:S04]  /*14760*/  STL [R1+0x680], R22 ;  /* 0x0006801601007387 */ /* 0x0001e80000100800 */
[----:B------:R1:W-:Y:S01]  /*14770*/  STL [R1+0x64c], R21 ;  /* 0x00064c1501007387 */ /* 0x0003e20000100800 */
[----:B0-----:R-:W-:-:S02]  /*14780*/  LEA R22, P4, R10, R26, 0x1 ;  /* 0x0000001a0a167211 */ /* 0x001fc400078808ff */
[----:B-1----:R-:W-:Y:S02]  /*14790*/  LEA.HI.X.SX32 R21, R17, R13, 0x1, P6 ;  /* 0x0000000d11157211 */ /* 0x002fe400030f0eff */
[----:B------:R-:W5:Y:S04]  /*147a0*/  LDL.LU R17, [R1+0x1bc] ;  /* 0x0001bc0001117983 */ /* 0x000f680000300800 */
[----:B------:R0:W-:Y:S04]  /*147b0*/  STL [R1+0x688], R22 ;  /* 0x0006881601007387 */ /* 0x0001e80000100800 */
[----:B------:R1:W-:Y:S01]  /*147c0*/  STL [R1+0x654], R21 ;  /* 0x0006541501007387 */ /* 0x0003e20000100800 */
[----:B0-----:R-:W-:-:S02]  /*147d0*/  LEA R22, P6, R9, R26, 0x1 ;  /* 0x0000001a09167211 */ /* 0x001fc400078c08ff */
[-C--:B-1----:R-:W-:Y:S02]  /*147e0*/  LEA.HI.X.SX32 R21, R16, R13.reuse, 0x1, P5 ;  /* 0x0000000d10157211 */ /* 0x082fe400028f0eff */
[----:B------:R-:W5:Y:S04]  /*147f0*/  LDL.LU R16, [R1+0x228] ;  /* 0x0002280001107983 */ /* 0x000f680000300800 */
[----:B------:R-:W-:Y:S04]  /*14800*/  STL [R1+0x690], R22 ;  /* 0x0006901601007387 */ /* 0x000fe80000100800 */
[----:B------:R0:W-:Y:S02]  /*14810*/  STL [R1+0x65c], R21 ;  /* 0x00065c1501007387 */ /* 0x0001e40000100800 */
[----:B0-----:R-:W-:-:S02]  /*14820*/  LEA.HI.X.SX32 R21, R15, R13, 0x1, P3 ;  /* 0x0000000d0f157211 */ /* 0x001fc400018f0eff */
[----:B------:R-:W5:Y:S01]  /*14830*/  LDL.LU R15, [R1+0x230] ;  /* 0x00023000010f7983 */ /* 0x000f620000300800 */
[----:B------:R-:W-:-:S05]  /*14840*/  LEA R22, P5, R7, R26, 0x1 ;  /* 0x0000001a07167211 */ /* 0x000fca00078a08ff */
[----:B------:R2:W-:Y:S04]  /*14850*/  STL [R1+0x698], R22 ;  /* 0x0006981601007387 */ /* 0x0005e80000100800 */
[----:B------:R0:W-:Y:S01]  /*14860*/  STL [R1+0x664], R21 ;  /* 0x0006641501007387 */ /* 0x0001e20000100800 */
[-C--:B--2---:R-:W-:Y:S02]  /*14870*/  LEA R22, P3, R28, R26.reuse, 0x1 ;  /* 0x0000001a1c167211 */ /* 0x084fe400078608ff */
[----:B0-----:R-:W-:Y:S02]  /*14880*/  LEA.HI.X.SX32 R21, R14, R13, 0x1, P2 ;  /* 0x0000000d0e157211 */ /* 0x001fe400010f0eff */
[----:B------:R-:W2:Y:S04]  /*14890*/  LDL.LU R14, [R1+0x238] ;  /* 0x00023800010e7983 */ /* 0x000ea80000300800 */
[----:B------:R3:W-:Y:S04]  /*148a0*/  STL [R1+0x6a0], R22 ;  /* 0x0006a01601007387 */ /* 0x0007e80000100800 */
[----:B------:R0:W-:Y:S01]  /*148b0*/  STL [R1+0x66c], R21 ;  /* 0x00066c1501007387 */ /* 0x0001e20000100800 */
[----:B---3--:R-:W-:-:S02]  /*148c0*/  LEA R22, P2, R29, R26, 0x1 ;  /* 0x0000001a1d167211 */ /* 0x008fc400078408ff */
[-C--:B0-----:R-:W-:Y:S02]  /*148d0*/  LEA.HI.X.SX32 R21, R11, R13.reuse, 0x1, P1 ;  /* 0x0000000d0b157211 */ /* 0x081fe400008f0eff */
[----:B------:R-:W3:Y:S04]  /*148e0*/  LDL.LU R11, [R1+0x384] ;  /* 0x00038400010b7983 */ /* 0x000ee80000300800 */
[----:B------:R-:W-:Y:S04]  /*148f0*/  STL [R1+0x6a8], R22 ;  /* 0x0006a81601007387 */ /* 0x000fe80000100800 */
[----:B------:R0:W-:Y:S02]  /*14900*/  STL [R1+0x674], R21 ;  /* 0x0006741501007387 */ /* 0x0001e40000100800 */
[----:B0-----:R-:W-:-:S02]  /*14910*/  LEA.HI.X.SX32 R21, R12, R13, 0x1, P0 ;  /* 0x0000000d0c157211 */ /* 0x001fc400000f0eff */
[----:B------:R-:W3:Y:S01]  /*14920*/  LDL.LU R12, [R1+0x398] ;  /* 0x00039800010c7983 */ /* 0x000ee20000300800 */
[----:B----4-:R-:W-:-:S05]  /*14930*/  LEA R22, P1, R5, R26, 0x1 ;  /* 0x0000001a05167211 */ /* 0x010fca00078208ff */
[----:B------:R-:W-:Y:S04]  /*14940*/  STL [R1+0x6b0], R22 ;  /* 0x0006b01601007387 */ /* 0x000fe80000100800 */
[----:B------:R0:W-:Y:S02]  /*14950*/  STL [R1+0x67c], R21 ;  /* 0x00067c1501007387 */ /* 0x0001e40000100800 */
[----:B0-----:R-:W-:Y:S02]  /*14960*/  LEA.HI.X.SX32 R21, R10, R13, 0x1, P4 ;  /* 0x0000000d0a157211 */ /* 0x001fe400020f0eff */
[----:B------:R-:W4:Y:S01]  /*14970*/  LDL.LU R10, [R1+0x394] ;  /* 0x00039400010a7983 */ /* 0x000f220000300800 */
[----:B-----5:R-:W-:-:S05]  /*14980*/  LEA R22, P0, R20, R26, 0x1 ;  /* 0x0000001a14167211 */ /* 0x020fca00078008ff */
[----:B------:R0:W-:Y:S04]  /*14990*/  STL [R1+0x6b8], R22 ;  /* 0x0006b81601007387 */ /* 0x0001e80000100800 */
[----:B------:R1:W-:Y:S01]  /*149a0*/  STL [R1+0x684], R21 ;  /* 0x0006841501007387 */ /* 0x0003e20000100800 */
[----:B0-----:R-:W-:Y:S02]  /*149b0*/  LEA R22, P4, R6, R26, 0x1 ;  /* 0x0000001a06167211 */ /* 0x001fe400078808ff */
[-C--:B-1----:R-:W-:Y:S02]  /*149c0*/  LEA.HI.X.SX32 R21, R9, R13.reuse, 0x1, P6 ;  /* 0x0000000d09157211 */ /* 0x082fe400030f0eff */
[----:B------:R-:W5:Y:S04]  /*149d0*/  LDL.LU R9, [R1+0x390] ;  /* 0x0003900001097983 */ /* 0x000f680000300800 */
        /* <DEDUP_REMOVED lines=34> */
[----:B--2---:R-:W-:-:S05]  /*14c00*/  LEA R22, P4, R14, R26, 0x1 ;  /* 0x0000001a0e167211 */ /* 0x004fca00078808ff */
[----:B------:R3:W-:Y:S04]  /*14c10*/  STL [R1+0x6f8], R22 ;  /* 0x0006f81601007387 */ /* 0x0007e80000100800 */
[----:B------:R0:W-:Y:S01]  /*14c20*/  STL [R1+0x6c4], R21 ;  /* 0x0006c41501007387 */ /* 0x0001e20000100800 */
[-C--:B---3--:R-:W-:Y:S02]  /*14c30*/  LEA R22, P6, R11, R26.reuse, 0x1 ;  /* 0x0000001a0b167211 */ /* 0x088fe400078c08ff */
[----:B0-----:R-:W-:Y:S02]  /*14c40*/  LEA.HI.X.SX32 R21, R19, R13, 0x1, P5 ;  /* 0x0000000d13157211 */ /* 0x001fe400028f0eff */
[----:B------:R-:W2:Y:S04]  /*14c50*/  LDL.LU R19, [R1+0x364] ;  /* 0x0003640001137983 */ /* 0x000ea80000300800 */
[----:B------:R0:W-:Y:S04]  /*14c60*/  STL [R1+0x700], R22 ;  /* 0x0007001601007387 */ /* 0x0001e80000100800 */
[----:B------:R1:W-:Y:S01]  /*14c70*/  STL [R1+0x6cc], R21 ;  /* 0x0006cc1501007387 */ /* 0x0003e20000100800 */
[----:B0-----:R-:W-:-:S02]  /*14c80*/  LEA R22, P5, R12, R26, 0x1 ;  /* 0x0000001a0c167211 */ /* 0x001fc400078a08ff */
[-C--:B-1----:R-:W-:Y:S02]  /*14c90*/  LEA.HI.X.SX32 R21, R18, R13.reuse, 0x1, P3 ;  /* 0x0000000d12157211 */ /* 0x082fe400018f0eff */
        /* <DEDUP_REMOVED lines=11> */
[----:B------:R-:W-:Y:S04]  /*14d50*/  STL [R1+0x718], R22 ;  /* 0x0007181601007387 */ /* 0x000fe80000100800 */
[----:B------:R0:W-:Y:S02]  /*14d60*/  STL [R1+0x6e4], R21 ;  /* 0x0006e41501007387 */ /* 0x0001e40000100800 */
[-C--:B0-----:R-:W-:Y:S02]  /*14d70*/  LEA.HI.X.SX32 R21, R15, R13.reuse, 0x1, P0 ;  /* 0x0000000d0f157211 */ /* 0x081fe400000f0eff */
[----:B------:R-:W-:Y:S01]  /*14d80*/  LEA R22, P1, R7, R26, 0x1 ;  /* 0x0000001a07167211 */ /* 0x000fe200078208ff */
        /* <DEDUP_REMOVED lines=216> */
[----:B------:R-:W-:Y:S04]  /*15b10*/  STL [R1+0x878], R22 ;  /* 0x0008781601007387 */ /* 0x000fe80000100800 */
[----:B------:R0:W-:Y:S02]  /*15b20*/  STL [R1+0x844], R21 ;  /* 0x0008441501007387 */ /* 0x0001e40000100800 */
[-C--:B0-----:R-:W-:Y:S02]  /*15b30*/  LEA.HI.X.SX32 R21, R20, R13.reuse, 0x1, P6 ;  /* 0x0000000d14157211 */ /* 0x081fe400030f0eff */
[----:B---3--:R-:W-:Y:S01]  /*15b40*/  LEA R22, P4, R16, R26, 0x1 ;  /* 0x0000001a10167211 */ /* 0x008fe200078808ff */
[----:B------:R-:W2:Y:S04]  /*15b50*/  LDL.LU R20, [R1+0x2a4] ;  /* 0x0002a40001147983 */ /* 0x000ea80000300800 */
[----:B------:R-:W-:Y:S04]  /*15b60*/  STL [R1+0x880], R22 ;  /* 0x0008801601007387 */ /* 0x000fe80000100800 */
[----:B------:R0:W-:Y:S02]  /*15b70*/  STL [R1+0x84c], R21 ;  /* 0x00084c1501007387 */ /* 0x0001e40000100800 */
[----:B0-----:R-:W-:-:S02]  /*15b80*/  LEA.HI.X.SX32 R21, R6, R13, 0x1, P5 ;  /* 0x0000000d06157211 */ /* 0x001fc400028f0eff */
[----:B------:R-:W-:Y:S01]  /*15b90*/  LEA R22, P6, R15, R26, 0x1 ;  /* 0x0000001a0f167211 */ /* 0x000fe200078c08ff */
        /* <DEDUP_REMOVED lines=412> */
[----:B------:R0:W-:Y:S01]  /*17560*/  STL [R1+0xae4], R21 ;  /* 0x000ae41501007387 */ /* 0x0001e20000100800 */
[-C--:B------:R-:W-:Y:S02]  /*17570*/  LEA.HI.X.SX32 R20, R20, R13.reuse, 0x1, P5 ;  /* 0x0000000d14147211 */ /* 0x080fe400028f0eff */
[----:B0-----:R-:W-:Y:S02]  /*17580*/  LEA.HI.X.SX32 R21, R5, R13, 0x1, P6 ;  /* 0x0000000d05157211 */ /* 0x001fe400030f0eff */
[-C--:B---3--:R-:W-:Y:S01]  /*17590*/  LEA R22, P4, R17, R26.reuse, 0x1 ;  /* 0x0000001a11167211 */ /* 0x088fe200078808ff */
[----:B------:R-:W2:Y:S04]  /*175a0*/  LDL.LU R5, [R1+0x12c] ;  /* 0x00012c0001057983 */ /* 0x000ea80000300800 */
[----:B------:R-:W-:Y:S04]  /*175b0*/  STL [R1+0xb20], R22 ;  /* 0x000b201601007387 */ /* 0x000fe80000100800 */
[----:B------:R0:W-:Y:S04]  /*175c0*/  STL [R1+0xaec], R21 ;  /* 0x000aec1501007387 */ /* 0x0001e80000100800 */
[----:B0-----:R-:W3:Y:S01]  /*175d0*/  LDL.LU R21, [R1+0x128] ;  /* 0x0001280001157983 */ /* 0x001ee20000300800 */
[----:B------:R-:W-:-:S05]  /*175e0*/  LEA R22, P6, R16, R26, 0x1 ;  /* 0x0000001a10167211 */ /* 0x000fca00078c08ff */
[----:B------:R-:W-:Y:S04]  /*175f0*/  STL [R1+0xb28], R22 ;  /* 0x000b281601007387 */ /* 0x000fe80000100800 */
[----:B------:R0:W-:Y:S02]  /*17600*/  STL [R1+0xaf4], R20 ;  /* 0x000af41401007387 */ /* 0x0001e40000100800 */
[-C--:B0-----:R-:W-:Y:S02]  /*17610*/  LEA.HI.X.SX32 R20, R6, R13.reuse, 0x1, P3 ;  /* 0x0000000d06147211 */ /* 0x081fe400018f0eff */
[----:B------:R-:W3:Y:S01]  /*17620*/  LDL.LU R6, [R1+0x124] ;  /* 0x0001240001067983 */ /* 0x000ee20000300800 */
[-C--:B------:R-:W-:Y:S02]  /*17630*/  LEA.HI.X.SX32 R19, R19, R13.reuse, 0x1, P1 ;  /* 0x0000000d13137211 */ /* 0x080fe400008f0eff */
[----:B------:R-:W-:-:S02]  /*17640*/  LEA.HI.X.SX32 R18, R18, R13, 0x1, P0 ;  /* 0x0000000d12127211 */ /* 0x000fc400000f0eff */
[----:B----4-:R-:W-:-:S05]  /*17650*/  LEA R22, P5, R15, R26, 0x1 ;  /* 0x0000001a0f167211 */ /* 0x010fca00078a08ff */
[----:B------:R-:W-:Y:S04]  /*17660*/  STL [R1+0xb30], R22 ;  /* 0x000b301601007387 */ /* 0x000fe80000100800 */
[----:B------:R0:W-:Y:S02]  /*17670*/  STL [R1+0xafc], R20 ;  /* 0x000afc1401007387 */ /* 0x0001e40000100800 */
[----:B0-----:R-:W-:Y:S02]  /*17680*/  LEA.HI.X.SX32 R20, R8, R13, 0x1, P2 ;  /* 0x0000000d08147211 */ /* 0x001fe400010f0eff */
[----:B------:R-:W4:Y:S01]  /*17690*/  LDL.LU R8, [R1+0x120] ;  /* 0x0001200001087983 */ /* 0x000f220000300800 */
[----:B-----5:R-:W-:-:S05]  /*176a0*/  LEA R22, P3, R14, R26, 0x1 ;  /* 0x0000001a0e167211 */ /* 0x020fca00078608ff */
[----:B------:R-:W-:Y:S04]  /*176b0*/  STL [R1+0xb38], R22 ;  /* 0x000b381601007387 */ /* 0x000fe80000100800 */
[----:B------:R0:W-:Y:S04]  /*176c0*/  STL [R1+0xb04], R20 ;  /* 0x000b041401007387 */ /* 0x0001e80000100800 */
[----:B0-----:R-:W5:Y:S01]  /*176d0*/  LDL.LU R20, [R1+0x11c] ;  /* 0x00011c0001147983 */ /* 0x001f620000300800 */
[----:B------:R-:W-:-:S05]  /*176e0*/  LEA R22, P2, R11, R26, 0x1 ;  /* 0x0000001a0b167211 */ /* 0x000fca00078408ff */
[----:B------:R-:W-:Y:S04]  /*176f0*/  STL [R1+0xb40], R22 ;  /* 0x000b401601007387 */ /* 0x000fe80000100800 */
[----:B------:R0:W-:Y:S04]  /*17700*/  STL [R1+0xb0c], R19 ;  /* 0x000b0c1301007387 */ /* 0x0001e80000100800 */
[----:B0-----:R-:W5:Y:S01]  /*17710*/  LDL.LU R19, [R1+0x118] ;  /* 0x0001180001137983 */ /* 0x001f620000300800 */
[----:B------:R-:W-:-:S05]  /*17720*/  LEA R22, P1, R12, R26, 0x1 ;  /* 0x0000001a0c167211 */ /* 0x000fca00078208ff */
[----:B------:R-:W-:Y:S04]  /*17730*/  STL [R1+0xb48], R22 ;  /* 0x000b481601007387 */ /* 0x000fe80000100800 */
[----:B------:R0:W-:Y:S01]  /*17740*/  STL [R1+0xb14], R18 ;  /* 0x000b141201007387 */ /* 0x0001e20000100800 */
[----:B------:R-:W-:-:S03]  /*17750*/  LEA.HI.X.SX32 R17, R17, R13, 0x1, P4 ;  /* 0x0000000d11117211 */ /* 0x000fc600020f0eff */
        /* <DEDUP_REMOVED lines=11> */
[----:B------:R-:W-:Y:S02]  /*17810*/  LEA R22, P6, R7, R26, 0x1 ;  /* 0x0000001a07167211 */ /* 0x000fe400078c08ff */
[----:B------:R-:W-:-:S03]  /*17820*/  LEA.HI.X.SX32 R14, R14, R13, 0x1, P3 ;  /* 0x0000000d0e0e7211 */ /* 0x000fc600018f0eff */
        /* <DEDUP_REMOVED lines=10> */
[----:B------:R0:W-:Y:S04]  /*178d0*/  STL [R1+0xb3c], R11 ;  /* 0x000b3c0b01007387 */ /* 0x0001e80000100800 */
[----:B0-----:R-:W5:Y:S01]  /*178e0*/  LDL.LU R11, [R1+0xfc] ;  /* 0x0000fc00010b7983 */ /* 0x001f620000300800 */
[----:B------:R-:W-:Y:S02]  /*178f0*/  LEA.HI.X.SX32 R12, R12, R13, 0x1, P1 ;  /* 0x0000000d0c0c7211 */ /* 0x000fe400008f0eff */
[----:B--2---:R-:W-:-:S02]  /*17900*/  LEA R22, P2, R5, R26, 0x1 ;  /* 0x0000001a05167211 */ /* 0x004fc400078408ff */
[----:B------:R-:W-:-:S03]  /*17910*/  LEA.HI.X.SX32 R10, R10, R13, 0x1, P0 ;  /* 0x0000000d0a0a7211 */ /* 0x000fc600000f0eff */
[----:B------:R3:W-:Y:S04]  /*17920*/  STL [R1+0xb78], R22 ;  /* 0x000b781601007387 */ /* 0x0007e80000100800 */
[----:B------:R0:W-:Y:S01]  /*17930*/  STL [R1+0xb44], R12 ;  /* 0x000b440c01007387 */ /* 0x0001e20000100800 */
[----:B---3--:R-:W-:-:S03]  /*17940*/  LEA R22, P1, R21, R26, 0x1 ;  /* 0x0000001a15167211 */ /* 0x008fc600078208ff */
[----:B0-----:R-:W2:Y:S04]  /*17950*/  LDL.LU R12, [R1+0xf8] ;  /* 0x0000f800010c7983 */ /* 0x001ea80000300800 */
[----:B------:R-:W-:Y:S04]  /*17960*/  STL [R1+0xb80], R22 ;  /* 0x000b801601007387 */ /* 0x000fe80000100800 */
[----:B------:R0:W-:Y:S01]  /*17970*/  STL [R1+0xb4c], R10 ;  /* 0x000b4c0a01007387 */ /* 0x0001e20000100800 */
[----:B------:R-:W-:-:S03]  /*17980*/  LEA.HI.X.SX32 R9, R9, R13, 0x1, P4 ;  /* 0x0000000d09097211 */ /* 0x000fc600020f0eff */
[----:B0-----:R-:W3:Y:S01]  /*17990*/  LDL.LU R10, [R1+0xf4] ;  /* 0x0000f400010a7983 */ /* 0x001ee20000300800 */
[----:B------:R-:W-:-:S05]  /*179a0*/  LEA R22, P0, R6, R26, 0x1 ;  /* 0x0000001a06167211 */ /* 0x000fca00078008ff */
[----:B------:R-:W-:Y:S04]  /*179b0*/  STL [R1+0xb88], R22 ;  /* 0x000b881601007387 */ /* 0x000fe80000100800 */
[----:B------:R0:W-:Y:S01]  /*179c0*/  STL [R1+0xb54], R9 ;  /* 0x000b540901007387 */ /* 0x0001e20000100800 */
[----:B------:R-:W-:-:S03]  /*179d0*/  LEA.HI.X.SX32 R23, R7, R13, 0x1, P6 ;  /* 0x0000000d07177211 */ /* 0x000fc600030f0eff */
[----:B0-----:R-:W3:Y:S01]  /*179e0*/  LDL.LU R9, [R1+0xec] ;  /* 0x0000ec0001097983 */ /* 0x001ee20000300800 */
[----:B----4-:R-:W-:-:S05]  /*179f0*/  LEA R22, P4, R8, R26, 0x1 ;  /* 0x0000001a08167211 */ /* 0x010fca00078808ff */
[----:B------:R-:W-:Y:S04]  /*17a00*/  STL [R1+0xb90], R22 ;  /* 0x000b901601007387 */ /* 0x000fe80000100800 */
[----:B------:R-:W4:Y:S04]  /*17a10*/  LDL.LU R7, [R1+0xe4] ;  /* 0x0000e40001077983 */ /* 0x000f280000300800 */
[----:B------:R0:W-:Y:S02]  /*17a20*/  STL [R1+0xb5c], R23 ;  /* 0x000b5c1701007387 */ /* 0x0001e40000100800 */
[----:B0-----:R-:W-:-:S02]  /*17a30*/  LEA.HI.X.SX32 R23, R28, R13, 0x1, P5 ;  /* 0x0000000d1c177211 */ /* 0x001fc400028f0eff */
[----:B-----5:R-:W-:-:S05]  /*17a40*/  LEA R22, P6, R20, R26, 0x1 ;  /* 0x0000001a14167211 */ /* 0x020fca00078c08ff */
[----:B------:R0:W-:Y:S04]  /*17a50*/  STL [R1+0xb98], R22 ;  /* 0x000b981601007387 */ /* 0x0001e80000100800 */
[----:B------:R-:W5:Y:S04]  /*17a60*/  LDL.LU R28, [R1+0xe0] ;  /* 0x0000e000011c7983 */ /* 0x000f680000300800 */
[----:B------:R1:W-:Y:S01]  /*17a70*/  STL [R1+0xb64], R23 ;  /* 0x000b641701007387 */ /* 0x0003e20000100800 */
[----:B0-----:R-:W-:Y:S02]  /*17a80*/  LEA R22, P5, R19, R26, 0x1 ;  /* 0x0000001a13167211 */ /* 0x001fe400078a08ff */
[----:B-1----:R-:W-:-:S03]  /*17a90*/  LEA.HI.X.SX32 R23, R29, R13, 0x1, P3 ;  /* 0x0000000d1d177211 */ /* 0x002fc600018f0eff */
        /* <DEDUP_REMOVED lines=9> */
[----:B-1----:R-:W-:-:S02]  /*17b30*/  LEA.HI.X.SX32 R23, R21, R13, 0x1, P1 ;  /* 0x0000000d15177211 */ /* 0x002fc400008f0eff */
[----:B------:R-:W-:Y:S01]  /*17b40*/  LEA.HI.X.SX32 R21, R6, R13, 0x1, P0 ;  /* 0x0000000d06157211 */ /* 0x000fe200000f0eff */
[----:B------:R0:W-:Y:S04]  /*17b50*/  STL [R1+0xbb0], R22 ;  /* 0x000bb01601007387 */ /* 0x0001e80000100800 */
[----:B------:R-:W-:Y:S04]  /*17b60*/  STL [R1+0xb7c], R23 ;  /* 0x000b7c1701007387 */ /* 0x000fe80000100800 */
[----:B------:R-:W5:Y:S01]  /*17b70*/  LDL.LU R6, [R1+0xcc] ;  /* 0x0000cc0001067983 */ /* 0x000f620000300800 */
[----:B0-----:R-:W-:-:S05]  /*17b80*/  LEA R22, P1, R16, R26, 0x1 ;  /* 0x0000001a10167211 */ /* 0x001fca00078208ff */
[----:B------:R-:W-:Y:S04]  /*17b90*/  STL [R1+0xbb8], R22 ;  /* 0x000bb81601007387 */ /* 0x000fe80000100800 */
[----:B------:R0:W-:Y:S01]  /*17ba0*/  STL [R1+0xb84], R21 ;  /* 0x000b841501007387 */ /* 0x0001e20000100800 */
[-C--:B------:R-:W-:Y:S02]  /*17bb0*/  LEA.HI.X.SX32 R20, R20, R13.reuse, 0x1, P6 ;  /* 0x0000000d14147211 */ /* 0x080fe400030f0eff */
[----:B0-----:R-:W-:Y:S02]  /*17bc0*/  LEA.HI.X.SX32 R21, R8, R13, 0x1, P4 ;  /* 0x0000000d08157211 */ /* 0x001fe400020f0eff */
[----:B------:R-:W5:Y:S01]  /*17bd0*/  LDL.LU R8, [R1+0xc4] ;  /* 0x0000c40001087983 */ /* 0x000f620000300800 */
        /* <DEDUP_REMOVED lines=14> */
[----:B--2---:R-:W-:-:S05]  /*17cc0*/  LEA R23, P5, R12, R26, 0x1 ;  /* 0x0000001a0c177211 */ /* 0x004fca00078a08ff */
[----:B------:R-:W-:Y:S04]  /*17cd0*/  STL [R1+0xbd8], R23 ;  /* 0x000bd81701007387 */ /* 0x000fe80000100800 */
[----:B------:R0:W-:Y:S01]  /*17ce0*/  STL [R1+0xba4], R22 ;  /* 0x000ba41601007387 */ /* 0x0001e20000100800 */
[----:B---3--:R-:W-:Y:S02]  /*17cf0*/  LEA R18, P3, R10, R26, 0x1 ;  /* 0x0000001a0a127211 */ /* 0x008fe400078608ff */
[----:B0-----:R-:W-:-:S03]  /*17d00*/  LEA.HI.X.SX32 R22, R17, R13, 0x1, P2 ;  /* 0x0000000d11167211 */ /* 0x001fc600010f0eff */
[----:B------:R0:W-:Y:S04]  /*17d10*/  STL [R1+0xbe0], R18 ;  /* 0x000be01201007387 */ /* 0x0001e80000100800 */
[----:B0-----:R-:W2:Y:S01]  /*17d20*/  LDL.LU R18, [R1+0xb4] ;  /* 0x0000b40001127983 */ /* 0x001ea20000300800 */
[----:B------:R-:W-:-:S03]  /*17d30*/  LEA R17, P2, R9, R26, 0x1 ;  /* 0x0000001a09117211 */ /* 0x000fc600078408ff */
[----:B------:R0:W-:Y:S04]  /*17d40*/  STL [R1+0xbac], R22 ;  /* 0x000bac1601007387 */ /* 0x0001e80000100800 */
[----:B------:R1:W-:Y:S01]  /*17d50*/  STL [R1+0xbe8], R17 ;  /* 0x000be81101007387 */ /* 0x0003e20000100800 */
[----:B0-----:R-:W-:-:S03]  /*17d60*/  LEA.HI.X.SX32 R22, R16, R13, 0x1, P1 ;  /* 0x0000000d10167211 */ /* 0x001fc600008f0eff */
[----:B-1----:R-:W3:Y:S04]  /*17d70*/  LDL.LU R17, [R1+0xb0] ;  /* 0x0000b00001117983 */ /* 0x002ee80000300800 */
[----:B------:R0:W-:Y:S02]  /*17d80*/  STL [R1+0xbb4], R22 ;  /* 0x000bb41601007387 */ /* 0x0001e40000100800 */
[----:B0-----:R-:W-:Y:S02]  /*17d90*/  LEA.HI.X.SX32 R22, R15, R13, 0x1, P0 ;  /* 0x0000000d0f167211 */ /* 0x001fe400000f0eff */
[----:B----4-:R-:W-:-:S05]  /*17da0*/  LEA R16, P1, R7, R26, 0x1 ;  /* 0x0000001a07107211 */ /* 0x010fca00078208ff */
[----:B------:R0:W-:Y:S04]  /*17db0*/  STL [R1+0xbf0], R16 ;  /* 0x000bf01001007387 */ /* 0x0001e80000100800 */
[----:B0-----:R-:W4:Y:S04]  /*17dc0*/  LDL.LU R16, [R1+0xac] ;  /* 0x0000ac0001107983 */ /* 0x001f280000300800 */
[----:B------:R0:W-:Y:S01]  /*17dd0*/  STL [R1+0xbbc], R22 ;  /* 0x000bbc1601007387 */ /* 0x0001e20000100800 */
[----:B-----5:R-:W-:Y:S02]  /*17de0*/  LEA R15, P0, R28, R26, 0x1 ;  /* 0x0000001a1c0f7211 */ /* 0x020fe400078008ff */
[----:B0-----:R-:W-:-:S03]  /*17df0*/  LEA.HI.X.SX32 R22, R14, R13, 0x1, P4 ;  /* 0x0000000d0e167211 */ /* 0x001fc600020f0eff */
[----:B------:R0:W-:Y:S04]  /*17e00*/  STL [R1+0xbf8], R15 ;  /* 0x000bf80f01007387 */ /* 0x0001e80000100800 */
[----:B0-----:R-:W5:Y:S01]  /*17e10*/  LDL.LU R15, [R1+0xa8] ;  /* 0x0000a800010f7983 */ /* 0x001f620000300800 */
[----:B------:R-:W-:-:S03]  /*17e20*/  LEA R14, P4, R29, R26, 0x1 ;  /* 0x0000001a1d0e7211 */ /* 0x000fc600078808ff */
[----:B------:R-:W-:Y:S04]  /*17e30*/  STL [R1+0xbc4], R22 ;  /* 0x000bc41601007387 */ /* 0x000fe80000100800 */
[----:B------:R0:W-:Y:S04]  /*17e40*/  STL [R1+0xc00], R14 ;  /* 0x000c000e01007387 */ /* 0x0001e80000100800 */
[----:B0-----:R-:W5:Y:S01]  /*17e50*/  LDL.LU R14, [R1+0xa4] ;  /* 0x0000a400010e7983 */ /* 0x001f620000300800 */
[----:B------:R-:W-:Y:S02]  /*17e60*/  LEA.HI.X.SX32 R22, R11, R13, 0x1, P6 ;  /* 0x0000000d0b167211 */ /* 0x000fe400030f0eff */
[----:B------:R-:W-:-:S03]  /*17e70*/  LEA R11, P6, R5, R26, 0x1 ;  /* 0x0000001a050b7211 */ /* 0x000fc600078c08ff */
[----:B------:R-:W-:Y:S04]  /*17e80*/  STL [R1+0xbcc], R22 ;  /* 0x000bcc1601007387 */ /* 0x000fe80000100800 */
[----:B------:R0:W-:Y:S01]  /*17e90*/  STL [R1+0xc08], R11 ;  /* 0x000c080b01007387 */ /* 0x0001e20000100800 */
[----:B------:R-:W-:-:S03]  /*17ea0*/  LEA.HI.X.SX32 R12, R12, R13, 0x1, P5 ;  /* 0x0000000d0c0c7211 */ /* 0x000fc600028f0eff */
[----:B0-----:R-:W5:Y:S01]  /*17eb0*/  LDL.LU R11, [R1+0xa0] ;  /* 0x0000a000010b7983 */ /* 0x001f620000300800 */
[----:B------:R-:W-:-:S03]  /*17ec0*/  LEA.HI.X.SX32 R10, R10, R13, 0x1, P3 ;  /* 0x0000000d0a0a7211 */ /* 0x000fc600018f0eff */
[----:B------:R0:W-:Y:S01]  /*17ed0*/  STL [R1+0xbd4], R12 ;  /* 0x000bd40c01007387 */ /* 0x0001e20000100800 */
[----:B------:R-:W-:-:S03]  /*17ee0*/  LEA R22, P5, R6, R26, 0x1 ;  /* 0x0000001a06167211 */ /* 0x000fc600078a08ff */
[----:B0-----:R-:W5:Y:S04]  /*17ef0*/  LDL.LU R12, [R1+0x9c] ;  /* 0x00009c00010c7983 */ /* 0x001f680000300800 */
        /* <DEDUP_REMOVED lines=20> */
[----:B------:R-:W-:Y:S04]  /*18040*/  STL [R1+0xc30], R22 ;  /* 0x000c301601007387 */ /* 0x000fe80000100800 */
[----:B------:R-:W5:Y:S04]  /*18050*/  LDL.LU R29, [R1+0x88] ;  /* 0x00008800011d7983 */ /* 0x000f680000300800 */
[----:B------:R0:W-:Y:S02]  /*18060*/  STL [R1+0xbfc], R23 ;  /* 0x000bfc1701007387 */ /* 0x0001e40000100800 */
[----:B0-----:R-:W-:-:S02]  /*18070*/  LEA.HI.X.SX32 R23, R5, R13, 0x1, P6 ;  /* 0x0000000d05177211 */ /* 0x001fc400030f0eff */
[----:B------:R-:W5:Y:S01]  /*18080*/  LDL.LU R5, [R1+0x84] ;  /* 0x0000840001057983 */ /* 0x000f620000300800 */
[----:B--2---:R-:W-:-:S05]  /*18090*/  LEA R22, P4, R18, R26, 0x1 ;  /* 0x0000001a12167211 */ /* 0x004fca00078808ff */
[----:B------:R-:W-:Y:S04]  /*180a0*/  STL [R1+0xc38], R22 ;  /* 0x000c381601007387 */ /* 0x000fe80000100800 */
[----:B------:R0:W-:Y:S02]  /*180b0*/  STL [R1+0xc04], R23 ;  /* 0x000c041701007387 */ /* 0x0001e40000100800 */
[----:B0-----:R-:W-:Y:S02]  /*180c0*/  LEA.HI.X.SX32 R23, R6, R13, 0x1, P5 ;  /* 0x0000000d06177211 */ /* 0x001fe400028f0eff */
[----:B------:R-:W2:Y:S01]  /*180d0*/  LDL.LU R6, [R1+0x80] ;  /* 0x0000800001067983 */ /* 0x000ea20000300800 */
[----:B---3--:R-:W-:-:S05]  /*180e0*/  LEA R22, P6, R17, R26, 0x1 ;  /* 0x0000001a11167211 */ /* 0x008fca00078c08ff */
[----:B------:R-:W-:Y:S04]  /*180f0*/  STL [R1+0xc40], R22 ;  /* 0x000c401601007387 */ /* 0x000fe80000100800 */
[----:B------:R0:W-:Y:S02]  /*18100*/  STL [R1+0xc0c], R23 ;  /* 0x000c0c1701007387 */ /* 0x0001e40000100800 */
[-C--:B0-----:R-:W-:Y:S02]  /*18110*/  LEA.HI.X.SX32 R23, R8, R13.reuse, 0x1, P3 ;  /* 0x0000000d08177211 */ /* 0x081fe400018f0eff */
[----:B------:R-:W3:Y:S01]  /*18120*/  LDL.LU R8, [R1+0x7c] ;  /* 0x00007c0001087983 */ /* 0x000ee20000300800 */
[-C--:B------:R-:W-:Y:S02]  /*18130*/  LEA.HI.X.SX32 R21, R21, R13.reuse, 0x1, P2 ;  /* 0x0000000d15157211 */ /* 0x080fe400010f0eff */
[----:B------:R-:W-:-:S02]  /*18140*/  LEA.HI.X.SX32 R20, R20, R13, 0x1, P1 ;  /* 0x0000000d14147211 */ /* 0x000fc400008f0eff */
[----:B----4-:R-:W-:-:S05]  /*18150*/  LEA R22, P5, R16, R26, 0x1 ;  /* 0x0000001a10167211 */ /* 0x010fca00078a08ff */
[----:B------:R5:W-:Y:S04]  /*18160*/  STL [R1+0xc48], R22 ;  /* 0x000c481601007387 */ /* 0x000be80000100800 */
[----:B------:R-:W-:Y:S04]  /*18170*/  STL [R1+0xc14], R23 ;  /* 0x000c141701007387 */ /* 0x000fe80000100800 */
[----:B------:R-:W4:Y:S01]  /*18180*/  LDL.LU R24, [R1+0x78] ;  /* 0x0000780001187983 */ /* 0x000f220000300800 */
[----:B-----5:R-:W-:-:S05]  /*18190*/  LEA R22, P3, R15, R26, 0x1 ;  /* 0x0000001a0f167211 */ /* 0x020fca00078608ff */
[----:B------:R0:W-:Y:S04]  /*181a0*/  STL [R1+0xc50], R22 ;  /* 0x000c501601007387 */ /* 0x0001e80000100800 */
[----:B------:R1:W-:Y:S01]  /*181b0*/  STL [R1+0xc1c], R21 ;  /* 0x000c1c1501007387 */ /* 0x0003e20000100800 */
[----:B0-----:R-:W-:-:S05]  /*181c0*/  LEA R22, P2, R14, R26, 0x1 ;  /* 0x0000001a0e167211 */ /* 0x001fca00078408ff */
[----:B------:R-:W-:Y:S04]  /*181d0*/  STL [R1+0xc58], R22 ;  /* 0x000c581601007387 */ /* 0x000fe80000100800 */
[----:B------:R-:W5:Y:S04]  /*181e0*/  LDL.LU R25, [R1+0x74] ;  /* 0x0000740001197983 */ /* 0x000f680000300800 */
[----:B------:R0:W-:Y:S01]  /*181f0*/  STL [R1+0xc24], R20 ;  /* 0x000c241401007387 */ /* 0x0001e20000100800 */
[----:B-1----:R-:W-:Y:S02]  /*18200*/  LEA R21, P1, R11, R26, 0x1 ;  /* 0x0000001a0b157211 */ /* 0x002fe400078208ff */
[----:B0-----:R-:W-:-:S03]  /*18210*/  LEA.HI.X.SX32 R20, R19, R13, 0x1, P0 ;  /* 0x0000000d13147211 */ /* 0x001fc600000f0eff */
[----:B------:R-:W-:Y:S04]  /*18220*/  STL [R1+0xc60], R21 ;  /* 0x000c601501007387 */ /* 0x000fe80000100800 */
[----:B------:R-:W-:Y:S04]  /*18230*/  STL [R1+0xc2c], R20 ;  /* 0x000c2c1401007387 */ /* 0x000fe80000100800 */
[----:B------:R-:W5:Y:S01]  /*18240*/  LDL.LU R23, [R1+0x70] ;  /* 0x0000700001177983 */ /* 0x000f620000300800 */
[----:B------:R-:W-:Y:S02]  /*18250*/  LEA R19, P0, R12, R26, 0x1 ;  /* 0x0000001a0c137211 */ /* 0x000fe400078008ff */
[----:B------:R-:W-:-:S03]  /*18260*/  LEA.HI.X.SX32 R18, R18, R13, 0x1, P4 ;  /* 0x0000000d12127211 */ /* 0x000fc600020f0eff */
[----:B------:R0:W-:Y:S04]  /*18270*/  STL [R1+0xc68], R19 ;  /* 0x000c681301007387 */ /* 0x0001e80000100800 */
[----:B------:R-:W-:Y:S01]  /*18280*/  STL [R1+0xc34], R18 ;  /* 0x000c341201007387 */ /* 0x000fe20000100800 */
[----:B0-----:R-:W-:-:S05]  /*18290*/  LEA R19, P4, R10, R26, 0x1 ;  /* 0x0000001a0a137211 */ /* 0x001fca00078808ff */
[----:B------:R-:W-:Y:S04]  /*182a0*/  STL [R1+0xc70], R19 ;  /* 0x000c701301007387 */ /* 0x000fe80000100800 */
[----:B------:R-:W5:Y:S01]  /*182b0*/  LDL.LU R22, [R1+0x6c] ;  /* 0x00006c0001167983 */ /* 0x000f620000300800 */
[----:B------:R-:W-:-:S05]  /*182c0*/  LEA.HI.X.SX32 R17, R17, R13, 0x1, P6 ;  /* 0x0000000d11117211 */ /* 0x000fca00030f0eff */
[----:B------:R0:W-:Y:S02]  /*182d0*/  STL [R1+0xc3c], R17 ;  /* 0x000c3c1101007387 */ /* 0x0001e40000100800 */
[----:B0-----:R-:W-:Y:S02]  /*182e0*/  LEA.HI.X.SX32 R17, R16, R13, 0x1, P5 ;  /* 0x0000000d10117211 */ /* 0x001fe400028f0eff */
[----:B------:R-:W-:-:S05]  /*182f0*/  LEA R18, P6, R9, R26, 0x1 ;  /* 0x0000001a09127211 */ /* 0x000fca00078c08ff */
[----:B------:R-:W-:Y:S04]  /*18300*/  STL [R1+0xc78], R18 ;  /* 0x000c781201007387 */ /* 0x000fe80000100800 */
[----:B------:R-:W-:Y:S01]  /*18310*/  STL [R1+0xc44], R17 ;  /* 0x000c441101007387 */ /* 0x000fe20000100800 */
[----:B------:R-:W-:-:S03]  /*18320*/  LEA R16, P5, R7, R26, 0x1 ;  /* 0x0000001a07107211 */ /* 0x000fc600078a08ff */
[----:B------:R-:W5:Y:S01]  /*18330*/  LDL.LU R21, [R1+0x64] ;  /* 0x0000640001157983 */ /* 0x000f620000300800 */
[----:B------:R-:W-:-:S03]  /*18340*/  LEA.HI.X.SX32 R15, R15, R13, 0x1, P3 ;  /* 0x0000000d0f0f7211 */ /* 0x000fc600018f0eff */
[----:B------:R0:W-:Y:S04]  /*18350*/  STL [R1+0xc80], R16 ;  /* 0x000c801001007387 */ /* 0x0001e80000100800 */
[----:B------:R1:W-:Y:S01]  /*18360*/  STL [R1+0xc4c], R15 ;  /* 0x000c4c0f01007387 */ /* 0x0003e20000100800 */
[----:B0-----:R-:W-:Y:S02]  /*18370*/  LEA R16, P3, R28, R26, 0x1 ;  /* 0x0000001a1c107211 */ /* 0x001fe400078608ff */
[----:B-1----:R-:W-:-:S03]  /*18380*/  LEA.HI.X.SX32 R15, R14, R13, 0x1, P2 ;  /* 0x0000000d0e0f7211 */ /* 0x002fc600010f0eff */
[----:B------:R-:W-:Y:S04]  /*18390*/  STL [R1+0xc88], R16 ;  /* 0x000c881001007387 */ /* 0x000fe80000100800 */
[----:B------:R-:W5:Y:S04]  /*183a0*/  LDL.LU R20, [R1+0x60] ;  /* 0x0000600001147983 */ /* 0x000f680000300800 */
[----:B------:R0:W-:Y:S01]  /*183b0*/  STL [R1+0xc54], R15 ;  /* 0x000c540f01007387 */ /* 0x0001e20000100800 */
[----:B------:R-:W-:Y:S02]  /*183c0*/  LEA R14, P2, R29, R26, 0x1 ;  /* 0x0000001a1d0e7211 */ /* 0x000fe400078408ff */
[----:B0-----:R-:W-:-:S03]  /*183d0*/  LEA.HI.X.SX32 R15, R11, R13, 0x1, P1 ;  /* 0x0000000d0b0f7211 */ /* 0x001fc600008f0eff */
[----:B------:R0:W-:Y:S04]  /*183e0*/  STL [R1+0xc90], R14 ;  /* 0x000c900e01007387 */ /* 0x0001e80000100800 */
[----:B------:R-:W-:Y:S04]  /*183f0*/  STL [R1+0xc5c], R15 ;  /* 0x000c5c0f01007387 */ /* 0x000fe80000100800 */
[----:B------:R-:W5:Y:S01]  /*18400*/  LDL.LU R19, [R1+0x58] ;  /* 0x0000580001137983 */ /* 0x000f620000300800 */
[----:B------:R-:W-:Y:S02]  /*18410*/  LEA.HI.X.SX32 R11, R12, R13, 0x1, P0 ;  /* 0x0000000d0c0b7211 */ /* 0x000fe400000f0eff */
[----:B0-----:R-:W-:-:S05]  /*18420*/  LEA R14, P1, R5, R26, 0x1 ;  /* 0x0000001a050e7211 */ /* 0x001fca00078208ff */
[----:B------:R-:W-:Y:S04]  /*18430*/  STL [R1+0xc98], R14 ;  /* 0x000c980e01007387 */ /* 0x000fe80000100800 */
[----:B------:R0:W-:Y:S04]  /*18440*/  STL [R1+0xc64], R11 ;  /* 0x000c640b01007387 */ /* 0x0001e80000100800 */
[----:B------:R-:W5:Y:S01]  /*18450*/  LDL.LU R18, [R1+0x54] ;  /* 0x0000540001127983 */ /* 0x000f620000300800 */
[----:B0-----:R-:W-:Y:S02]  /*18460*/  LEA.HI.X.SX32 R11, R10, R13, 0x1, P4 ;  /* 0x0000000d0a0b7211 */ /* 0x001fe400020f0eff */
[----:B--2---:R-:W-:-:S05]  /*18470*/  LEA R12, P0, R6, R26, 0x1 ;  /* 0x0000001a060c7211 */ /* 0x004fca00078008ff */
[----:B------:R-:W-:Y:S04]  /*18480*/  STL [R1+0xca0], R12 ;  /* 0x000ca00c01007387 */ /* 0x000fe80000100800 */
[----:B------:R-:W-:Y:S04]  /*18490*/  STL [R1+0xc6c], R11 ;  /* 0x000c6c0b01007387 */ /* 0x000fe80000100800 */
[----:B------:R-:W2:Y:S01]  /*184a0*/  LDL.LU R17, [R1+0x50] ;  /* 0x0000500001117983 */ /* 0x000ea20000300800 */
[----:B------:R-:W-:Y:S02]  /*184b0*/  LEA.HI.X.SX32 R9, R9, R13, 0x1, P6 ;  /* 0x0000000d09097211 */ /* 0x000fe400030f0eff */
[----:B---3--:R-:W-:-:S05]  /*184c0*/  LEA R10, P4, R8, R26, 0x1 ;  /* 0x0000001a080a7211 */ /* 0x008fca00078808ff */
[----:B------:R-:W-:Y:S04]  /*184d0*/  STL [R1+0xca8], R10 ;  /* 0x000ca80a01007387 */ /* 0x000fe80000100800 */
[----:B------:R-:W3:Y:S04]  /*184e0*/  LDL.LU R16, [R1+0x4c] ;  /* 0x00004c0001107983 */ /* 0x000ee80000300800 */
[----:B------:R0:W-:Y:S02]  /*184f0*/  STL [R1+0xc74], R9 ;  /* 0x000c740901007387 */ /* 0x0001e40000100800 */
[----:B0-----:R-:W-:-:S02]  /*18500*/  LEA.HI.X.SX32 R9, R7, R13, 0x1, P5 ;  /* 0x0000000d07097211 */ /* 0x001fc400028f0eff */
[----:B----4-:R-:W-:-:S05]  /*18510*/  LEA R10, P6, R24, R26, 0x1 ;  /* 0x0000001a180a7211 */ /* 0x010fca00078c08ff */
[----:B------:R-:W-:Y:S04]  /*18520*/  STL [R1+0xcb0], R10 ;  /* 0x000cb00a01007387 */ /* 0x000fe80000100800 */
[----:B------:R-:W4:Y:S04]  /*18530*/  LDL.LU R15, [R1+0x40] ;  /* 0x00004000010f7983 */ /* 0x000f280000300800 */
[----:B------:R0:W-:Y:S04]  /*18540*/  STL [R1+0xc7c], R9 ;  /* 0x000c7c0901007387 */ /* 0x0001e80000100800 */
[----:B------:R-:W4:Y:S01]  /*18550*/  LDL.LU R14, [R1+0x3c] ;  /* 0x00003c00010e7983 */ /* 0x000f220000300800 */
[----:B0-----:R-:W-:-:S02]  /*18560*/  LEA.HI.X.SX32 R9, R28, R13, 0x1, P3 ;  /* 0x0000000d1c097211 */ /* 0x001fc400018f0eff */
[----:B-----5:R-:W-:-:S05]  /*18570*/  LEA R7, P5, R25, R26, 0x1 ;  /* 0x0000001a19077211 */ /* 0x020fca00078a08ff */
[----:B------:R0:W-:Y:S04]  /*18580*/  STL [R1+0xcb8], R7 ;  /* 0x000cb80701007387 */ /* 0x0001e80000100800 */
[----:B------:R-:W5:Y:S04]  /*18590*/  LDL.LU R11, [R1+0x38] ;  /* 0x00003800010b7983 */ /* 0x000f680000300800 */
[----:B------:R1:W-:Y:S04]  /*185a0*/  STL [R1+0xc84], R9 ;  /* 0x000c840901007387 */ /* 0x0003e80000100800 */
[----:B------:R-:W5:Y:S01]  /*185b0*/  LDL.LU R12, [R1+0x30] ;  /* 0x00003000010c7983 */ /* 0x000f620000300800 */
[----:B0-----:R-:W-:-:S02]  /*185c0*/  LEA R7, P3, R23, R26, 0x1 ;  /* 0x0000001a17077211 */ /* 0x001fc400078608ff */
[----:B-1----:R-:W-:-:S03]  /*185d0*/  LEA.HI.X.SX32 R9, R29, R13, 0x1, P2 ;  /* 0x0000000d1d097211 */ /* 0x002fc600010f0eff */
[----:B------:R0:W-:Y:S04]  /*185e0*/  STL [R1+0xcc0], R7 ;  /* 0x000cc00701007387 */ /* 0x0001e80000100800 */
[----:B------:R-:W5:Y:S04]  /*185f0*/  LDL.LU R29, [R1+0x1c] ;  /* 0x00001c00011d7983 */ /* 0x000f680000300800 */
[----:B------:R-:W-:Y:S04]  /*18600*/  STL [R1+0xc8c], R9 ;  /* 0x000c8c0901007387 */ /* 0x000fe80000100800 */
[----:B------:R-:W5:Y:S01]  /*18610*/  LDL.LU R28, [R1+0x18] ;  /* 0x00001800011c7983 */ /* 0x000f620000300800 */
[----:B------:R-:W-:-:S02]  /*18620*/  LEA.HI.X.SX32 R5, R5, R13, 0x1, P1 ;  /* 0x0000000d05057211 */ /* 0x000fc400008f0eff */
[----:B0-----:R-:W-:-:S05]  /*18630*/  LEA R7, P2, R22, R26, 0x1 ;  /* 0x0000001a16077211 */ /* 0x001fca00078408ff */
[----:B------:R0:W-:Y:S04]  /*18640*/  STL [R1+0xcc8], R7 ;  /* 0x000cc80701007387 */ /* 0x0001e80000100800 */
[----:B------:R-:W5:Y:S04]  /*18650*/  LDL.LU R10, [R1+0x14] ;  /* 0x00001400010a7983 */ /* 0x000f680000300800 */
[----:B------:R1:W-:Y:S01]  /*18660*/  STL [R1+0xc94], R5 ;  /* 0x000c940501007387 */ /* 0x0003e20000100800 */
[----:B0-----:R-:W-:-:S03]  /*18670*/  LEA.HI.X.SX32 R7, R6, R13, 0x1, P0 ;  /* 0x0000000d06077211 */ /* 0x001fc600000f0eff */
[----:B-1----:R-:W5:Y:S01]  /*18680*/  LDL.LU R5, [R1+0x10] ;  /* 0x0000100001057983 */ /* 0x002f620000300800 */
[----:B------:R-:W-:-:S05]  /*18690*/  LEA R9, P1, R21, R26, 0x1 ;  /* 0x0000001a15097211 */ /* 0x000fca00078208ff */
[----:B------:R-:W-:Y:S04]  /*186a0*/  STL [R1+0xcd0], R9 ;  /* 0x000cd00901007387 */ /* 0x000fe80000100800 */
[----:B------:R-:W5:Y:S04]  /*186b0*/  LDL.LU R6, [R1+0xc] ;  /* 0x00000c0001067983 */ /* 0x000f680000300800 */
[----:B------:R0:W-:Y:S04]  /*186c0*/  STL [R1+0xc9c], R7 ;  /* 0x000c9c0701007387 */ /* 0x0001e80000100800 */
[----:B0-----:R-:W5:Y:S01]  /*186d0*/  LDL.LU R7, [R1+0x8] ;  /* 0x0000080001077983 */ /* 0x001f620000300800 */
[----:B------:R-:W-:-:S05]  /*186e0*/  LEA R9, P0, R20, R26, 0x1 ;  /* 0x0000001a14097211 */ /* 0x000fca00078008ff */
[----:B------:R0:W-:Y:S02]  /*186f0*/  STL [R1+0xcd8], R9 ;  /* 0x000cd80901007387 */ /* 0x0001e40000100800 */
[----:B0-----:R-:W-:Y:S02]  /*18700*/  LEA.HI.X.SX32 R9, R8, R13, 0x1, P4 ;  /* 0x0000000d08097211 */ /* 0x001fe400020f0eff */
[----:B------:R-:W5:Y:S04]  /*18710*/  LDL.LU R8, [R1+0x4] ;  /* 0x0000040001087983 */ /* 0x000f680000300800 */
[----:B------:R0:W-:Y:S02]  /*18720*/  STL [R1+0xca4], R9 ;  /* 0x000ca40901007387 */ /* 0x0001e40000100800 */
[----:B0-----:R-:W-:-:S05]  /*18730*/  LEA R9, P4, R19, R26, 0x1 ;  /* 0x0000001a13097211 */ /* 0x001fca00078808ff */
[----:B------:R0:W-:Y:S04]  /*18740*/  STL [R1+0xce0], R9 ;  /* 0x000ce00901007387 */ /* 0x0001e80000100800 */
[----:B0-----:R-:W5:Y:S01]  /*18750*/  LDL.LU R9, [R1] ;  /* 0x0000000001097983 */ /* 0x001f620000300800 */
[-C--:B------:R-:W-:Y:S02]  /*18760*/  LEA.HI.X.SX32 R24, R24, R13.reuse, 0x1, P6 ;  /* 0x0000000d18187211 */ /* 0x080fe400030f0eff */
[----:B------:R-:W-:-:S03]  /*18770*/  LEA.HI.X.SX32 R25, R25, R13, 0x1, P5 ;  /* 0x0000000d19197211 */ /* 0x000fc600028f0eff */
[----:B------:R0:W-:Y:S02]  /*18780*/  STL [R1+0xcac], R24 ;  /* 0x000cac1801007387 */ /* 0x0001e40000100800 */
[----:B0-----:R-:W-:-:S05]  /*18790*/  LEA R24, P6, R18, R26, 0x1 ;  /* 0x0000001a12187211 */ /* 0x001fca00078c08ff */
[----:B------:R0:W-:Y:S01]  /*187a0*/  STL [R1+0xce8], R24 ;  /* 0x000ce81801007387 */ /* 0x0001e20000100800 */
[----:B------:R-:W-:-:S03]  /*187b0*/  LEA.HI.X.SX32 R23, R23, R13, 0x1, P3 ;  /* 0x0000000d17177211 */ /* 0x000fc600018f0eff */
[----:B0-----:R-:W5:Y:S04]  /*187c0*/  LDL.LU R24, [R1+0xf98] ;  /* 0x000f980001187983 */ /* 0x001f680000300800 */
[----:B------:R2:W-:Y:S02]  /*187d0*/  STL [R1+0xcb4], R25 ;  /* 0x000cb41901007387 */ /* 0x0005e40000100800 */
[----:B--2---:R-:W-:-:S05]  /*187e0*/  LEA R25, P5, R17, R26, 0x1 ;  /* 0x0000001a11197211 */ /* 0x004fca00078a08ff */
[----:B------:R0:W-:Y:S01]  /*187f0*/  STL [R1+0xcf0], R25 ;  /* 0x000cf01901007387 */ /* 0x0001e20000100800 */
[----:B------:R-:W-:-:S03]  /*18800*/  LEA.HI.X.SX32 R22, R22, R13, 0x1, P2 ;  /* 0x0000000d16167211 */ /* 0x000fc600010f0eff */
[----:B0-----:R-:W2:Y:S04]  /*18810*/  LDL.LU R25, [R1+0x39c] ;  /* 0x00039c0001197983 */ /* 0x001ea80000300800 */
[----:B------:R3:W-:Y:S02]  /*18820*/  STL [R1+0xcbc], R23 ;  /* 0x000cbc1701007387 */ /* 0x0007e40000100800 */
[----:B---3--:R-:W-:-:S05]  /*18830*/  LEA R23, P3, R16, R26, 0x1 ;  /* 0x0000001a10177211 */ /* 0x008fca00078608ff */
[----:B------:R0:W-:Y:S01]  /*18840*/  STL [R1+0xcf8], R23 ;  /* 0x000cf81701007387 */ /* 0x0001e20000100800 */
[----:B------:R-:W-:-:S03]  /*18850*/  LEA.HI.X.SX32 R21, R21, R13, 0x1, P1 ;  /* 0x0000000d15157211 */ /* 0x000fc600008f0eff */
[----:B0-----:R-:W3:Y:S04]  /*18860*/  LDL.LU R23, [R1+0xf94] ;  /* 0x000f940001177983 */ /* 0x001ee80000300800 */
[----:B------:R4:W-:Y:S02]  /*18870*/  STL [R1+0xcc4], R22 ;  /* 0x000cc41601007387 */ /* 0x0009e40000100800 */
[----:B----4-:R-:W-:-:S05]  /*18880*/  LEA R22, P2, R15, R26, 0x1 ;  /* 0x0000001a0f167211 */ /* 0x010fca00078408ff */
[----:B------:R0:W-:Y:S01]  /*18890*/  STL [R1+0xd00], R22 ;  /* 0x000d001601007387 */ /* 0x0001e20000100800 */
[----:B------:R-:W-:-:S03]  /*188a0*/  LEA.HI.X.SX32 R20, R20, R13, 0x1, P0 ;  /* 0x0000000d14147211 */ /* 0x000fc600000f0eff */
[----:B0-----:R-:W4:Y:S04]  /*188b0*/  LDL.LU R22, [R1+0xf90] ;  /* 0x000f900001167983 */ /* 0x001f280000300800 */
[----:B------:R0:W-:Y:S02]  /*188c0*/  STL [R1+0xccc], R21 ;  /* 0x000ccc1501007387 */ /* 0x0001e40000100800 */
[----:B0-----:R-:W-:-:S05]  /*188d0*/  LEA R21, P1, R14, R26, 0x1 ;  /* 0x0000001a0e157211 */ /* 0x001fca00078208ff */
[----:B------:R0:W-:Y:S01]  /*188e0*/  STL [R1+0xd08], R21 ;  /* 0x000d081501007387 */ /* 0x0001e20000100800 */
[----:B------:R-:W-:-:S03]  /*188f0*/  LEA.HI.X.SX32 R19, R19, R13, 0x1, P4 ;  /* 0x0000000d13137211 */ /* 0x000fc600020f0eff */
[----:B0-----:R-:W2:Y:S04]  /*18900*/  LDL.LU R21, [R1+0xf8c] ;  /* 0x000f8c0001157983 */ /* 0x001ea80000300800 */
[----:B------:R5:W-:Y:S02]  /*18910*/  STL [R1+0xcd4], R20 ;  /* 0x000cd41401007387 */ /* 0x000be40000100800 */
[----:B-----5:R-:W-:-:S05]  /*18920*/  LEA R20, P0, R11, R26, 0x1 ;  /* 0x0000001a0b147211 */ /* 0x020fca00078008ff */
[----:B------:R0:W-:Y:S01]  /*18930*/  STL [R1+0xd10], R20 ;  /* 0x000d101401007387 */ /* 0x0001e20000100800 */
[----:B------:R-:W-:-:S03]  /*18940*/  LEA.HI.X.SX32 R18, R18, R13, 0x1, P6 ;  /* 0x0000000d12127211 */ /* 0x000fc600030f0eff */
[----:B0-----:R-:W5:Y:S04]  /*18950*/  LDL.LU R20, [R1+0xf88] ;  /* 0x000f880001147983 */ /* 0x001f680000300800 */
[----:B------:R0:W-:Y:S02]  /*18960*/  STL [R1+0xcdc], R19 ;  /* 0x000cdc1301007387 */ /* 0x0001e40000100800 */
[----:B0-----:R-:W-:-:S05]  /*18970*/  LEA R19, P4, R12, R26, 0x1 ;  /* 0x0000001a0c137211 */ /* 0x001fca00078808ff */
[----:B------:R0:W-:Y:S01]  /*18980*/  STL [R1+0xd18], R19 ;  /* 0x000d181301007387 */ /* 0x0001e20000100800 */
[----:B------:R-:W-:-:S03]  /*18990*/  LEA.HI.X.SX32 R17, R17, R13, 0x1, P5 ;  /* 0x0000000d11117211 */ /* 0x000fc600028f0eff */
[----:B0-----:R-:W2:Y:S04]  /*189a0*/  LDL.LU R19, [R1+0xf84] ;  /* 0x000f840001137983 */ /* 0x001ea80000300800 */
        /* <DEDUP_REMOVED lines=32> */
[----:B------:R0:W-:Y:S04]  /*18bb0*/  STL [R1+0xd50], R12 ;  /* 0x000d500c01007387 */ /* 0x0001e80000100800 */
[----:B0-----:R-:W2:Y:S04]  /*18bc0*/  LDL.LU R12, [R1+0xf68] ;  /* 0x000f6800010c7983 */ /* 0x001ea80000300800 */
[----:B------:R0:W-:Y:S02]  /*18bd0*/  STL [R1+0xd1c], R29 ;  /* 0x000d1c1d01007387 */ /* 0x0001e40000100800 */
[----:B0-----:R-:W-:-:S05]  /*18be0*/  LEA R29, P6, R9, R26, 0x1 ;  /* 0x0000001a091d7211 */ /* 0x001fca00078c08ff */
[----:B------:R0:W-:Y:S04]  /*18bf0*/  STL [R1+0xd58], R29 ;  /* 0x000d581d01007387 */ /* 0x0001e80000100800 */
[----:B0-----:R-:W2:Y:S01]  /*18c00*/  LDL.LU R29, [R1+0xf64] ;  /* 0x000f6400011d7983 */ /* 0x001ea20000300800 */
[----:B------:R-:W-:-:S05]  /*18c10*/  LEA.HI.X.SX32 R28, R28, R13, 0x1, P5 ;  /* 0x0000000d1c1c7211 */ /* 0x000fca00028f0eff */
[----:B------:R2:W-:Y:S02]  /*18c20*/  STL [R1+0xd24], R28 ;  /* 0x000d241c01007387 */ /* 0x0005e40000100800 */
[----:B--2---:R-:W-:-:S05]  /*18c30*/  LEA R28, P5, R29, R26, 0x1 ;  /* 0x0000001a1d1c7211 */ /* 0x004fca00078a08ff */
[----:B------:R0:W-:Y:S04]  /*18c40*/  STL [R1+0xd60], R28 ;  /* 0x000d601c01007387 */ /* 0x0001e80000100800 */
[----:B0-----:R-:W2:Y:S01]  /*18c50*/  LDL.LU R28, [R1+0xf60] ;  /* 0x000f6000011c7983 */ /* 0x001ea20000300800 */
[-C--:B------:R-:W-:Y:S02]  /*18c60*/  LEA.HI.X.SX32 R10, R10, R13.reuse, 0x1, P3 ;  /* 0x0000000d0a0a7211 */ /* 0x080fe400018f0eff */
[----:B------:R-:W-:-:S03]  /*18c70*/  LEA.HI.X.SX32 R5, R5, R13, 0x1, P2 ;  /* 0x0000000d05057211 */ /* 0x000fc600010f0eff */
[----:B------:R2:W-:Y:S02]  /*18c80*/  STL [R1+0xd2c], R10 ;  /* 0x000d2c0a01007387 */ /* 0x0005e40000100800 */
[----:B--2---:R-:W-:-:S05]  /*18c90*/  LEA R10, P3, R28, R26, 0x1 ;  /* 0x0000001a1c0a7211 */ /* 0x004fca00078608ff */
        /* <DEDUP_REMOVED lines=27> */
[----:B------:R2:W-:Y:S01]  /*18e50*/  STL [R1+0xd5c], R29 ;  /* 0x000d5c1d01007387 */ /* 0x0005e20000100800 */
[-C--:B------:R-:W-:Y:S02]  /*18e60*/  LEA.HI.X.SX32 R25, R25, R13.reuse, 0x1, P2 ;  /* 0x0000000d19197211 */ /* 0x080fe400010f0eff */
[----:B------:R-:W-:Y:S01]  /*18e70*/  LEA.HI.X.SX32 R7, R7, R13, 0x1, P4 ;  /* 0x0000000d07077211 */ /* 0x000fe200020f0eff */
[----:B------:R-:W-:Y:S02]  /*18e80*/  IMAD R27, R27, c[0x0][0x190], RZ ;  /* 0x000064001b1b7a24 */ /* 0x000fe400078e02ff */
[----:B------:R-:W-:Y:S02]  /*18e90*/  IMAD R0, R0, c[0x0][0x190], RZ ;  /* 0x0000640000007a24 */ /* 0x000fe400078e02ff */
[----:B------:R-:W-:Y:S02]  /*18ea0*/  IMAD R2, R2, c[0x0][0x190], RZ ;  /* 0x0000640002027a24 */ /* 0x000fe400078e02ff */
[----:B------:R-:W-:Y:S01]  /*18eb0*/  IMAD R3, R3, c[0x0][0x190], RZ ;  /* 0x0000640003037a24 */ /* 0x000fe200078e02ff */
[----:B--2---:R-:W-:-:S05]  /*18ec0*/  LEA R29, P5, R9, R26, 0x1 ;  /* 0x0000001a091d7211 */ /* 0x004fca00078a08ff */
[----:B------:R0:W-:Y:S02]  /*18ed0*/  STL [R1+0xd98], R29 ;  /* 0x000d981d01007387 */ /* 0x0001e40000100800 */
[----:B0-----:R-:W-:Y:S02]  /*18ee0*/  LEA.HI.X.SX32 R29, R28, R13, 0x1, P3 ;  /* 0x0000000d1c1d7211 */ /* 0x001fe400018f0eff */
[----:B------:R-:W-:-:S03]  /*18ef0*/  LEA R28, P3, R12, R26, 0x1 ;  /* 0x0000001a0c1c7211 */ /* 0x000fc600078608ff */
[----:B------:R0:W-:Y:S04]  /*18f00*/  STL [R1+0xd64], R29 ;  /* 0x000d641d01007387 */ /* 0x0001e80000100800 */
[----:B------:R1:W-:Y:S04]  /*18f10*/  STL [R1+0xe08], R28 ;  /* 0x000e081c01007387 */ /* 0x0003e80000100800 */
[----:B------:R2:W-:Y:S01]  /*18f20*/  STL [R1+0xd6c], R25 ;  /* 0x000d6c1901007387 */ /* 0x0005e20000100800 */
[----:B0-----:R-:W-:Y:S02]  /*18f30*/  LEA R29, P2, R10, R26, 0x1 ;  /* 0x0000001a0a1d7211 */ /* 0x001fe400078408ff */
[----:B-1----:R-:W-:-:S02]  /*18f40*/  LEA.HI.X.SX32 R28, R5, R13, 0x1, P1 ;  /* 0x0000000d051c7211 */ /* 0x002fc400008f0eff */
[----:B------:R-:W-:Y:S02]  /*18f50*/  LEA.HI.X.SX32 R5, R6, R13, 0x1, P0 ;  /* 0x0000000d06057211 */ /* 0x000fe400000f0eff */
[-C--:B--2---:R-:W-:Y:S01]  /*18f60*/  LEA R25, P1, R11, R26.reuse, 0x1 ;  /* 0x0000001a0b197211 */ /* 0x084fe200078208ff */
[----:B------:R-:W-:Y:S01]  /*18f70*/  STL [R1+0xda0], R29 ;  /* 0x000da01d01007387 */ /* 0x000fe20000100800 */
[----:B------:R-:W-:-:S03]  /*18f80*/  LEA R6, P0, R14, R26, 0x1 ;  /* 0x0000001a0e067211 */ /* 0x000fc600078008ff */
[----:B------:R-:W-:Y:S04]  /*18f90*/  STL [R1+0xd74], R28 ;  /* 0x000d741c01007387 */ /* 0x000fe80000100800 */
[----:B------:R-:W-:Y:S04]  /*18fa0*/  STL [R1+0xda8], R25 ;  /* 0x000da81901007387 */ /* 0x000fe80000100800 */
[----:B------:R0:W-:Y:S04]  /*18fb0*/  STL [R1+0xd7c], R5 ;  /* 0x000d7c0501007387 */ /* 0x0001e80000100800 */
[----:B------:R1:W-:Y:S01]  /*18fc0*/  STL [R1+0xdb0], R6 ;  /* 0x000db00601007387 */ /* 0x0003e20000100800 */
[----:B0-----:R-:W-:-:S03]  /*18fd0*/  LEA R5, P4, R15, R26, 0x1 ;  /* 0x0000001a0f057211 */ /* 0x001fc600078808ff */
[----:B------:R0:W-:Y:S01]  /*18fe0*/  STL [R1+0xd84], R7 ;  /* 0x000d840701007387 */ /* 0x0001e20000100800 */
[----:B-1----:R-:W-:-:S03]  /*18ff0*/  LEA.HI.X.SX32 R6, R8, R13, 0x1, P6 ;  /* 0x0000000d08067211 */ /* 0x002fc600030f0eff */
[----:B------:R1:W-:Y:S01]  /*19000*/  STL [R1+0xdb8], R5 ;  /* 0x000db80501007387 */ /* 0x0003e20000100800 */
[----:B0-----:R-:W-:-:S03]  /*19010*/  LEA R7, P6, R16, R26, 0x1 ;  /* 0x0000001a10077211 */ /* 0x001fc600078c08ff */
[----:B------:R0:W-:Y:S01]  /*19020*/  STL [R1+0xd8c], R6 ;  /* 0x000d8c0601007387 */ /* 0x0001e20000100800 */
[----:B-1----:R-:W-:-:S03]  /*19030*/  LEA.HI.X.SX32 R5, R9, R13, 0x1, P5 ;  /* 0x0000000d09057211 */ /* 0x002fc600028f0eff */
[----:B------:R1:W-:Y:S04]  /*19040*/  STL [R1+0xdc0], R7 ;  /* 0x000dc00701007387 */ /* 0x0003e80000100800 */
[----:B------:R2:W-:Y:S01]  /*19050*/  STL [R1+0xd94], R5 ;  /* 0x000d940501007387 */ /* 0x0005e20000100800 */
[----:B0-----:R-:W-:Y:S02]  /*19060*/  LEA R6, P5, R17, R26, 0x1 ;  /* 0x0000001a11067211 */ /* 0x001fe400078a08ff */
[----:B-1----:R-:W-:-:S03]  /*19070*/  LEA.HI.X.SX32 R7, R12, R13, 0x1, P3 ;  /* 0x0000000d0c077211 */ /* 0x002fc600018f0eff */
[----:B------:R0:W-:Y:S01]  /*19080*/  STL [R1+0xdc8], R6 ;  /* 0x000dc80601007387 */ /* 0x0001e20000100800 */
[----:B--2---:R-:W-:-:S03]  /*19090*/  LEA R5, P3, R18, R26, 0x1 ;  /* 0x0000001a12057211 */ /* 0x004fc600078608ff */
[----:B------:R1:W-:Y:S04]  /*190a0*/  STL [R1+0xe04], R7 ;  /* 0x000e040701007387 */ /* 0x0003e80000100800 */
[----:B------:R2:W-:Y:S01]  /*190b0*/  STL [R1+0xdd0], R5 ;  /* 0x000dd00501007387 */ /* 0x0005e20000100800 */
[----:B0-----:R-:W-:Y:S02]  /*190c0*/  LEA.HI.X.SX32 R6, R10, R13, 0x1, P2 ;  /* 0x0000000d0a067211 */ /* 0x001fe400010f0eff */
[----:B-1----:R-:W-:-:S03]  /*190d0*/  LEA R7, P2, R19, R26, 0x1 ;  /* 0x0000001a13077211 */ /* 0x002fc600078408ff */
[----:B------:R5:W-:Y:S01]  /*190e0*/  STL [R1+0xd9c], R6 ;  /* 0x000d9c0601007387 */ /* 0x000be20000100800 */
[----:B--2---:R-:W-:-:S03]  /*190f0*/  LEA.HI.X.SX32 R5, R11, R13, 0x1, P1 ;  /* 0x0000000d0b057211 */ /* 0x004fc600008f0eff */
[----:B------:R0:W-:Y:S04]  /*19100*/  STL [R1+0xdd8], R7 ;  /* 0x000dd80701007387 */ /* 0x0001e80000100800 */
[----:B------:R1:W-:Y:S01]  /*19110*/  STL [R1+0xda4], R5 ;  /* 0x000da40501007387 */ /* 0x0003e20000100800 */
[----:B-----5:R-:W-:Y:S02]  /*19120*/  LEA R6, P1, R20, R26, 0x1 ;  /* 0x0000001a14067211 */ /* 0x020fe400078208ff */
[----:B0-----:R-:W-:-:S03]  /*19130*/  LEA.HI.X.SX32 R7, R14, R13, 0x1, P0 ;  /* 0x0000000d0e077211 */ /* 0x001fc600000f0eff */
[----:B------:R0:W-:Y:S01]  /*19140*/  STL [R1+0xde0], R6 ;  /* 0x000de00601007387 */ /* 0x0001e20000100800 */
[----:B-1----:R-:W-:-:S03]  /*19150*/  LEA R5, P0, R21, R26, 0x1 ;  /* 0x0000001a15057211 */ /* 0x002fc600078008ff */
[----:B------:R1:W-:Y:S04]  /*19160*/  STL [R1+0xdac], R7 ;  /* 0x000dac0701007387 */ /* 0x0003e80000100800 */
[----:B------:R-:W2:Y:S01]  /*19170*/  LDL.LU R29, [R1+0x410] ;  /* 0x00041000011d7983 */ /* 0x000ea20000300800 */
[----:B0-----:R-:W-:-:S03]  /*19180*/  LEA.HI.X.SX32 R6, R15, R13, 0x1, P4 ;  /* 0x0000000d0f067211 */ /* 0x001fc600020f0eff */
[----:B------:R4:W-:Y:S01]  /*19190*/  STL [R1+0xde8], R5 ;  /* 0x000de80501007387 */ /* 0x0009e20000100800 */
[----:B-1----:R-:W-:-:S03]  /*191a0*/  LEA.HI.X.SX32 R7, R16, R13, 0x1, P6 ;  /* 0x0000000d10077211 */ /* 0x002fc600030f0eff */
[----:B------:R3:W-:Y:S01]  /*191b0*/  STL [R1+0xdb4], R6 ;  /* 0x000db40601007387 */ /* 0x0007e20000100800 */
[-C--:B----4-:R-:W-:Y:S02]  /*191c0*/  LEA R5, P4, R22, R26.reuse, 0x1 ;  /* 0x0000001a16057211 */ /* 0x090fe400078808ff */
[----:B---3--:R-:W-:-:S03]  /*191d0*/  LEA R6, P6, R23, R26, 0x1 ;  /* 0x0000001a17067211 */ /* 0x008fc600078c08ff */
[----:B------:R0:W-:Y:S04]  /*191e0*/  STL [R1+0xdec], R5 ;  /* 0x000dec0501007387 */ /* 0x0001e80000100800 */
[----:B------:R1:W-:Y:S01]  /*191f0*/  STL [R1+0xdbc], R7 ;  /* 0x000dbc0701007387 */ /* 0x0003e20000100800 */
[----:B0-----:R-:W-:-:S03]  /*19200*/  LEA.HI.X.SX32 R5, R17, R13, 0x1, P5 ;  /* 0x0000000d11057211 */ /* 0x001fc600028f0eff */
[----:B------:R0:W-:Y:S01]  /*19210*/  STL [R1+0xdf0], R6 ;  /* 0x000df00601007387 */ /* 0x0001e20000100800 */
[----:B-1----:R-:W-:-:S03]  /*19220*/  LEA R7, P5, R24, R26, 0x1 ;  /* 0x0000001a18077211 */ /* 0x002fc600078a08ff */
        /* <DEDUP_REMOVED lines=16> */
[----:B------:R-:W3:Y:S04]  /*19330*/  LDL.LU R10, [R1+0x430] ;  /* 0x00043000010a7983 */ /* 0x000ee80000300800 */
[----:B------:R-:W-:Y:S04]  /*19340*/  STL [R1+0xde4], R6 ;  /* 0x000de40601007387 */ /* 0x000fe80000100800 */
[----:B------:R-:W4:Y:S01]  /*19350*/  LDL.LU R11, [R1+0x438] ;  /* 0x00043800010b7983 */ /* 0x000f220000300800 */
[----:B0-----:R-:W-:-:S03]  /*19360*/  LEA.HI.X.SX32 R7, R23, R13, 0x1, P6 ;  /* 0x0000000d17077211 */ /* 0x001fc600030f0eff */
[----:B------:R0:W-:Y:S02]  /*19370*/  STL [R1+0x628], R5 ;  /* 0x0006280501007387 */ /* 0x0001e40000100800 */
[----:B0-----:R-:W-:-:S05]  /*19380*/  LEA.HI.X.SX32 R5, R22, R13, 0x1, P4 ;  /* 0x0000000d16057211 */ /* 0x001fca00020f0eff */
[----:B------:R0:W-:Y:S04]  /*19390*/  STL [R1+0x610], R5 ;  /* 0x0006100501007387 */ /* 0x0001e80000100800 */
[----:B------:R-:W-:Y:S01]  /*193a0*/  STL [R1+0x614], R7 ;  /* 0x0006140701007387 */ /* 0x000fe20000100800 */
[----:B0-----:R-:W-:-:S03]  /*193b0*/  LEA.HI.X.SX32 R5, R27, R13, 0x1, P3 ;  /* 0x0000000d1b057211 */ /* 0x001fc600018f0eff */
[----:B------:R-:W5:Y:S01]  /*193c0*/  LDL.LU R27, [R1+0x428] ;  /* 0x00042800011b7983 */ /* 0x000f620000300800 */
[----:B------:R-:W-:-:S05]  /*193d0*/  LEA.HI.X.SX32 R6, R24, R13, 0x1, P5 ;  /* 0x0000000d18067211 */ /* 0x000fca00028f0eff */
[----:B------:R-:W-:Y:S04]  /*193e0*/  STL [R1+0x618], R6 ;  /* 0x0006180601007387 */ /* 0x000fe80000100800 */
[----:B------:R-:W4:Y:S04]  /*193f0*/  LDL.LU R24, [R1+0x440] ;  /* 0x0004400001187983 */ /* 0x000f280000300800 */
[----:B------:R-:W0:Y:S04]  /*19400*/  S2R R28, SR_TID.X ;  /* 0x00000000001c7919 */ /* 0x000e280000002100 */
[----:B------:R1:W-:Y:S02]  /*19410*/  STL [R1+0x61c], R5 ;  /* 0x00061c0501007387 */ /* 0x0003e40000100800 */
[----:B-1----:R-:W-:-:S02]  /*19420*/  LEA.HI.X.SX32 R5, R0, R13, 0x1, P2 ;  /* 0x0000000d00057211 */ /* 0x002fc400010f0eff */
[----:B------:R-:W-:-:S03]  /*19430*/  LEA.HI.X.SX32 R0, R2, R13, 0x1, P1 ;  /* 0x0000000d02007211 */ /* 0x000fc600008f0eff */
[----:B------:R-:W-:Y:S04]  /*19440*/  STL [R1+0x620], R5 ;  /* 0x0006200501007387 */ /* 0x000fe80000100800 */
[----:B------:R1:W-:Y:S04]  /*19450*/  STL [R1+0x624], R0 ;  /* 0x0006240001007387 */ /* 0x0003e80000100800 */
[----:B------:R-:W4:Y:S01]  /*19460*/  LDL.LU R12, [R1+0x448] ;  /* 0x00044800010c7983 */ /* 0x000f220000300800 */
[----:B0-----:R-:W-:-:S03]  /*19470*/  SHF.R.U32.HI R7, RZ, 0x6, R28 ;  /* 0x00000006ff077819 */ /* 0x001fc6000001161c */
[----:B------:R-:W4:Y:S01]  /*19480*/  LDL.LU R23, [R1+0x450] ;  /* 0x0004500001177983 */ /* 0x000f220000300800 */
[----:B-1----:R-:W-:Y:S02]  /*19490*/  LEA.HI.X.SX32 R0, R3, R13, 0x1, P0 ;  /* 0x0000000d03007211 */ /* 0x002fe400000f0eff */
[----:B------:R-:W-:-:S03]  /*194a0*/  SGXT.U32 R7, R7, 0x1 ;  /* 0x000000010707781a */ /* 0x000fc60000000000 */
[----:B------:R0:W-:Y:S01]  /*194b0*/  STL [R1+0x40c], R0 ;  /* 0x00040c0001007387 */ /* 0x0001e20000100800 */
[----:B------:R-:W-:-:S03]  /*194c0*/  LOP3.LUT R28, R7, 0x7e, RZ, 0xfc, !PT ;  /* 0x0000007e071c7812 */ /* 0x000fc600078efcff */
[----:B------:R-:W4:Y:S01]  /*194d0*/  LDL.LU R22, [R1+0x458] ;  /* 0x0004580001167983 */ /* 0x000f220000300800 */
[C---:B------:R-:W-:Y:S01]  /*194e0*/  LOP3.LUT R8, R7.reuse, 0x7e, RZ, 0xfc, !PT ;  /* 0x0000007e07087812 */ /* 0x040fe200078efcff */
[----:B------:R-:W-:Y:S02]  /*194f0*/  IMAD.MOV R6, RZ, RZ, -c[0x0][0x188] ;  /* 0x80006200ff067624 */ /* 0x000fe400078e02ff */
[----:B------:R-:W4:Y:S01]  /*19500*/  LDL.LU R14, [R1+0x460] ;  /* 0x00046000010e7983 */ /* 0x000f220000300800 */
[----:B------:R-:W-:Y:S02]  /*19510*/  IMAD R28, R28, c[0x0][0x188], RZ ;  /* 0x000062001c1c7a24 */ /* 0x000fe400078e02ff */
[----:B------:R-:W-:Y:S01]  /*19520*/  IMAD R8, R8, c[0x0][0x188], RZ ;  /* 0x0000620008087a24 */ /* 0x000fe200078e02ff */
[----:B------:R-:W4:Y:S01]  /*19530*/  LDL.LU R15, [R1+0x468] ;  /* 0x00046800010f7983 */ /* 0x000f220000300800 */
[----:B------:R-:W-:Y:S02]  /*19540*/  IMAD R20, R7, c[0x0][0x188], RZ ;  /* 0x0000620007147a24 */ /* 0x000fe400078e02ff */
[----:B------:R-:W-:Y:S01]  /*19550*/  IMAD R28, R6, 0x2, R28 ;  /* 0x00000002061c7824 */ /* 0x000fe200078e021c */
[----:B------:R-:W4:Y:S01]  /*19560*/  LDL.LU R26, [R1+0x474] ;  /* 0x00047400011a7983 */ /* 0x000f220000300800 */
[----:B--2---:R-:W-:-:S04]  /*19570*/  LEA R2, P0, R29, c[0x0][0x160], 0x1 ;  /* 0x000058001d027a11 */ /* 0x004fc800078008ff */
[----:B0-----:R-:W-:Y:S02]  /*19580*/  LEA.HI.X.SX32 R0, R29, c[0x0][0x164], 0x1, P0 ;  /* 0x000059001d007a11 */ /* 0x001fe400000f0eff */
[----:B------:R-:W-:-:S05]  /*19590*/  LOP3.LUT R29, R7, 0x7e, RZ, 0xfc, !PT ;  /* 0x0000007e071d7812 */ /* 0x000fca00078efcff */
[----:B------:R-:W-:Y:S01]  /*195a0*/  IMAD R29, R29, c[0x0][0x188], RZ ;  /* 0x000062001d1d7a24 */ /* 0x000fe200078e02ff */
[----:B------:R-:W-:-:S03]  /*195b0*/  LEA R7, P1, R8, R2, 0x1 ;  /* 0x0000000208077211 */ /* 0x000fc600078208ff */
[----:B------:R-:W-:-:S04]  /*195c0*/  IMAD R29, R6, 0x2, R29 ;  /* 0x00000002061d7824 */ /* 0x000fc800078e021d */
[----:B------:R-:W-:Y:S01]  /*195d0*/  IMAD R29, R6, 0x2, R29 ;  /* 0x00000002061d7824 */ /* 0x000fe200078e021d */
[-C--:B------:R-:W-:Y:S01]  /*195e0*/  LEA R6, P2, R28, R2.reuse, 0x1 ;  /* 0x000000021c067211 */ /* 0x080fe200078408ff */
[----:B------:R0:W-:Y:S04]  /*195f0*/  STL [R1+0x414], R7 ;  /* 0x0004140701007387 */ /* 0x0001e80000100800 */
[----:B------:R-:W-:Y:S04]  /*19600*/  STL [R1+0x41c], R6 ;  /* 0x00041c0601007387 */ /* 0x000fe80000100800 */
[----:B------:R-:W2:Y:S01]  /*19610*/  LDL.LU R16, [R1+0x47c] ;  /* 0x00047c0001107983 */ /* 0x000ea20000300800 */
[----:B0-----:R-:W-:-:S05]  /*19620*/  LEA R7, P5, R29, R2, 0x1 ;  /* 0x000000021d077211 */ /* 0x001fca00078a08ff */
[----:B------:R3:W-:Y:S04]  /*19630*/  STL [R1+0x424], R7 ;  /* 0x0004240701007387 */ /* 0x0007e80000100800 */
[----:B------:R-:W2:Y:S01]  /*19640*/  LDL.LU R17, [R1+0x478] ;  /* 0x0004780001117983 */ /* 0x000ea20000300800 */
[-C--:B---3--:R-:W-:Y:S02]  /*19650*/  LEA R7, P3, R10, R2.reuse, 0x1 ;  /* 0x000000020a077211 */ /* 0x088fe400078608ff */
[----:B-----5:R-:W-:-:S05]  /*19660*/  LEA R9, P4, R27, R2, 0x1 ;  /* 0x000000021b097211 */ /* 0x020fca00078808ff */
[----:B------:R4:W-:Y:S04]  /*19670*/  STL [R1+0x42c], R9 ;  /* 0x00042c0901007387 */ /* 0x0009e80000100800 */
[----:B------:R-:W3:Y:S01]  /*19680*/  LDL.LU R21, [R1+0x49c] ;  /* 0x00049c0001157983 */ /* 0x000ee20000300800 */
[----:B----4-:R-:W-:-:S03]  /*19690*/  LEA R9, P0, R11, R2, 0x1 ;  /* 0x000000020b097211 */ /* 0x010fc600078008ff */
[----:B------:R-:W-:Y:S04]  /*196a0*/  STL [R1+0x434], R7 ;  /* 0x0004340701007387 */ /* 0x000fe80000100800 */
[----:B------:R0:W-:Y:S04]  /*196b0*/  STL [R1+0x43c], R9 ;  /* 0x00043c0901007387 */ /* 0x0001e80000100800 */
[----:B------:R-:W4:Y:S01]  /*196c0*/  LDL.LU R18, [R1+0x4a4] ;  /* 0x0004a40001127983 */ /* 0x000f220000300800 */
[----:B0-----:R-:W-:Y:S02]  /*196d0*/  LEA.HI.X.SX32 R9, R8, R0, 0x1, P1 ;  /* 0x0000000008097211 */ /* 0x001fe400008f0eff */
[----:B------:R-:W-:-:S03]  /*196e0*/  LEA R8, P1, R24, R2, 0x1 ;  /* 0x0000000218087211 */ /* 0x000fc600078208ff */
[----:B------:R0:W-:Y:S04]  /*196f0*/  STL [R1+0x410], R9 ;  /* 0x0004100901007387 */ /* 0x0001e80000100800 */
[----:B------:R-:W5:Y:S04]  /*19700*/  LDL.LU R19, [R1+0x4ac] ;  /* 0x0004ac0001137983 */ /* 0x000f680000300800 */
[----:B------:R-:W-:Y:S01]  /*19710*/  STL [R1+0x444], R8 ;  /* 0x0004440801007387 */ /* 0x000fe20000100800 */
[----:B0-----:R-:W-:-:S03]  /*19720*/  LEA.HI.X.SX32 R9, R28, R0, 0x1, P2 ;  /* 0x000000001c097211 */ /* 0x001fc600010f0eff */
[----:B------:R-:W5:Y:S04]  /*19730*/  LDL.LU R28, [R1+0x4b4] ;  /* 0x0004b400011c7983 */ /* 0x000f680000300800 */
[----:B------:R0:W-:Y:S02]  /*19740*/  STL [R1+0x418], R9 ;  /* 0x0004180901007387 */ /* 0x0001e40000100800 */
[----:B0-----:R-:W-:Y:S02]  /*19750*/  LEA.HI.X.SX32 R9, R29, R0, 0x1, P5 ;  /* 0x000000001d097211 */ /* 0x001fe400028f0eff */
[----:B------:R-:W5:Y:S01]  /*19760*/  LDL.LU R29, [R1+0x46c] ;  /* 0x00046c00011d7983 */ /* 0x000f620000300800 */
[----:B------:R-:W-:-:S05]  /*19770*/  LEA R13, P2, R12, R2, 0x1 ;  /* 0x000000020c0d7211 */ /* 0x000fca00078408ff */
[----:B------:R0:W-:Y:S01]  /*19780*/  STL [R1+0x44c], R13 ;  /* 0x00044c0d01007387 */ /* 0x0001e20000100800 */
[----:B------:R-:W-:-:S03]  /*19790*/  LEA.HI.X.SX32 R27, R27, R0, 0x1, P4 ;  /* 0x000000001b1b7211 */ /* 0x000fc600020f0eff */
[----:B------:R-:W-:Y:S01]  /*197a0*/  STL [R1+0x420], R9 ;  /* 0x0004200901007387 */ /* 0x000fe20000100800 */
[----:B0-----:R-:W-:-:S05]  /*197b0*/  LEA R13, P5, R23, R2, 0x1 ;  /* 0x00000002170d7211 */ /* 0x001fca00078a08ff */
[----:B------:R0:W-:Y:S04]  /*197c0*/  STL [R1+0x454], R13 ;  /* 0x0004540d01007387 */ /* 0x0001e80000100800 */
[----:B------:R1:W-:Y:S01]  /*197d0*/  STL [R1+0x428], R27 ;  /* 0x0004281b01007387 */ /* 0x0003e20000100800 */
[----:B0-----:R-:W-:Y:S02]  /*197e0*/  LEA R13, P4, R22, R2, 0x1 ;  /* 0x00000002160d7211 */ /* 0x001fe400078808ff */
[----:B-1----:R-:W-:-:S03]  /*197f0*/  LEA.HI.X.SX32 R27, R10, R0, 0x1, P3 ;  /* 0x000000000a1b7211 */ /* 0x002fc600018f0eff */
        /* <DEDUP_REMOVED lines=8> */
[----:B------:R0:W-:Y:S01]  /*19880*/  STL [R1+0x480], R13 ;  /* 0x0004800d01007387 */ /* 0x0001e20000100800 */
[----:B------:R-:W-:-:S03]  /*19890*/  LEA.HI.X.SX32 R24, R12, R0, 0x1, P2 ;  /* 0x000000000c187211 */ /* 0x000fc600010f0eff */
[----:B------:R-:W-:Y:S01]  /*198a0*/  STL [R1+0x440], R27 ;  /* 0x0004401b01007387 */ /* 0x000fe20000100800 */
[----:B0-----:R-:W-:-:S05]  /*198b0*/  LEA R13, P1, R26, R2, 0x1 ;  /* 0x000000021a0d7211 */ /* 0x001fca00078208ff */
[----:B------:R-:W-:Y:S04]  /*198c0*/  STL [R1+0x488], R13 ;  /* 0x0004880d01007387 */ /* 0x000fe80000100800 */
[----:B------:R0:W-:Y:S02]  /*198d0*/  STL [R1+0x448], R24 ;  /* 0x0004481801007387 */ /* 0x0001e40000100800 */
[----:B0-----:R-:W-:Y:S01]  /*198e0*/  LEA.HI.X.SX32 R24, R23, R0, 0x1, P5 ;  /* 0x0000000017187211 */ /* 0x001fe200028f0eff */
[----:B------:R-:W-:-:S04]  /*198f0*/  IMAD.MOV R25, RZ, RZ, -c[0x0][0x188] ;  /* 0x80006200ff197624 */ /* 0x000fc800078e02ff */
[----:B------:R-:W-:-:S04]  /*19900*/  IMAD R3, R25, 0x2, R4 ;  /* 0x0000000219037824 */ /* 0x000fc800078e0204 */
[----:B------:R-:W-:Y:S01]  /*19910*/  IMAD R5, R25, 0x2, R3 ;  /* 0x0000000219057824 */ /* 0x000fe200078e0203 */
[----:B--2---:R-:W-:-:S05]  /*19920*/  LEA R13, P2, R16, R2, 0x1 ;  /* 0x00000002100d7211 */ /* 0x004fca00078408ff */
[----:B------:R-:W-:Y:S01]  /*19930*/  STL [R1+0x490], R13 ;  /* 0x0004900d01007387 */ /* 0x000fe20000100800 */
[----:B------:R-:W-:-:S03]  /*19940*/  LEA R23, P5, R17, R2, 0x1 ;  /* 0x0000000211177211 */ /* 0x000fc600078a08ff */
[----:B------:R0:W-:Y:S04]  /*19950*/  STL [R1+0x450], R24 ;  /* 0x0004501801007387 */ /* 0x0001e80000100800 */
[----:B------:R3:W-:Y:S01]  /*19960*/  STL [R1+0x498], R23 ;  /* 0x0004981701007387 */ /* 0x0007e20000100800 */
[-C--:B0-----:R-:W-:Y:S02]  /*19970*/  LEA.HI.X.SX32 R24, R22, R0.reuse, 0x1, P4 ;  /* 0x0000000016187211 */ /* 0x081fe400020f0eff */
[----:B------:R-:W-:-:S03]  /*19980*/  LEA.HI.X.SX32 R22, R14, R0, 0x1, P3 ;  /* 0x000000000e167211 */ /* 0x000fc600018f0eff */
[----:B------:R4:W-:Y:S01]  /*19990*/  STL [R1+0x458], R24 ;  /* 0x0004581801007387 */ /* 0x0009e20000100800 */
[----:B------:R-:W-:-:S04]  /*199a0*/  IMAD R6, R25, 0x2, R5 ;  /* 0x0000000219067824 */ /* 0x000fc800078e0205 */
[----:B------:R-:W-:-:S04]  /*199b0*/  IMAD R7, R25, 0x2, R6 ;  /* 0x0000000219077824 */ /* 0x000fc800078e0206 */
[----:B------:R-:W-:-:S04]  /*199c0*/  IMAD R8, R25, 0x2, R7 ;  /* 0x0000000219087824 */ /* 0x000fc800078e0207 */
[----:B------:R-:W-:Y:S01]  /*199d0*/  IMAD R9, R25, 0x2, R8 ;  /* 0x0000000219097824 */ /* 0x000fe200078e0208 */
[----:B---3--:R-:W-:-:S05]  /*199e0*/  LEA R23, P4, R21, R2, 0x1 ;  /* 0x0000000215177211 */ /* 0x008fca00078808ff */
[----:B------:R0:W-:Y:S04]  /*199f0*/  STL [R1+0x4a0], R23 ;  /* 0x0004a01701007387 */ /* 0x0001e80000100800 */
[----:B------:R5:W-:Y:S01]  /*19a00*/  STL [R1+0x460], R22 ;  /* 0x0004601601007387 */ /* 0x000be20000100800 */
[----:B----4-:R-:W-:Y:S02]  /*19a10*/  LEA R24, P3, R18, R2, 0x1 ;  /* 0x0000000212187211 */ /* 0x010fe400078608ff */
[----:B0-----:R-:W-:-:S03]  /*19a20*/  LEA.HI.X.SX32 R23, R15, R0, 0x1, P0 ;  /* 0x000000000f177211 */ /* 0x001fc600000f0eff */
[----:B------:R0:W-:Y:S04]  /*19a30*/  STL [R1+0x4a8], R24 ;  /* 0x0004a81801007387 */ /* 0x0001e80000100800 */
[----:B------:R1:W-:Y:S01]  /*19a40*/  STL [R1+0x468], R23 ;  /* 0x0004681701007387 */ /* 0x0003e20000100800 */
[----:B-----5:R-:W-:Y:S02]  /*19a50*/  LEA R22, P0, R19, R2, 0x1 ;  /* 0x0000000213167211 */ /* 0x020fe400078008ff */
[----:B0-----:R-:W-:-:S03]  /*19a60*/  LEA.HI.X.SX32 R24, R26, R0, 0x1, P1 ;  /* 0x000000001a187211 */ /* 0x001fc600008f0eff */
[----:B------:R0:W-:Y:S01]  /*19a70*/  STL [R1+0x4b0], R22 ;  /* 0x0004b01601007387 */ /* 0x0001e20000100800 */
[----:B-1----:R-:W-:-:S03]  /*19a80*/  LEA R23, P1, R28, R2, 0x1 ;  /* 0x000000021c177211 */ /* 0x002fc600078208ff */
[----:B------:R1:W-:Y:S01]  /*19a90*/  STL [R1+0x484], R24 ;  /* 0x0004841801007387 */ /* 0x0003e20000100800 */
[----:B0-----:R-:W-:-:S03]  /*19aa0*/  LEA.HI.X.SX32 R22, R16, R0, 0x1, P2 ;  /* 0x0000000010167211 */ /* 0x001fc600010f0eff */
[----:B------:R0:W-:Y:S04]  /*19ab0*/  STL [R1+0x4b8], R23 ;  /* 0x0004b81701007387 */ /* 0x0001e80000100800 */
[----:B------:R2:W-:Y:S01]  /*19ac0*/  STL [R1+0x48c], R22 ;  /* 0x00048c1601007387 */ /* 0x0005e20000100800 */
[----:B-1----:R-:W-:Y:S02]  /*19ad0*/  LEA R24, P2, R29, R2, 0x1 ;  /* 0x000000021d187211 */ /* 0x002fe400078408ff */
[----:B0-----:R-:W-:Y:S02]  /*19ae0*/  LEA.HI.X.SX32 R23, R17, R0, 0x1, P5 ;  /* 0x0000000011177211 */ /* 0x001fe400028f0eff */
[----:B--2---:R-:W-:Y:S01]  /*19af0*/  LEA R22, P5, R4, R2, 0x1 ;  /* 0x0000000204167211 */ /* 0x004fe200078a08ff */
[----:B------:R-:W-:Y:S04]  /*19b00*/  STL [R1+0x4c0], R24 ;  /* 0x0004c01801007387 */ /* 0x000fe80000100800 */
[----:B------:R0:W-:Y:S04]  /*19b10*/  STL [R1+0x494], R23 ;  /* 0x0004941701007387 */ /* 0x0001e80000100800 */
[----:B------:R1:W-:Y:S01]  /*19b20*/  STL [R1+0x4c8], R22 ;  /* 0x0004c81601007387 */ /* 0x0003e20000100800 */
[----:B0-----:R-:W-:-:S02]  /*19b30*/  LEA.HI.X.SX32 R23, R21, R0, 0x1, P4 ;  /* 0x0000000015177211 */ /* 0x001fc400020f0eff */
[----:B------:R-:W-:Y:S02]  /*19b40*/  LEA.HI.X.SX32 R21, R18, R0, 0x1, P3 ;  /* 0x0000000012157211 */ /* 0x000fe400018f0eff */
[-C--:B-1----:R-:W-:Y:S01]  /*19b50*/  LEA R22, P4, R3, R2.reuse, 0x1 ;  /* 0x0000000203167211 */ /* 0x082fe200078808ff */
[----:B------:R0:W-:Y:S04]  /*19b60*/  STL [R1+0x49c], R23 ;  /* 0x00049c1701007387 */ /* 0x0001e80000100800 */
[----:B------:R1:W-:Y:S04]  /*19b70*/  STL [R1+0x4d0], R22 ;  /* 0x0004d01601007387 */ /* 0x0003e80000100800 */
[----:B------:R2:W-:Y:S01]  /*19b80*/  STL [R1+0x4a4], R21 ;  /* 0x0004a41501007387 */ /* 0x0005e20000100800 */
[----:B0-----:R-:W-:-:S02]  /*19b90*/  LEA R23, P3, R20, R2, 0x1 ;  /* 0x0000000214177211 */ /* 0x001fc400078608ff */
[----:B-1----:R-:W-:-:S03]  /*19ba0*/  LEA.HI.X.SX32 R22, R19, R0, 0x1, P0 ;  /* 0x0000000013167211 */ /* 0x002fc600000f0eff */
[----:B------:R0:W-:Y:S01]  /*19bb0*/  STL [R1+0x60c], R23 ;  /* 0x00060c1701007387 */ /* 0x0001e20000100800 */
[----:B--2---:R-:W-:-:S03]  /*19bc0*/  LEA.HI.X.SX32 R21, R28, R0, 0x1, P1 ;  /* 0x000000001c157211 */ /* 0x004fc600008f0eff */
[----:B------:R1:W-:Y:S04]  /*19bd0*/  STL [R1+0x4ac], R22 ;  /* 0x0004ac1601007387 */ /* 0x0003e80000100800 */
[----:B------:R2:W-:Y:S01]  /*19be0*/  STL [R1+0x4b4], R21 ;  /* 0x0004b41501007387 */ /* 0x0005e20000100800 */
[----:B0-----:R-:W-:Y:S02]  /*19bf0*/  LEA.HI.X.SX32 R23, R29, R0, 0x1, P2 ;  /* 0x000000001d177211 */ /* 0x001fe400010f0eff */
[----:B-1----:R-:W-:Y:S02]  /*19c00*/  LEA R22, P0, R5, R2, 0x1 ;  /* 0x0000000205167211 */ /* 0x002fe400078008ff */
[-C--:B--2---:R-:W-:Y:S01]  /*19c10*/  LEA.HI.X.SX32 R21, R4, R0.reuse, 0x1, P5 ;  /* 0x0000000004157211 */ /* 0x084fe200028f0eff */
[----:B------:R-:W-:Y:S01]  /*19c20*/  STL [R1+0x4bc], R23 ;  /* 0x0004bc1701007387 */ /* 0x000fe20000100800 */
[----:B------:R-:W-:-:S03]  /*19c30*/  LEA.HI.X.SX32 R20, R20, R0, 0x1, P3 ;  /* 0x0000000014147211 */ /* 0x000fc600018f0eff */
[----:B------:R0:W-:Y:S04]  /*19c40*/  STL [R1+0x4c4], R21 ;  /* 0x0004c41501007387 */ /* 0x0001e80000100800 */
[----:B------:R-:W-:Y:S01]  /*19c50*/  STL [R1+0x4d8], R22 ;  /* 0x0004d81601007387 */ /* 0x000fe20000100800 */
[-C--:B0-----:R-:W-:Y:S02]  /*19c60*/  LEA.HI.X.SX32 R21, R3, R0.reuse, 0x1, P4 ;  /* 0x0000000003157211 */ /* 0x081fe400020f0eff */
[----:B------:R-:W-:-:S03]  /*19c70*/  LEA.HI.X.SX32 R3, R5, R0, 0x1, P0 ;  /* 0x0000000005037211 */ /* 0x000fc600000f0eff */
[----:B------:R-:W-:Y:S04]  /*19c80*/  STL [R1+0x4cc], R21 ;  /* 0x0004cc1501007387 */ /* 0x000fe80000100800 */
[----:B------:R0:W-:Y:S04]  /*19c90*/  STL [R1+0x608], R20 ;  /* 0x0006081401007387 */ /* 0x0001e80000100800 */
[----:B------:R1:W-:Y:S01]  /*19ca0*/  STL [R1+0x4d4], R3 ;  /* 0x0004d40301007387 */ /* 0x0003e20000100800 */
[-C--:B0-----:R-:W-:Y:S02]  /*19cb0*/  LEA R20, P0, R6, R2.reuse, 0x1 ;  /* 0x0000000206147211 */ /* 0x081fe400078008ff */
[----:B-1----:R-:W-:-:S03]  /*19cc0*/  LEA R3, P1, R7, R2, 0x1 ;  /* 0x0000000207037211 */ /* 0x002fc600078208ff */
[----:B------:R-:W-:Y:S01]  /*19cd0*/  STL [R1+0x4e0], R20 ;  /* 0x0004e01401007387 */ /* 0x000fe20000100800 */
[----:B------:R-:W-:-:S03]  /*19ce0*/  LEA R21, P2, R8, R2, 0x1 ;  /* 0x0000000208157211 */ /* 0x000fc600078408ff */
[----:B------:R0:W-:Y:S01]  /*19cf0*/  STL [R1+0x4e8], R3 ;  /* 0x0004e80301007387 */ /* 0x0001e20000100800 */
[-C--:B------:R-:W-:Y:S01]  /*19d00*/  LEA.HI.X.SX32 R7, R7, R0.reuse, 0x1, P1 ;  /* 0x0000000007077211 */ /* 0x080fe200008f0eff */
[C---:B------:R-:W-:Y:S02]  /*19d10*/  IMAD R10, R25.reuse, 0x2, R9 ;  /* 0x00000002190a7824 */ /* 0x040fe400078e0209 */
[----:B------:R-:W-:Y:S01]  /*19d20*/  STL [R1+0x4f0], R21 ;  /* 0x0004f01501007387 */ /* 0x000fe20000100800 */
[-C--:B0-----:R-:W-:Y:S02]  /*19d30*/  LEA.HI.X.SX32 R3, R6, R0.reuse, 0x1, P0 ;  /* 0x0000000006037211 */ /* 0x081fe400000f0eff */
[----:B------:R-:W-:Y:S01]  /*19d40*/  LEA.HI.X.SX32 R6, R8, R0, 0x1, P2 ;  /* 0x0000000008067211 */ /* 0x000fe200010f0eff */
[----:B------:R-:W-:Y:S02]  /*19d50*/  IMAD R11, R25, 0x2, R10 ;  /* 0x00000002190b7824 */ /* 0x000fe400078e020a */
[----:B------:R-:W-:Y:S01]  /*19d60*/  STL [R1+0x4dc], R3 ;  /* 0x0004dc0301007387 */ /* 0x000fe20000100800 */
[----:B------:R-:W-:-:S03]  /*19d70*/  LEA R8, P0, R9, R2, 0x1 ;  /* 0x0000000209087211 */ /* 0x000fc600078008ff */
[----:B------:R0:W-:Y:S04]  /*19d80*/  STL [R1+0x4e4], R7 ;  /* 0x0004e40701007387 */ /* 0x0001e80000100800 */
[----:B------:R1:W-:Y:S01]  /*19d90*/  STL [R1+0x4ec], R6 ;  /* 0x0004ec0601007387 */ /* 0x0003e20000100800 */
[----:B------:R-:W-:-:S03]  /*19da0*/  IMAD R12, R25, 0x2, R11 ;  /* 0x00000002190c7824 */ /* 0x000fc600078e020b */
[----:B------:R2:W-:Y:S01]  /*19db0*/  STL [R1+0x4f8], R8 ;  /* 0x0004f80801007387 */ /* 0x0005e20000100800 */
[-C--:B0-----:R-:W-:Y:S02]  /*19dc0*/  LEA R7, P2, R11, R2.reuse, 0x1 ;  /* 0x000000020b077211 */ /* 0x081fe400078408ff */
[----:B-1----:R-:W-:Y:S01]  /*19dd0*/  LEA R6, P1, R10, R2, 0x1 ;  /* 0x000000020a067211 */ /* 0x002fe200078208ff */
[----:B------:R-:W-:-:S04]  /*19de0*/  IMAD R13, R25, 0x2, R12 ;  /* 0x00000002190d7824 */ /* 0x000fc800078e020c */
[----:B------:R0:W-:Y:S01]  /*19df0*/  STL [R1+0x500], R6 ;  /* 0x0005000601007387 */ /* 0x0001e20000100800 */
[-C--:B--2---:R-:W-:Y:S01]  /*19e00*/  LEA.HI.X.SX32 R8, R10, R0.reuse, 0x1, P1 ;  /* 0x000000000a087211 */ /* 0x084fe200008f0eff */
[----:B------:R-:W-:Y:S02]  /*19e10*/  IMAD R14, R25, 0x2, R13 ;  /* 0x00000002190e7824 */ /* 0x000fe400078e020d */
[----:B------:R1:W-:Y:S01]  /*19e20*/  STL [R1+0x508], R7 ;  /* 0x0005080701007387 */ /* 0x0003e20000100800 */
[-C--:B0-----:R-:W-:Y:S02]  /*19e30*/  LEA.HI.X.SX32 R6, R9, R0.reuse, 0x1, P0 ;  /* 0x0000000009067211 */ /* 0x081fe400000f0eff */
[----:B-1----:R-:W-:-:S03]  /*19e40*/  LEA.HI.X.SX32 R7, R11, R0, 0x1, P2 ;  /* 0x000000000b077211 */ /* 0x002fc600010f0eff */
[----:B------:R-:W-:Y:S01]  /*19e50*/  STL [R1+0x4f4], R6 ;  /* 0x0004f40601007387 */ /* 0x000fe20000100800 */
[----:B------:R-:W-:-:S03]  /*19e60*/  LEA R9, P1, R13, R2, 0x1 ;  /* 0x000000020d097211 */ /* 0x000fc600078208ff */
[----:B------:R0:W-:Y:S01]  /*19e70*/  STL [R1+0x4fc], R8 ;  /* 0x0004fc0801007387 */ /* 0x0001e20000100800 */
[----:B------:R-:W-:-:S03]  /*19e80*/  IMAD R15, R25, 0x2, R14 ;  /* 0x00000002190f7824 */ /* 0x000fc600078e020e */
[----:B------:R1:W-:Y:S01]  /*19e90*/  STL [R1+0x504], R7 ;  /* 0x0005040701007387 */ /* 0x0003e20000100800 */
[-C--:B0-----:R-:W-:Y:S02]  /*19ea0*/  LEA R8, P0, R12, R2.reuse, 0x1 ;  /* 0x000000020c087211 */ /* 0x081fe400078008ff */
[----:B-1----:R-:W-:-:S03]  /*19eb0*/  LEA R7, P2, R14, R2, 0x1 ;  /* 0x000000020e077211 */ /* 0x002fc600078408ff */
[----:B------:R-:W-:Y:S01]  /*19ec0*/  STL [R1+0x510], R8 ;  /* 0x0005100801007387 */ /* 0x000fe20000100800 */
[----:B------:R-:W-:-:S03]  /*19ed0*/  LEA.HI.X.SX32 R10, R13, R0, 0x1, P1 ;  /* 0x000000000d0a7211 */ /* 0x000fc600008f0eff */
[----:B------:R0:W-:Y:S01]  /*19ee0*/  STL [R1+0x518], R9 ;  /* 0x0005180901007387 */ /* 0x0001e20000100800 */
[----:B------:R-:W-:-:S03]  /*19ef0*/  IMAD R16, R25, 0x2, R15 ;  /* 0x0000000219107824 */ /* 0x000fc600078e020f */
[----:B------:R1:W-:Y:S01]  /*19f00*/  STL [R1+0x520], R7 ;  /* 0x0005200701007387 */ /* 0x0003e20000100800 */
[-C--:B0-----:R-:W-:Y:S02]  /*19f10*/  LEA.HI.X.SX32 R9, R12, R0.reuse, 0x1, P0 ;  /* 0x000000000c097211 */ /* 0x081fe400000f0eff */
[----:B-1----:R-:W-:-:S03]  /*19f20*/  LEA.HI.X.SX32 R7, R14, R0, 0x1, P2 ;  /* 0x000000000e077211 */ /* 0x002fc600010f0eff */
[----:B------:R-:W-:Y:S01]  /*19f30*/  STL [R1+0x50c], R9 ;  /* 0x00050c0901007387 */ /* 0x000fe20000100800 */
[----:B------:R-:W-:-:S03]  /*19f40*/  IMAD R17, R25, 0x2, R16 ;  /* 0x0000000219117824 */ /* 0x000fc600078e0210 */
[----:B------:R0:W-:Y:S01]  /*19f50*/  STL [R1+0x514], R10 ;  /* 0x0005140a01007387 */ /* 0x0001e20000100800 */
[----:B------:R-:W-:-:S03]  /*19f60*/  IMAD R18, R25, 0x2, R17 ;  /* 0x0000000219127824 */ /* 0x000fc600078e0211 */
[----:B------:R1:W-:Y:S01]  /*19f70*/  STL [R1+0x51c], R7 ;  /* 0x00051c0701007387 */ /* 0x0003e20000100800 */
[-C--:B------:R-:W-:Y:S02]  /*19f80*/  LEA R11, P2, R17, R2.reuse, 0x1 ;  /* 0x00000002110b7211 */ /* 0x080fe400078408ff */
[-C--:B0-----:R-:W-:Y:S02]  /*19f90*/  LEA R10, P0, R15, R2.reuse, 0x1 ;  /* 0x000000020f0a7211 */ /* 0x081fe400078008ff */
[----:B-1----:R-:W-:-:S03]  /*19fa0*/  LEA R7, P1, R16, R2, 0x1 ;  /* 0x0000000210077211 */ /* 0x002fc600078208ff */
[----:B------:R-:W-:Y:S01]  /*19fb0*/  STL [R1+0x528], R10 ;  /* 0x0005280a01007387 */ /* 0x000fe20000100800 */
[----:B------:R-:W-:-:S03]  /*19fc0*/  IMAD R19, R25, 0x2, R18 ;  /* 0x0000000219137824 */ /* 0x000fc600078e0212 */
[----:B------:R0:W-:Y:S01]  /*19fd0*/  STL [R1+0x530], R7 ;  /* 0x0005300701007387 */ /* 0x0001e20000100800 */
[-C--:B------:R-:W-:Y:S01]  /*19fe0*/  LEA.HI.X.SX32 R12, R16, R0.reuse, 0x1, P1 ;  /* 0x00000000100c7211 */ /* 0x080fe200008f0eff */
        /* <DEDUP_REMOVED lines=12> */
[C---:B------:R-:W-:Y:S01]  /*1a0b0*/  IMAD R20, R25.reuse, 0x2, R5 ;  /* 0x0000000219147824 */ /* 0x040fe200078e0205 */
[----:B------:R-:W-:Y:S02]  /*1a0c0*/  LEA.HI.X.SX32 R14, R18, R0, 0x1, P0 ;  /* 0x00000000120e7211 */ /* 0x000fe400000f0eff */
[----:B------:R0:W-:Y:S04]  /*1a0d0*/  STL [R1+0x548], R13 ;  /* 0x0005480d01007387 */ /* 0x0001e80000100800 */
[----:B------:R1:W-:Y:S01]  /*1a0e0*/  STL [R1+0x550], R11 ;  /* 0x0005500b01007387 */ /* 0x0003e20000100800 */
[----:B------:R-:W-:-:S03]  /*1a0f0*/  IMAD R3, R25, 0x2, R20 ;  /* 0x0000000219037824 */ /* 0x000fc600078e0214 */
[----:B------:R2:W-:Y:S01]  /*1a100*/  STL [R1+0x53c], R14 ;  /* 0x00053c0e01007387 */ /* 0x0005e20000100800 */
[-C--:B0-----:R-:W-:Y:S02]  /*1a110*/  LEA.HI.X.SX32 R13, R4, R0.reuse, 0x1, P2 ;  /* 0x00000000040d7211 */ /* 0x081fe400010f0eff */
[----:B-1----:R-:W-:Y:S01]  /*1a120*/  LEA.HI.X.SX32 R11, R19, R0, 0x1, P1 ;  /* 0x00000000130b7211 */ /* 0x002fe200008f0eff */
[----:B------:R-:W-:-:S04]  /*1a130*/  IMAD R21, R25, 0x2, R3 ;  /* 0x0000000219157824 */ /* 0x000fc800078e0203 */
[----:B------:R0:W-:Y:S01]  /*1a140*/  STL [R1+0x544], R11 ;  /* 0x0005440b01007387 */ /* 0x0001e20000100800 */
[----:B--2---:R-:W-:-:S03]  /*1a150*/  LEA R14, P1, R20, R2, 0x1 ;  /* 0x00000002140e7211 */ /* 0x004fc600078208ff */
[----:B------:R1:W-:Y:S01]  /*1a160*/  STL [R1+0x54c], R13 ;  /* 0x00054c0d01007387 */ /* 0x0003e20000100800 */
[-C--:B0-----:R-:W-:Y:S02]  /*1a170*/  LEA R11, P0, R5, R2.reuse, 0x1 ;  /* 0x00000002050b7211 */ /* 0x081fe400078008ff */
[----:B-1----:R-:W-:-:S03]  /*1a180*/  LEA R13, P2, R3, R2, 0x1 ;  /* 0x00000002030d7211 */ /* 0x002fc600078408ff */
[----:B------:R-:W-:Y:S01]  /*1a190*/  STL [R1+0x558], R11 ;  /* 0x0005580b01007387 */ /* 0x000fe20000100800 */
[----:B------:R-:W-:Y:S01]  /*1a1a0*/  IMAD R6, R25, 0x2, R21 ;  /* 0x0000000219067824 */ /* 0x000fe200078e0215 */
[-C--:B------:R-:W-:Y:S02]  /*1a1b0*/  LEA.HI.X.SX32 R5, R5, R0.reuse, 0x1, P0 ;  /* 0x0000000005057211 */ /* 0x080fe400000f0eff */
[----:B------:R-:W-:Y:S01]  /*1a1c0*/  STL [R1+0x560], R14 ;  /* 0x0005600e01007387 */ /* 0x000fe20000100800 */
[----:B------:R-:W-:-:S03]  /*1a1d0*/  LEA.HI.X.SX32 R3, R3, R0, 0x1, P2 ;  /* 0x0000000003037211 */ /* 0x000fc600010f0eff */
[----:B------:R0:W-:Y:S01]  /*1a1e0*/  STL [R1+0x568], R13 ;  /* 0x0005680d01007387 */ /* 0x0001e20000100800 */
[----:B------:R-:W-:-:S03]  /*1a1f0*/  IMAD R8, R25, 0x2, R6 ;  /* 0x0000000219087824 */ /* 0x000fc600078e0206 */
[----:B------:R-:W-:Y:S01]  /*1a200*/  STL [R1+0x554], R5 ;  /* 0x0005540501007387 */ /* 0x000fe20000100800 */
[----:B0-----:R-:W-:Y:S02]  /*1a210*/  LEA.HI.X.SX32 R13, R20, R0, 0x1, P1 ;  /* 0x00000000140d7211 */ /* 0x001fe400008f0eff */
[----:B------:R-:W-:-:S03]  /*1a220*/  LEA R14, P2, R8, R2, 0x1 ;  /* 0x00000002080e7211 */ /* 0x000fc600078408ff */
[----:B------:R0:W-:Y:S04]  /*1a230*/  STL [R1+0x55c], R13 ;  /* 0x00055c0d01007387 */ /* 0x0001e80000100800 */
[----:B------:R1:W-:Y:S01]  /*1a240*/  STL [R1+0x564], R3 ;  /* 0x0005640301007387 */ /* 0x0003e20000100800 */
[----:B------:R-:W-:Y:S01]  /*1a250*/  IMAD R9, R25, 0x2, R8 ;  /* 0x0000000219097824 */ /* 0x000fe200078e0208 */
[-C--:B0-----:R-:W-:Y:S02]  /*1a260*/  LEA R13, P0, R21, R2.reuse, 0x1 ;  /* 0x00000002150d7211 */ /* 0x081fe400078008ff */
[----:B-1----:R-:W-:-:S03]  /*1a270*/  LEA R3, P1, R6, R2, 0x1 ;  /* 0x0000000206037211 */ /* 0x002fc600078208ff */
[----:B------:R-:W-:Y:S01]  /*1a280*/  STL [R1+0x570], R13 ;  /* 0x0005700d01007387 */ /* 0x000fe20000100800 */
[----:B------:R-:W-:-:S03]  /*1a290*/  IMAD R10, R25, 0x2, R9 ;  /* 0x00000002190a7824 */ /* 0x000fc600078e0209 */
[----:B------:R0:W-:Y:S04]  /*1a2a0*/  STL [R1+0x578], R3 ;  /* 0x0005780301007387 */ /* 0x0001e80000100800 */
[----:B------:R1:W-:Y:S01]  /*1a2b0*/  STL [R1+0x580], R14 ;  /* 0x0005800e01007387 */ /* 0x0003e20000100800 */
[----:B------:R-:W-:Y:S01]  /*1a2c0*/  IMAD R7, R25, 0x2, R10 ;  /* 0x0000000219077824 */ /* 0x000fe200078e020a */
[-C--:B0-----:R-:W-:Y:S02]  /*1a2d0*/  LEA.HI.X.SX32 R3, R21, R0.reuse, 0x1, P0 ;  /* 0x0000000015037211 */ /* 0x081fe400000f0eff */
[-C--:B-1----:R-:W-:Y:S02]  /*1a2e0*/  LEA.HI.X.SX32 R14, R6, R0.reuse, 0x1, P1 ;  /* 0x00000000060e7211 */ /* 0x082fe400008f0eff */
[----:B------:R-:W-:Y:S01]  /*1a2f0*/  LEA.HI.X.SX32 R6, R8, R0, 0x1, P2 ;  /* 0x0000000008067211 */ /* 0x000fe200010f0eff */
[----:B------:R-:W-:Y:S01]  /*1a300*/  STL [R1+0x56c], R3 ;  /* 0x00056c0301007387 */ /* 0x000fe20000100800 */
[----:B------:R-:W-:-:S03]  /*1a310*/  LEA R8, P0, R9, R2, 0x1 ;  /* 0x0000000209087211 */ /* 0x000fc600078008ff */
[----:B------:R0:W-:Y:S01]  /*1a320*/  STL [R1+0x574], R14 ;  /* 0x0005740e01007387 */ /* 0x0001e20000100800 */
[----:B------:R-:W-:-:S03]  /*1a330*/  IMAD R12, R25, 0x2, R7 ;  /* 0x00000002190c7824 */ /* 0x000fc600078e0207 */
[----:B------:R1:W-:Y:S01]  /*1a340*/  STL [R1+0x57c], R6 ;  /* 0x00057c0601007387 */ /* 0x0003e20000100800 */
[----:B------:R-:W-:-:S03]  /*1a350*/  IMAD R4, R25, 0x2, R12 ;  /* 0x0000000219047824 */ /* 0x000fc600078e020c */
[----:B------:R-:W-:Y:S01]  /*1a360*/  STL [R1+0x588], R8 ;  /* 0x0005880801007387 */ /* 0x000fe20000100800 */
[-C--:B0-----:R-:W-:Y:S02]  /*1a370*/  LEA R14, P2, R7, R2.reuse, 0x1 ;  /* 0x00000002070e7211 */ /* 0x081fe400078408ff */
[----:B-1----:R-:W-:Y:S01]  /*1a380*/  LEA R6, P1, R10, R2, 0x1 ;  /* 0x000000020a067211 */ /* 0x002fe200078208ff */
[----:B------:R-:W-:-:S04]  /*1a390*/  IMAD R11, R25, 0x2, R4 ;  /* 0x00000002190b7824 */ /* 0x000fc800078e0204 */
[----:B------:R0:W-:Y:S01]  /*1a3a0*/  STL [R1+0x590], R6 ;  /* 0x0005900601007387 */ /* 0x0001e20000100800 */
[----:B------:R-:W-:-:S03]  /*1a3b0*/  LEA.HI.X.SX32 R10, R10, R0, 0x1, P1 ;  /* 0x000000000a0a7211 */ /* 0x000fc600008f0eff */
[----:B------:R-:W-:Y:S01]  /*1a3c0*/  STL [R1+0x598], R14 ;  /* 0x0005980e01007387 */ /* 0x000fe20000100800 */
[-C--:B0-----:R-:W-:Y:S02]  /*1a3d0*/  LEA.HI.X.SX32 R6, R9, R0.reuse, 0x1, P0 ;  /* 0x0000000009067211 */ /* 0x081fe400000f0eff */
[----:B------:R-:W-:Y:S02]  /*1a3e0*/  LEA.HI.X.SX32 R9, R7, R0, 0x1, P2 ;  /* 0x0000000007097211 */ /* 0x000fe400010f0eff */
[----:B------:R-:W-:Y:S01]  /*1a3f0*/  LEA R7, P0, R12, R2, 0x1 ;  /* 0x000000020c077211 */ /* 0x000fe200078008ff */
[----:B------:R-:W-:Y:S01]  /*1a400*/  STL [R1+0x584], R6 ;  /* 0x0005840601007387 */ /* 0x000fe20000100800 */
[----:B------:R-:W-:-:S03]  /*1a410*/  IMAD R5, R25, 0x2, R11 ;  /* 0x0000000219057824 */ /* 0x000fc600078e020b */
[----:B------:R0:W-:Y:S04]  /*1a420*/  STL [R1+0x58c], R10 ;  /* 0x00058c0a01007387 */ /* 0x0001e80000100800 */
[----:B------:R1:W-:Y:S01]  /*1a430*/  STL [R1+0x594], R9 ;  /* 0x0005940901007387 */ /* 0x0003e20000100800 */
[----:B0-----:R-:W-:-:S03]  /*1a440*/  LEA R10, P1, R4, R2, 0x1 ;  /* 0x00000002040a7211 */ /* 0x001fc600078208ff */
[----:B------:R-:W-:Y:S01]  /*1a450*/  STL [R1+0x5a0], R7 ;  /* 0x0005a00701007387 */ /* 0x000fe20000100800 */
[----:B-1----:R-:W-:-:S03]  /*1a460*/  LEA R9, P2, R11, R2, 0x1 ;  /* 0x000000020b097211 */ /* 0x002fc600078408ff */
[----:B------:R0:W-:Y:S01]  /*1a470*/  STL [R1+0x5a8], R10 ;  /* 0x0005a80a01007387 */ /* 0x0001e20000100800 */
[C---:B------:R-:W-:Y:S01]  /*1a480*/  IMAD R13, R25.reuse, 0x2, R5 ;  /* 0x00000002190d7824 */ /* 0x040fe200078e0205 */
[----:B------:R-:W-:Y:S02]  /*1a490*/  LEA.HI.X.SX32 R12, R12, R0, 0x1, P0 ;  /* 0x000000000c0c7211 */ /* 0x000fe400000f0eff */
[----:B------:R1:W-:Y:S01]  /*1a4a0*/  STL [R1+0x5b0], R9 ;  /* 0x0005b00901007387 */ /* 0x0003e20000100800 */
[----:B------:R-:W-:-:S03]  /*1a4b0*/  IMAD R3, R25, 0x2, R13 ;  /* 0x0000000219037824 */ /* 0x000fc600078e020d */
[----:B------:R-:W-:Y:S01]  /*1a4c0*/  STL [R1+0x59c], R12 ;  /* 0x00059c0c01007387 */ /* 0x000fe20000100800 */
[-C--:B0-----:R-:W-:Y:S02]  /*1a4d0*/  LEA.HI.X.SX32 R10, R11, R0.reuse, 0x1, P2 ;  /* 0x000000000b0a7211 */ /* 0x081fe400010f0eff */
[----:B-1----:R-:W-:Y:S02]  /*1a4e0*/  LEA.HI.X.SX32 R9, R4, R0, 0x1, P1 ;  /* 0x0000000004097211 */ /* 0x002fe400008f0eff */
[----:B------:R-:W-:-:S03]  /*1a4f0*/  LEA R11, P1, R13, R2, 0x1 ;  /* 0x000000020d0b7211 */ /* 0x000fc600078208ff */
[----:B------:R0:W-:Y:S01]  /*1a500*/  STL [R1+0x5a4], R9 ;  /* 0x0005a40901007387 */ /* 0x0001e20000100800 */
[----:B------:R-:W-:-:S03]  /*1a510*/  IMAD R8, R25, 0x2, R3 ;  /* 0x0000000219087824 */ /* 0x000fc600078e0203 */
[----:B------:R1:W-:Y:S01]  /*1a520*/  STL [R1+0x5ac], R10 ;  /* 0x0005ac0a01007387 */ /* 0x0003e20000100800 */
        /* <DEDUP_REMOVED lines=8> */
[-C--:B------:R-:W-:Y:S02]  /*1a5b0*/  LEA.HI.X.SX32 R5, R3, R0.reuse, 0x1, P2 ;  /* 0x0000000003057211 */ /* 0x080fe400010f0eff */
[----:B-1----:R-:W-:Y:S01]  /*1a5c0*/  LEA.HI.X.SX32 R10, R13, R0, 0x1, P1 ;  /* 0x000000000d0a7211 */ /* 0x002fe200008f0eff */
[----:B------:R-:W-:Y:S01]  /*1a5d0*/  STL [R1+0x5b4], R11 ;  /* 0x0005b40b01007387 */ /* 0x000fe20000100800 */
[----:B------:R-:W-:-:S03]  /*1a5e0*/  IMAD R4, R25, 0x2, R7 ;  /* 0x0000000219047824 */ /* 0x000fc600078e0207 */
[----:B------:R0:W-:Y:S04]  /*1a5f0*/  STL [R1+0x5bc], R10 ;  /* 0x0005bc0a01007387 */ /* 0x0001e80000100800 */
[----:B------:R1:W-:Y:S01]  /*1a600*/  STL [R1+0x5c4], R5 ;  /* 0x0005c40501007387 */ /* 0x0003e20000100800 */
[-C--:B0-----:R-:W-:Y:S02]  /*1a610*/  LEA R10, P0, R8, R2.reuse, 0x1 ;  /* 0x00000002080a7211 */ /* 0x081fe400078008ff */
[----:B-1----:R-:W-:-:S03]  /*1a620*/  LEA R5, P1, R6, R2, 0x1 ;  /* 0x0000000206057211 */ /* 0x002fc600078208ff */
[----:B------:R-:W-:Y:S01]  /*1a630*/  STL [R1+0x5d0], R10 ;  /* 0x0005d00a01007387 */ /* 0x000fe20000100800 */
[----:B------:R-:W-:Y:S01]  /*1a640*/  IMAD R9, R25, 0x2, R4 ;  /* 0x0000000219097824 */ /* 0x000fe200078e0204 */
[----:B------:R-:W-:Y:S02]  /*1a650*/  LEA R11, P2, R7, R2, 0x1 ;  /* 0x00000002070b7211 */ /* 0x000fe400078408ff */
[----:B------:R0:W-:Y:S01]  /*1a660*/  STL [R1+0x5d8], R5 ;  /* 0x0005d80501007387 */ /* 0x0001e20000100800 */
[-C--:B------:R-:W-:Y:S01]  /*1a670*/  LEA.HI.X.SX32 R6, R6, R0.reuse, 0x1, P1 ;  /* 0x0000000006067211 */ /* 0x080fe200008f0eff */
[----:B------:R-:W-:Y:S01]  /*1a680*/  IMAD R3, R25, 0x2, R9 ;  /* 0x0000000219037824 */ /* 0x000fe200078e0209 */
[-C--:B------:R-:W-:Y:S01]  /*1a690*/  LEA.HI.X.SX32 R7, R7, R0.reuse, 0x1, P2 ;  /* 0x0000000007077211 */ /* 0x080fe200010f0eff */
[----:B------:R-:W-:Y:S01]  /*1a6a0*/  STL [R1+0x5e0], R11 ;  /* 0x0005e00b01007387 */ /* 0x000fe20000100800 */
[----:B0-----:R-:W-:Y:S01]  /*1a6b0*/  LEA.HI.X.SX32 R5, R8, R0, 0x1, P0 ;  /* 0x0000000008057211 */ /* 0x001fe200000f0eff */
[----:B------:R-:W-:Y:S01]  /*1a6c0*/  IMAD R10, R25, 0x2, R3 ;  /* 0x00000002190a7824 */ /* 0x000fe200078e0203 */
[----:B------:R-:W-:-:S03]  /*1a6d0*/  LEA R8, P1, R9, R2, 0x1 ;  /* 0x0000000209087211 */ /* 0x000fc600078208ff */
[----:B------:R0:W-:Y:S04]  /*1a6e0*/  STL [R1+0x5cc], R5 ;  /* 0x0005cc0501007387 */ /* 0x0001e80000100800 */
[----:B------:R1:W-:Y:S04]  /*1a6f0*/  STL [R1+0x5d4], R6 ;  /* 0x0005d40601007387 */ /* 0x0003e80000100800 */
[----:B------:R2:W-:Y:S01]  /*1a700*/  STL [R1+0x5dc], R7 ;  /* 0x0005dc0701007387 */ /* 0x0005e20000100800 */
[----:B0-----:R-:W-:Y:S01]  /*1a710*/  IMAD R5, R25, 0x2, R10 ;  /* 0x0000000219057824 */ /* 0x001fe200078e020a */
[----:B-1----:R-:W-:-:S02]  /*1a720*/  LEA R6, P0, R4, R2, 0x1 ;  /* 0x0000000204067211 */ /* 0x002fc400078008ff */
[----:B--2---:R-:W-:-:S03]  /*1a730*/  LEA R7, P2, R3, R2, 0x1 ;  /* 0x0000000203077211 */ /* 0x004fc600078408ff */
[----:B------:R0:W-:Y:S04]  /*1a740*/  STL [R1+0x5e8], R6 ;  /* 0x0005e80601007387 */ /* 0x0001e80000100800 */
[----:B------:R1:W-:Y:S04]  /*1a750*/  STL [R1+0x5f0], R8 ;  /* 0x0005f00801007387 */ /* 0x0003e80000100800 */
[----:B------:R2:W-:Y:S01]  /*1a760*/  STL [R1+0x5f8], R7 ;  /* 0x0005f80701007387 */ /* 0x0005e20000100800 */
[----:B0-----:R-:W-:Y:S01]  /*1a770*/  IMAD R6, R25, 0x2, R5 ;  /* 0x0000000219067824 */ /* 0x001fe200078e0205 */
[----:B-1----:R-:W-:-:S02]  /*1a780*/  LEA.HI.X.SX32 R8, R4, R0, 0x1, P0 ;  /* 0x0000000004087211 */ /* 0x002fc400000f0eff */
[-C--:B------:R-:W-:Y:S02]  /*1a790*/  LEA.HI.X.SX32 R4, R3, R0.reuse, 0x1, P2 ;  /* 0x0000000003047211 */ /* 0x080fe400010f0eff */
[----:B--2---:R-:W-:Y:S01]  /*1a7a0*/  LEA.HI.X.SX32 R7, R9, R0, 0x1, P1 ;  /* 0x0000000009077211 */ /* 0x004fe200008f0eff */
[----:B------:R0:W-:Y:S01]  /*1a7b0*/  STL [R1+0x5e4], R8 ;  /* 0x0005e40801007387 */ /* 0x0001e20000100800 */
[----:B------:R-:W-:-:S03]  /*1a7c0*/  IMAD R3, R25, 0x2, R6 ;  /* 0x0000000219037824 */ /* 0x000fc600078e0206 */
[----:B------:R1:W-:Y:S04]  /*1a7d0*/  STL [R1+0x5ec], R7 ;  /* 0x0005ec0701007387 */ /* 0x0003e80000100800 */
[----:B------:R2:W-:Y:S01]  /*1a7e0*/  STL [R1+0x5f4], R4 ;  /* 0x0005f40401007387 */ /* 0x0005e20000100800 */
[-C--:B0-----:R-:W-:Y:S02]  /*1a7f0*/  LEA R8, P0, R10, R2.reuse, 0x1 ;  /* 0x000000020a087211 */ /* 0x081fe400078008ff */
[-C--:B-1----:R-:W-:Y:S02]  /*1a800*/  LEA R7, P2, R6, R2.reuse, 0x1 ;  /* 0x0000000206077211 */ /* 0x082fe400078408ff */
[-C--:B--2---:R-:W-:Y:S02]  /*1a810*/  LEA R4, P1, R5, R2.reuse, 0x1 ;  /* 0x0000000205047211 */ /* 0x084fe400078208ff */
[----:B------:R-:W-:Y:S01]  /*1a820*/  LEA R2, P3, R3, R2, 0x1 ;  /* 0x0000000203027211 */ /* 0x000fe200078608ff */
[----:B------:R-:W-:Y:S04]  /*1a830*/  STL [R1+0x5fc], R8 ;  /* 0x0005fc0801007387 */ /* 0x000fe80000100800 */
[----:B------:R0:W-:Y:S04]  /*1a840*/  STL [R1+0x600], R4 ;  /* 0x0006000401007387 */ /* 0x0001e80000100800 */
[----:B------:R-:W-:Y:S04]  /*1a850*/  STL [R1+0x604], R7 ;  /* 0x0006040701007387 */ /* 0x000fe80000100800 */
[----:B------:R1:W-:Y:S01]  /*1a860*/  STL [R1+0x47c], R2 ;  /* 0x00047c0201007387 */ /* 0x0003e20000100800 */
[----:B0-----:R-:W-:-:S02]  /*1a870*/  LEA.HI.X.SX32 R4, R10, R0, 0x1, P0 ;  /* 0x000000000a047211 */ /* 0x001fc400000f0eff */
[----:B-1----:R-:W-:-:S03]  /*1a880*/  LEA.HI.X.SX32 R2, R5, R0, 0x1, P1 ;  /* 0x0000000005027211 */ /* 0x002fc600008f0eff */
[----:B------:R0:W-:Y:S04]  /*1a890*/  STL [R1+0x46c], R4 ;  /* 0x00046c0401007387 */ /* 0x0001e80000100800 */
[----:B------:R1:W-:Y:S01]  /*1a8a0*/  STL [R1+0x474], R2 ;  /* 0x0004740201007387 */ /* 0x0003e20000100800 */
[-C--:B0-----:R-:W-:Y:S02]  /*1a8b0*/  LEA.HI.X.SX32 R4, R6, R0.reuse, 0x1, P2 ;  /* 0x0000000006047211 */ /* 0x081fe400010f0eff */
[----:B-1----:R-:W-:-:S03]  /*1a8c0*/  LEA.HI.X.SX32 R2, R3, R0, 0x1, P3 ;  /* 0x0000000003027211 */ /* 0x002fc600018f0eff */
[----:B------:R0:W-:Y:S04]  /*1a8d0*/  STL [R1+0x478], R4 ;  /* 0x0004780401007387 */ /* 0x0001e80000100800 */
[----:B------:R0:W-:Y:S04]  /*1a8e0*/  STL [R1+0x470], R2 ;  /* 0x0004700201007387 */ /* 0x0001e80000100800 */
        /* <DEDUP_REMOVED lines=83> */
[----:B------:R-:W1:Y:S04]  /*1ae20*/  S2R R29, SR_TID.X ;  /* 0x00000000001d7919 */ /* 0x000e680000002100 */
[----:B------:R0:W-:Y:S04]  /*1ae30*/  STL [R1+0x21c], RZ ;  /* 0x00021cff01007387 */ /* 0x0001e80000100800 */
[----:B------:R0:W-:Y:S04]  /*1ae40*/  STL [R1+0x250], RZ ;  /* 0x000250ff01007387 */ /* 0x0001e80000100800 */
[----:B------:R0:W-:Y:S04]  /*1ae50*/  STL [R1+0x254], RZ ;  /* 0x000254ff01007387 */ /* 0x0001e80000100800 */
[----:B------:R0:W-:Y:S04]  /*1ae60*/  STL [R1+0x258], RZ ;  /* 0x000258ff01007387 */ /* 0x0001e80000100800 */
[----:B------:R0:W-:Y:S04]  /*1ae70*/  STL [R1+0x25c], RZ ;  /* 0x00025cff01007387 */ /* 0x0001e80000100800 */
[----:B------:R-:W2:Y:S04]  /*1ae80*/  S2R R25, SR_TID.X ;  /* 0x0000000000197919 */ /* 0x000ea80000002100 */
[----:B------:R0:W-:Y:S04]  /*1ae90*/  STL [R1+0x270], RZ ;  /* 0x000270ff01007387 */ /* 0x0001e80000100800 */
[----:B------:R0:W-:Y:S04]  /*1aea0*/  STL [R1+0x274], RZ ;  /* 0x000274ff01007387 */ /* 0x0001e80000100800 */
[----:B------:R0:W-:Y:S04]  /*1aeb0*/  STL [R1+0x278], RZ ;  /* 0x000278ff01007387 */ /* 0x0001e80000100800 */
[----:B------:R0:W-:Y:S04]  /*1aec0*/  STL [R1+0x27c], RZ ;  /* 0x00027cff01007387 */ /* 0x0001e80000100800 */
[----:B------:R0:W-:Y:S01]  /*1aed0*/  STL [R1+0x240], RZ ;  /* 0x000240ff01007387 */ /* 0x0001e20000100800 */
[----:B-1----:R-:W-:Y:S01]  /*1aee0*/  LOP3.LUT R29, R29, 0x7f, RZ, 0xc0, !PT ;  /* 0x0000007f1d1d7812 */ /* 0x002fe200078ec0ff */
[----:B------:R-:W-:-:S02]  /*1aef0*/  USHF.L.U32 UR4, UR7, 0x7, URZ ;  /* 0x0000000707047899 */ /* 0x000fc4000800063f */
[----:B------:R-:W-:Y:S01]  /*1af00*/  USHF.L.U32 UR5, UR6, 0x7, URZ ;  /* 0x0000000706057899 */ /* 0x000fe2000800063f */
[----:B--2---:R-:W-:Y:S02]  /*1af10*/  IMAD.SHL.U32 R0, R25, 0x40, RZ ;  /* 0x0000004019007824 */ /* 0x004fe400078e00ff */
[----:B------:R-:W-:Y:S01]  /*1af20*/  IMAD.SHL.U32 R3, R29, 0x2, RZ ;  /* 0x000000021d037824 */ /* 0x000fe200078e00ff */
[----:B------:R-:W-:Y:S02]  /*1af30*/  USHF.R.S32.HI UR6, URZ, 0x1f, UR5 ;  /* 0x0000001f3f067899 */ /* 0x000fe40008011405 */
[----:B------:R-:W-:Y:S02]  /*1af40*/  USHF.R.S32.HI UR7, URZ, 0x1f, UR4 ;  /* 0x0000001f3f077899 */ /* 0x000fe40008011404 */
[----:B------:R-:W-:Y:S02]  /*1af50*/  USHF.L.U32 UR12, UR5, 0x1, URZ ;  /* 0x00000001050c7899 */ /* 0x000fe4000800063f */
[C---:B0-----:R-:W-:Y:S01]  /*1af60*/  LOP3.LUT R29, R25.reuse, 0x7, RZ, 0xc0, !PT ;  /* 0x00000007191d7812 */ /* 0x041fe200078ec0ff */
[----:B------:R-:W-:Y:S02]  /*1af70*/  IMAD.SHL.U32 R28, R25, 0x2, RZ ;  /* 0x00000002191c7824 */ /* 0x000fe400078e00ff */
[----:B------:R-:W2:Y:S01]  /*1af80*/  LDL R25, [R1+0xe10] ;  /* 0x000e100001197983 */ /* 0x000ea20000100800 */
[----:B------:R-:W-:-:S02]  /*1af90*/  IMAD.MOV.U32 R26, RZ, RZ, 0x7f ;  /* 0x0000007fff1a7424 */ /* 0x000fc400078e00ff */
[----:B------:R-:W-:-:S03]  /*1afa0*/  IMAD R29, R29, 0x90, RZ ;  /* 0x000000901d1d7824 */ /* 0x000fc600078e02ff */
[----:B------:R-:W-:Y:S02]  /*1afb0*/  IADD3 R26, R26, c[0x0][0x180], RZ ;  /* 0x000060001a1a7a10 */ /* 0x000fe40007ffe0ff */
[----:B------:R-:W-:Y:S02]  /*1afc0*/  LOP3.LUT R28, R29, 0x10, R28, 0x78, !PT ;  /* 0x000000101d1c7812 */ /* 0x000fe400078e781c */
[----:B------:R-:W-:Y:S02]  /*1afd0*/  SHF.R.S32.HI R29, RZ, 0x1f, R26 ;  /* 0x0000001fff1d7819 */ /* 0x000fe4000001141a */
[----:B------:R-:W-:Y:S02]  /*1afe0*/  LOP3.LUT R4, R0, 0x1800, RZ, 0xc0, !PT ;  /* 0x0000180000047812 */ /* 0x000fe400078ec0ff */
[----:B------:R-:W-:Y:S02]  /*1aff0*/  LEA.HI R29, R29, R26, RZ, 0x7 ;  /* 0x0000001a1d1d7211 */ /* 0x000fe400078f38ff */
[----:B------:R-:W-:-:S02]  /*1b000*/  LOP3.LUT R2, R28, 0x400, R0, 0xf8, !PT ;  /* 0x000004001c027812 */ /* 0x000fc400078ef800 */
[----:B------:R-:W-:-:S03]  /*1b010*/  SHF.R.S32.HI R0, RZ, 0x7, R29 ;  /* 0x00000007ff007819 */ /* 0x000fc6000001141d */
[----:B------:R-:W-:Y:S04]  /*1b020*/  STL [R1+0x380], R2 ;  /* 0x0003800201007387 */ /* 0x000fe80000100800 */
[----:B------:R0:W-:Y:S01]  /*1b030*/  STL [R1+0xe44], R4 ;  /* 0x000e440401007387 */ /* 0x0001e20000100800 */
[----:B--2---:R-:W-:-:S05]  /*1b040*/  IMAD.IADD R0, R25, 0x1, R4 ;  /* 0x0000000119007824 */ /* 0x004fca00078e0204 */
        /* <DEDUP_REMOVED lines=12> */
[----:B------:R-:W3:Y:S04]  /*1b110*/  LDL R25, [R1+0x374] ;  /* 0x0003740001197983 */ /* 0x000ee80000100800 */
        /* <DEDUP_REMOVED lines=12> */
[----:B------:R2:W-:Y:S01]  /*1b1e0*/  STL [R1+0x1a0], RZ ;  /* 0x0001a0ff01007387 */ /* 0x0005e20000100800 */
[----:B------:R-:W-:-:S03]  /*1b1f0*/  LOP3.LUT R5, R3, 0x10, RZ, 0x3c, !PT ;  /* 0x0000001003057812 */ /* 0x000fc600078e3cff */
[----:B------:R2:W-:Y:S01]  /*1b200*/  STL [R1+0x1a4], RZ ;  /* 0x0001a4ff01007387 */ /* 0x0005e20000100800 */
[----:B0-----:R-:W-:-:S03]  /*1b210*/  LOP3.LUT R4, R3, 0x20, RZ, 0x3c, !PT ;  /* 0x0000002003047812 */ /* 0x001fc600078e3cff */
[----:B------:R2:W-:Y:S01]  /*1b220*/  STL [R1+0x1a8], RZ ;  /* 0x0001a8ff01007387 */ /* 0x0005e20000100800 */
[----:B------:R-:W-:-:S03]  /*1b230*/  LOP3.LUT R6, R3, 0x30, RZ, 0x3c, !PT ;  /* 0x0000003003067812 */ /* 0x000fc600078e3cff */
[----:B------:R2:W-:Y:S01]  /*1b240*/  STL [R1+0x1ac], RZ ;  /* 0x0001acff01007387 */ /* 0x0005e20000100800 */
[C---:B------:R-:W-:Y:S02]  /*1b250*/  LOP3.LUT R5, R3.reuse, 0x40, RZ, 0x3c, !PT ;  /* 0x0000004003057812 */ /* 0x040fe400078e3cff */
[C---:B------:R-:W-:Y:S01]  /*1b260*/  LOP3.LUT R4, R3.reuse, 0x50, RZ, 0x3c, !PT ;  /* 0x0000005003047812 */ /* 0x040fe200078e3cff */
[----:B------:R2:W-:Y:S01]  /*1b270*/  STL [R1+0x190], RZ ;  /* 0x000190ff01007387 */ /* 0x0005e20000100800 */
[C---:B------:R-:W-:Y:S02]  /*1b280*/  LOP3.LUT R6, R3.reuse, 0x60, RZ, 0x3c, !PT ;  /* 0x0000006003067812 */ /* 0x040fe400078e3cff */
[----:B------:R-:W-:Y:S01]  /*1b290*/  LOP3.LUT R5, R3, 0x70, RZ, 0x3c, !PT ;  /* 0x0000007003057812 */ /* 0x000fe200078e3cff */
[----:B------:R2:W-:Y:S04]  /*1b2a0*/  STL [R1+0x194], RZ ;  /* 0x000194ff01007387 */ /* 0x0005e80000100800 */
[----:B------:R2:W-:Y:S01]  /*1b2b0*/  STL [R1+0x198], RZ ;  /* 0x000198ff01007387 */ /* 0x0005e20000100800 */
[----:B-1----:R-:W-:-:S03]  /*1b2c0*/  LOP3.LUT R0, R0, 0x40, RZ, 0x3c, !PT ;  /* 0x0000004000007812 */ /* 0x002fc600078e3cff */
[----:B------:R2:W-:Y:S04]  /*1b2d0*/  STL [R1+0x19c], RZ ;  /* 0x00019cff01007387 */ /* 0x0005e80000100800 */
[----:B------:R2:W-:Y:S04]  /*1b2e0*/  STL [R1+0x180], RZ ;  /* 0x000180ff01007387 */ /* 0x0005e80000100800 */
[----:B------:R2:W-:Y:S04]  /*1b2f0*/  STL [R1+0x184], RZ ;  /* 0x000184ff01007387 */ /* 0x0005e80000100800 */
[----:B------:R2:W-:Y:S04]  /*1b300*/  STL [R1+0x188], RZ ;  /* 0x000188ff01007387 */ /* 0x0005e80000100800 */
[----:B------:R2:W-:Y:S01]  /*1b310*/  STL [R1+0x18c], RZ ;  /* 0x00018cff01007387 */ /* 0x0005e20000100800 */
[----:B------:R-:W-:-:S02]  /*1b320*/  USHF.L.U32 UR9, UR4, 0x1, URZ ;  /* 0x0000000104097899 */ /* 0x000fc4000800063f */
[----:B------:R-:W-:Y:S02]  /*1b330*/  USHF.L.U64.HI UR7, UR4, 0x1, UR7 ;  /* 0x0000000104077899 */ /* 0x000fe40008010207 */
[----:B------:R-:W-:Y:S02]  /*1b340*/  USHF.L.U64.HI UR6, UR5, 0x1, UR6 ;  /* 0x0000000105067899 */ /* 0x000fe40008010206 */
[----:B------:R-:W-:Y:S01]  /*1b350*/  UMOV UR4, URZ ;  /* 0x0000003f00047c82 */ /* 0x000fe20008000000 */
[C---:B---3--:R-:W-:Y:S02]  /*1b360*/  LOP3.LUT R4, R25.reuse, 0x20, RZ, 0x3c, !PT ;  /* 0x0000002019047812 */ /* 0x048fe400078e3cff */
[----:B------:R-:W-:Y:S02]  /*1b370*/  LOP3.LUT R3, R25, 0x40, RZ, 0x3c, !PT ;  /* 0x0000004019037812 */ /* 0x000fe400078e3cff */
[C---:B------:R-:W-:Y:S02]  /*1b380*/  LOP3.LUT R4, R2.reuse, 0x20, RZ, 0x3c, !PT ;  /* 0x0000002002047812 */ /* 0x040fe400078e3cff */
[----:B------:R-:W-:-:S02]  /*1b390*/  LOP3.LUT R3, R2, 0x40, RZ, 0x3c, !PT ;  /* 0x0000004002037812 */ /* 0x000fc400078e3cff */
[----:B------:R-:W-:Y:S01]  /*1b3a0*/  LOP3.LUT R2, R2, 0x60, RZ, 0x3c, !PT ;  /* 0x0000006002027812 */ /* 0x000fe200078e3cff */
[----:B------:R2:W-:Y:S04]  /*1b3b0*/  STL [R1+0xe40], R4 ;  /* 0x000e400401007387 */ /* 0x0005e80000100800 */
[----:B------:R2:W-:Y:S04]  /*1b3c0*/  STL [R1+0xe3c], R3 ;  /* 0x000e3c0301007387 */ /* 0x0005e80000100800 */
[----:B------:R2:W-:Y:S04]  /*1b3d0*/  STL [R1+0xe38], R2 ;  /* 0x000e380201007387 */ /* 0x0005e80000100800 */
[----:B------:R2:W-:Y:S01]  /*1b3e0*/  STL [R1+0x384], R0 ;  /* 0x0003840001007387 */ /* 0x0005e20000100800 */
[----:B------:R-:W-:-:S06]  /*1b3f0*/  LOP3.LUT R5, R25, 0x60, RZ, 0x3c, !PT ;  /* 0x0000006019057812 */ /* 0x000fcc00078e3cff */
.L_x_3:
[----:B-----5:R-:W3:Y:S04]  /*1b400*/  LDL R5, [R1+0x608] ;  /* 0x0006080001057983 */ /* 0x020ee80000100800 */
[----:B--2---:R-:W3:Y:S01]  /*1b410*/  LDL R4, [R1+0x60c] ;  /* 0x00060c0001047983 */ /* 0x004ee20000100800 */
[----:B------:R-:W-:Y:S01]  /*1b420*/  UMOV UR5, 0xffffff80 ;  /* 0xffffff8000057882 */ /* 0x000fe20000000000 */
[----:B------:R-:W-:Y:S01]  /*1b430*/  PRMT R2, RZ, 0x7610, R2 ;  /* 0x00007610ff027816 */ /* 0x000fe20000000002 */
[----:B------:R-:W-:Y:S01]  /*1b440*/  ULDC UR8, c[0x0][0x180] ;  /* 0x0000600000087ab9 */ /* 0x000fe20000000800 */
[----:B------:R-:W-:Y:S01]  /*1b450*/  STL [R1+0x254c], R3 ;  /* 0x00254c0301007387 */ /* 0x000fe20000100800 */
[----:B------:R-:W-:-:S03]  /*1b460*/  UIMAD UR5, UR4, UR5, UR8 ;  /* 0x00000005040572a4 */ /* 0x000fc6000f8e0208 */
[----:B------:R-:W-:Y:S04]  /*1b470*/  STL [R1+0x2538], R12 ;  /* 0x0025380c01007387 */ /* 0x000fe80000100800 */
[----:B------:R-:W-:Y:S04]  /*1b480*/  STL [R1+0x2540], R12 ;  /* 0x0025400c01007387 */ /* 0x000fe80000100800 */
[----:B------:R-:W-:Y:S04]  /*1b490*/  STL [R1+0x2548], R12 ;  /* 0x0025480c01007387 */ /* 0x000fe80000100800 */
[----:B0-----:R0:W-:Y:S04]  /*1b4a0*/  STL [R1+0x2550], R12 ;  /* 0x0025500c01007387 */ /* 0x0011e80000100800 */
[----:B------:R-:W-:Y:S04]  /*1b4b0*/  STL [R1+0x2534], R28 ;  /* 0x0025341c01007387 */ /* 0x000fe80000100800 */
[----:B------:R-:W-:Y:S01]  /*1b4c0*/  STL [R1+0x2530], R11 ;  /* 0x0025300b01007387 */ /* 0x000fe20000100800 */
[----:B0-----:R-:W-:-:S03]  /*1b4d0*/  PRMT R12, RZ, 0x7610, R12 ;  /* 0x00007610ff0c7816 */ /* 0x001fc6000000000c */
        /* <DEDUP_REMOVED lines=27> */
[----:B------:R0:W-:Y:S04]  /*1b690*/  STL [R1+0x24cc], R19 ;  /* 0x0024cc1301007387 */ /* 0x0001e80000100800 */
[----:B------:R-:W1:Y:S04]  /*1b6a0*/  S2R R7, SR_TID.X ;  /* 0x0000000000077919 */ /* 0x000e680000002100 */
[----:B0-----:R-:W0:Y:S01]  /*1b6b0*/  S2R R19, SR_TID.X ;  /* 0x0000000000137919 */ /* 0x001e220000002100 */
[----:B-1----:R-:W-:-:S02]  /*1b6c0*/  SHF.R.U32.HI R6, RZ, 0x6, R7 ;  /* 0x00000006ff067819 */ /* 0x002fc40000011607 */
[----:B------:R-:W-:Y:S02]  /*1b6d0*/  SHF.R.U32.HI R7, RZ, 0x6, R7 ;  /* 0x00000006ff077819 */ /* 0x000fe40000011607 */
[----:B------:R-:W-:Y:S02]  /*1b6e0*/  SGXT.U32 R6, R6, 0x1 ;  /* 0x000000010606781a */ /* 0x000fe40000000000 */
[----:B0-----:R-:W-:Y:S01]  /*1b6f0*/  SHF.R.U32.HI R13, RZ, 0x6, R19 ;  /* 0x00000006ff0d7819 */ /* 0x001fe20000011613 */
[----:B------:R-:W-:Y:S01]  /*1b700*/  STL [R1+0x24d8], R19 ;  /* 0x0024d81301007387 */ /* 0x000fe20000100800 */
[----:B------:R-:W-:Y:S02]  /*1b710*/  SGXT.U32 R7, R7, 0x1 ;  /* 0x000000010707781a */ /* 0x000fe40000000000 */
[----:B------:R-:W-:Y:S02]  /*1b720*/  SGXT.U32 R13, R13, 0x1 ;  /* 0x000000010d0d781a */ /* 0x000fe40000000000 */
[----:B------:R-:W-:-:S02]  /*1b730*/  LOP3.LUT R15, R7, 0x2, RZ, 0xfc, !PT ;  /* 0x00000002070f7812 */ /* 0x000fc400078efcff */
[----:B------:R-:W-:Y:S01]  /*1b740*/  ISETP.GE.AND P0, PT, R13, UR5, PT ;  /* 0x000000050d007c0c */ /* 0x000fe2000bf06270 */
[----:B------:R-:W-:Y:S01]  /*1b750*/  STL [R1+0x24dc], R13 ;  /* 0x0024dc0d01007387 */ /* 0x000fe20000100800 */
[----:B------:R-:W-:Y:S02]  /*1b760*/  ISETP.GE.AND P1, PT, R15, UR5, PT ;  /* 0x000000050f007c0c */ /* 0x000fe4000bf26270 */
[C---:B------:R-:W-:Y:S01]  /*1b770*/  LOP3.LUT R7, R6.reuse, 0x4, RZ, 0xfc, !PT ;  /* 0x0000000406077812 */ /* 0x040fe200078efcff */
[----:B------:R-:W2:Y:S01]  /*1b780*/  LDL R28, [R1+0x474] ;  /* 0x00047400011c7983 */ /* 0x000ea20000100800 */
[----:B------:R-:W-:Y:S02]  /*1b790*/  LOP3.LUT R6, R6, 0x6, RZ, 0xfc, !PT ;  /* 0x0000000606067812 */ /* 0x000fe400078efcff */
[----:B------:R-:W-:Y:S01]  /*1b7a0*/  ISETP.GE.AND P2, PT, R7, UR5, PT ;  /* 0x0000000507007c0c */ /* 0x000fe2000bf46270 */
[----:B------:R-:W4:Y:S01]  /*1b7b0*/  LDL R18, [R1+0x600] ;  /* 0x0006000001127983 */ /* 0x000f220000100800 */
[----:B------:R-:W-:-:S03]  /*1b7c0*/  ISETP.GE.AND P3, PT, R6, UR5, PT ;  /* 0x0000000506007c0c */ /* 0x000fc6000bf66270 */
[----:B------:R-:W2:Y:S04]  /*1b7d0*/  LDL R7, [R1+0x46c] ;  /* 0x00046c0001077983 */ /* 0x000ea80000100800 */
[----:B------:R-:W2:Y:S04]  /*1b7e0*/  LDL R6, [R1+0x5fc] ;  /* 0x0005fc0001067983 */ /* 0x000ea80000100800 */
[----:B---3--:R0:W3:Y:S04]  /*1b7f0*/  @!P0 LDG.E.U16 R2, [R4.64] ;  /* 0x0000000a04028981 */ /* 0x0080e8000c1e1500 */
[----:B0-----:R-:W2:Y:S04]  /*1b800*/  LDL R4, [R1+0x470] ;  /* 0x0004700001047983 */ /* 0x001ea80000100800 */
[----:B------:R-:W2:Y:S04]  /*1b810*/  LDL R5, [R1+0x47c] ;  /* 0x00047c0001057983 */ /* 0x000ea80000100800 */
[----:B------:R-:W0:Y:S01]  /*1b820*/  S2R R15, SR_TID.X ;  /* 0x00000000000f7919 */ /* 0x000e220000002100 */
[----:B--2---:R-:W-:-:S04]  /*1b830*/  @!P1 LOP3.LUT R5, R5, R4, RZ, 0x3c, !PT ;  /* 0x0000000405059212 */ /* 0x004fc800078e3cff */
[----:B------:R-:W-:-:S04]  /*1b840*/  @!P1 LOP3.LUT R4, R5, R4, RZ, 0x3c, !PT ;  /* 0x0000000405049212 */ /* 0x000fc800078e3cff */
[----:B------:R-:W-:-:S05]  /*1b850*/  @!P1 LOP3.LUT R5, R5, R4, RZ, 0x3c, !PT ;  /* 0x0000000405059212 */ /* 0x000fca00078e3cff */
[----:B------:R-:W2:Y:S04]  /*1b860*/  @!P1 LDG.E.U16 R12, [R4.64] ;  /* 0x0000000a040c9981 */ /* 0x000ea8000c1e1500 */
[----:B---3--:R-:W-:Y:S04]  /*1b870*/  STL [R1+0x23bc], R2 ;  /* 0x0023bc0201007387 */ /* 0x008fe80000100800 */
        /* <DEDUP_REMOVED lines=43> */
[----:B------:R-:W-:Y:S01]  /*1bb30*/  STL [R1+0x246c], R2 ;  /* 0x00246c0201007387 */ /* 0x000fe20000100800 */
[----:B0-----:R-:W-:-:S03]  /*1bb40*/  SHF.R.U32.HI R11, RZ, 0x6, R15 ;  /* 0x00000006ff0b7819 */ /* 0x001fc6000001160f */
[----:B------:R-:W-:Y:S04]  /*1bb50*/  STL [R1+0x2470], R2 ;  /* 0x0024700201007387 */ /* 0x000fe80000100800 */
[----:B------:R-:W-:Y:S04]  /*1bb60*/  STL [R1+0x2474], R2 ;  /* 0x0024740201007387 */ /* 0x000fe80000100800 */
[----:B------:R-:W-:Y:S04]  /*1bb70*/  STL [R1+0x2478], R2 ;  /* 0x0024780201007387 */ /* 0x000fe80000100800 */
[----:B------:R-:W-:Y:S01]  /*1bb80*/  STL [R1+0x247c], R2 ;  /* 0x00247c0201007387 */ /* 0x000fe20000100800 */
[----:B------:R-:W-:-:S03]  /*1bb90*/  SGXT.U32 R11, R11, 0x1 ;  /* 0x000000010b0b781a */ /* 0x000fc60000000000 */
[----:B------:R-:W-:Y:S04]  /*1bba0*/  STL [R1+0x2480], R2 ;  /* 0x0024800201007387 */ /* 0x000fe80000100800 */
[----:B------:R-:W-:Y:S04]  /*1bbb0*/  STL [R1+0x2484], R2 ;  /* 0x0024840201007387 */ /* 0x000fe80000100800 */
[----:B------:R-:W-:Y:S04]  /*1bbc0*/  STL [R1+0x2488], R2 ;  /* 0x0024880201007387 */ /* 0x000fe80000100800 */
[----:B------:R-:W-:Y:S01]  /*1bbd0*/  STL [R1+0x248c], R2 ;  /* 0x00248c0201007387 */ /* 0x000fe20000100800 */
[----:B------:R-:W-:-:S03]  /*1bbe0*/  LOP3.LUT R11, R11, 0x8, RZ, 0xfc, !PT ;  /* 0x000000080b0b7812 */ /* 0x000fc600078efcff */
[----:B------:R-:W-:Y:S04]  /*1bbf0*/  STL [R1+0x2490], R2 ;  /* 0x0024900201007387 */ /* 0x000fe80000100800 */
[----:B------:R-:W-:Y:S04]  /*1bc00*/  STL [R1+0x2494], R2 ;  /* 0x0024940201007387 */ /* 0x000fe80000100800 */
[----:B------:R-:W-:Y:S04]  /*1bc10*/  STL [R1+0x2498], R2 ;  /* 0x0024980201007387 */ /* 0x000fe80000100800 */
[----:B------:R-:W-:Y:S04]  /*1bc20*/  STL [R1+0x249c], R2 ;  /* 0x00249c0201007387 */ /* 0x000fe80000100800 */
[----:B------:R-:W-:Y:S01]  /*1bc30*/  STL [R1+0x24a0], R2 ;  /* 0x0024a00201007387 */ /* 0x000fe20000100800 */
[----:B------:R-:W-:-:S03]  /*1bc40*/  ISETP.GE.AND P0, PT, R11, UR5, PT ;  /* 0x000000050b007c0c */ /* 0x000fc6000bf06270 */
[----:B------:R-:W-:Y:S04]  /*1bc50*/  STL [R1+0x24a4], R2 ;  /* 0x0024a40201007387 */ /* 0x000fe80000100800 */
[----:B------:R-:W-:Y:S04]  /*1bc60*/  STL [R1+0x24ac], R2 ;  /* 0x0024ac0201007387 */ /* 0x000fe80000100800 */
[----:B------:R-:W-:Y:S04]  /*1bc70*/  STL [R1+0x24b4], R2 ;  /* 0x0024b40201007387 */ /* 0x000fe80000100800 */
[----:B------:R-:W-:Y:S04]  /*1bc80*/  STL [R1+0x24bc], R2 ;  /* 0x0024bc0201007387 */ /* 0x000fe80000100800 */
[----:B------:R-:W3:Y:S04]  /*1bc90*/  LDL.LU R11, [R1+0x2554] ;  /* 0x00255400010b7983 */ /* 0x000ee80000300800 */
[----:B--2---:R0:W-:Y:S04]  /*1bca0*/  STL [R1+0x28], R12 ;  /* 0x0000280c01007387 */ /* 0x0041e80000100800 */
[----:B0-----:R-:W2:Y:S04]  /*1bcb0*/  LDL.LU R12, [R1+0x2550] ;  /* 0x00255000010c7983 */ /* 0x001ea80000300800 */
[----:B------:R-:W2:Y:S04]  /*1bcc0*/  LDL R4, [R1+0x478] ;  /* 0x0004780001047983 */ /* 0x000ea80000100800 */
[----:B------:R-:W2:Y:S01]  /*1bcd0*/  LDL R5, [R1+0x604] ;  /* 0x0006040001057983 */ /* 0x000ea20000100800 */
[----:B------:R-:W-:-:S02]  /*1bce0*/  PRMT R3, RZ, 0x7610, R3 ;  /* 0x00007610ff037816 */ /* 0x000fc40000000003 */
[----:B--2---:R-:W-:-:S04]  /*1bcf0*/  @!P2 LOP3.LUT R5, R5, R4, RZ, 0x3c, !PT ;  /* 0x000000040505a212 */ /* 0x004fc800078e3cff */
[----:B------:R-:W-:-:S04]  /*1bd00*/  @!P2 LOP3.LUT R4, R5, R4, RZ, 0x3c, !PT ;  /* 0x000000040504a212 */ /* 0x000fc800078e3cff */
[----:B------:R-:W-:-:S05]  /*1bd10*/  @!P2 LOP3.LUT R5, R5, R4, RZ, 0x3c, !PT ;  /* 0x000000040505a212 */ /* 0x000fca00078e3cff */
[----:B------:R0:W2:Y:S04]  /*1bd20*/  @!P2 LDG.E.U16 R3, [R4.64] ;  /* 0x0000000a0403a981 */ /* 0x0000a8000c1e1500 */
[----:B0-----:R-:W0:Y:S01]  /*1bd30*/  S2R R5, SR_TID.X ;  /* 0x0000000000057919 */ /* 0x001e220000002100 */
[----:B------:R-:W-:Y:S01]  /*1bd40*/  PRMT R23, RZ, 0x7610, R23 ;  /* 0x00007610ff177816 */ /* 0x000fe20000000017 */
[----:B----4-:R-:W-:Y:S01]  /*1bd50*/  @!P3 IMAD.MOV.U32 R4, RZ, RZ, R18 ;  /* 0x000000ffff04b224 */ /* 0x010fe200078e0012 */
[----:B0-----:R-:W-:-:S04]  /*1bd60*/  SHF.R.U32.HI R5, RZ, 0x6, R5 ;  /* 0x00000006ff057819 */ /* 0x001fc80000011605 */
[----:B------:R-:W-:-:S04]  /*1bd70*/  SGXT.U32 R5, R5, 0x1 ;  /* 0x000000010505781a */ /* 0x000fc80000000000 */
[----:B------:R-:W-:-:S04]  /*1bd80*/  LOP3.LUT R5, R5, 0xc, RZ, 0xfc, !PT ;  /* 0x0000000c05057812 */ /* 0x000fc800078efcff */
[----:B------:R-:W-:Y:S01]  /*1bd90*/  ISETP.GE.AND P2, PT, R5, UR5, PT ;  /* 0x0000000505007c0c */ /* 0x000fe2000bf46270 */
[----:B------:R-:W-:-:S05]  /*1bda0*/  @!P3 IMAD.MOV.U32 R5, RZ, RZ, R28 ;  /* 0x000000ffff05b224 */ /* 0x000fca00078e001c */
[----:B------:R0:W4:Y:S04]  /*1bdb0*/  @!P3 LDG.E.U16 R23, [R4.64] ;  /* 0x0000000a0417b981 */ /* 0x000128000c1e1500 */
[----:B--2---:R1:W-:Y:S04]  /*1bdc0*/  STL [R1+0x50], R3 ;  /* 0x0000500301007387 */ /* 0x0043e80000100800 */
[----:B-1----:R-:W2:Y:S01]  /*1bdd0*/  LDL.LU R3, [R1+0x254c] ;  /* 0x00254c0001037983 */ /* 0x002ea20000300800 */
[----:B------:R-:W-:Y:S01]  /*1bde0*/  SHF.R.U32.HI R15, RZ, 0x6, R15 ;  /* 0x00000006ff0f7819 */ /* 0x000fe2000001160f */
[----:B0-----:R-:W-:-:S02]  /*1bdf0*/  @!P0 IMAD.MOV.U32 R4, RZ, RZ, R6 ;  /* 0x000000ffff048224 */ /* 0x001fc400078e0006 */
[----:B------:R-:W-:Y:S01]  /*1be00*/  @!P0 IMAD.MOV.U32 R5, RZ, RZ, R7 ;  /* 0x000000ffff058224 */ /* 0x000fe200078e0007 */
[----:B------:R-:W-:Y:S01]  /*1be10*/  SGXT.U32 R15, R15, 0x1 ;  /* 0x000000010f0f781a */ /* 0x000fe20000000000 */
[----:B------:R-:W3:Y:S03]  /*1be20*/  LDL R28, [R1+0x5f0] ;  /* 0x0005f000011c7983 */ /* 0x000ee60000100800 */
[----:B------:R-:W-:Y:S01]  /*1be30*/  LOP3.LUT R15, R15, 0xa, RZ, 0xfc, !PT ;  /* 0x0000000a0f0f7812 */ /* 0x000fe200078efcff */
[----:B------:R-:W3:Y:S03]  /*1be40*/  LDL R7, [R1+0x5e4] ;  /* 0x0005e40001077983 */ /* 0x000ee60000100800 */
[----:B------:R-:W-:Y:S01]  /*1be50*/  ISETP.GE.AND P1, PT, R15, UR5, PT ;  /* 0x000000050f007c0c */ /* 0x000fe2000bf26270 */
[----:B------:R-:W3:Y:S04]  /*1be60*/  LDL R6, [R1+0x5e8] ;  /* 0x0005e80001067983 */ /* 0x000ee80000100800 */
[----:B------:R-:W0:Y:S02]  /*1be70*/  S2R R15, SR_TID.X ;  /* 0x00000000000f7919 */ /* 0x000e240000002100 */
[----:B0-----:R-:W-:-:S04]  /*1be80*/  SHF.R.U32.HI R15, RZ, 0x6, R15 ;  /* 0x00000006ff0f7819 */ /* 0x001fc8000001160f */
[----:B------:R-:W-:-:S04]  /*1be90*/  SGXT.U32 R15, R15, 0x1 ;  /* 0x000000010f0f781a */ /* 0x000fc80000000000 */
[----:B------:R-:W-:Y:S02]  /*1bea0*/  LOP3.LUT R18, R15, 0xe, RZ, 0xfc, !PT ;  /* 0x0000000e0f127812 */ /* 0x000fe400078efcff */
[----:B------:R-:W3:Y:S04]  /*1beb0*/  LDL R15, [R1+0x5f8] ;  /* 0x0005f800010f7983 */ /* 0x000ee80000100800 */
[----:B----4-:R0:W-:Y:S01]  /*1bec0*/  STL [R1+0x404], R23 ;  /* 0x0004041701007387 */ /* 0x0101e20000100800 */
[----:B--2---:R-:W-:-:S03]  /*1bed0*/  PRMT R3, RZ, 0x7610, R3 ;  /* 0x00007610ff037816 */ /* 0x004fc60000000003 */
[----:B0-----:R-:W2:Y:S04]  /*1bee0*/  LDL R23, [R1+0x5dc] ;  /* 0x0005dc0001177983 */ /* 0x001ea80000100800 */
[----:B------:R0:W4:Y:S04]  /*1bef0*/  @!P0 LDG.E.U16 R3, [R4.64] ;  /* 0x0000000a04038981 */ /* 0x000128000c1e1500 */
[----:B0-----:R-:W0:Y:S02]  /*1bf00*/  S2R R5, SR_TID.X ;  /* 0x0000000000057919 */ /* 0x001e240000002100 */
[----:B0-----:R-:W-:-:S02]  /*1bf10*/  SHF.R.U32.HI R4, RZ, 0x6, R5 ;  /* 0x00000006ff047819 */ /* 0x001fc40000011605 */
[----:B------:R-:W2:Y:S02]  /*1bf20*/  LDL R5, [R1+0x5f4] ;  /* 0x0005f40001057983 */ /* 0x000ea40000100800 */
[----:B------:R-:W-:-:S04]  /*1bf30*/  SGXT.U32 R4, R4, 0x1 ;  /* 0x000000010404781a */ /* 0x000fc80000000000 */
[----:B------:R-:W-:Y:S02]  /*1bf40*/  LOP3.LUT R4, R4, 0x10, RZ, 0xfc, !PT ;  /* 0x0000001004047812 */ /* 0x000fe400078efcff */
[----:B------:R-:W-:Y:S02]  /*1bf50*/  PRMT R12, RZ, 0x7610, R12 ;  /* 0x00007610ff0c7816 */ /* 0x000fe4000000000c */
[----:B------:R-:W-:Y:S01]  /*1bf60*/  ISETP.GE.AND P0, PT, R4, UR5, PT ;  /* 0x0000000504007c0c */ /* 0x000fe2000bf06270 */
[----:B---3--:R-:W-:-:S05]  /*1bf70*/  @!P1 IMAD.MOV.U32 R4, RZ, RZ, R15 ;  /* 0x000000ffff049224 */ /* 0x008fca00078e000f */
[----:B--2---:R0:W2:Y:S04]  /*1bf80*/  @!P1 LDG.E.U16 R12, [R4.64] ;  /* 0x0000000a040c9981 */ /* 0x0040a8000c1e1500 */
[----:B0-----:R-:W0:Y:S01]  /*1bf90*/  S2R R5, SR_TID.X ;  /* 0x0000000000057919 */ /* 0x001e220000002100 */
[----:B------:R-:W-:-:S03]  /*1bfa0*/  ISETP.GE.AND P3, PT, R18, UR5, PT ;  /* 0x0000000512007c0c */ /* 0x000fc6000bf66270 */
[----:B------:R-:W3:Y:S04]  /*1bfb0*/  LDL R18, [R1+0x5e0] ;  /* 0x0005e00001127983 */ /* 0x000ee80000100800 */
[----:B----4-:R-:W-:Y:S04]  /*1bfc0*/  STL [R1+0x24a8], R3 ;  /* 0x0024a80301007387 */ /* 0x010fe80000100800 */
[----:B------:R-:W-:Y:S04]  /*1bfd0*/  STL [R1+0x24b0], R3 ;  /* 0x0024b00301007387 */ /* 0x000fe80000100800 */
[----:B------:R-:W-:Y:S04]  /*1bfe0*/  STL [R1+0x24b8], R3 ;  /* 0x0024b80301007387 */ /* 0x000fe80000100800 */
[----:B------:R-:W-:Y:S01]  /*1bff0*/  STL [R1+0x24c4], R3 ;  /* 0x0024c40301007387 */ /* 0x000fe20000100800 */
[----:B0-----:R-:W-:-:S03]  /*1c000*/  SHF.R.U32.HI R4, RZ, 0x6, R5 ;  /* 0x00000006ff047819 */ /* 0x001fc60000011605 */
[----:B--2---:R0:W-:Y:S04]  /*1c010*/  STL [R1+0x20], R12 ;  /* 0x0000200c01007387 */ /* 0x0041e80000100800 */
[----:B0-----:R-:W2:Y:S04]  /*1c020*/  LDL.LU R12, [R1+0x2548] ;  /* 0x00254800010c7983 */ /* 0x001ea80000300800 */
[----:B------:R-:W4:Y:S01]  /*1c030*/  LDL R5, [R1+0x5ec] ;  /* 0x0005ec0001057983 */ /* 0x000f220000100800 */
[----:B------:R-:W-:-:S04]  /*1c040*/  SGXT.U32 R4, R4, 0x1 ;  /* 0x000000010404781a */ /* 0x000fc80000000000 */
[----:B------:R-:W-:Y:S02]  /*1c050*/  LOP3.LUT R4, R4, 0x12, RZ, 0xfc, !PT ;  /* 0x0000001204047812 */ /* 0x000fe400078efcff */
[----:B------:R-:W-:Y:S02]  /*1c060*/  PRMT R11, RZ, 0x7610, R11 ;  /* 0x00007610ff0b7816 */ /* 0x000fe4000000000b */
[----:B------:R-:W-:Y:S01]  /*1c070*/  ISETP.GE.AND P1, PT, R4, UR5, PT ;  /* 0x0000000504007c0c */ /* 0x000fe2000bf26270 */
[----:B------:R-:W-:Y:S02]  /*1c080*/  @!P2 IMAD.MOV.U32 R4, RZ, RZ, R28 ;  /* 0x000000ffff04a224 */ /* 0x000fe400078e001c */
[----:B------:R-:W3:Y:S01]  /*1c090*/  LDL R28, [R1+0x5d8] ;  /* 0x0005d800011c7983 */ /* 0x000ee20000100800 */
[----:B--2---:R-:W-:-:S03]  /*1c0a0*/  PRMT R12, RZ, 0x7610, R12 ;  /* 0x00007610ff0c7816 */ /* 0x004fc6000000000c */
[----:B----4-:R0:W2:Y:S04]  /*1c0b0*/  @!P2 LDG.E.U16 R11, [R4.64] ;  /* 0x0000000a040ba981 */ /* 0x0100a8000c1e1500 */
[----:B------:R1:W4:Y:S04]  /*1c0c0*/  @!P3 LDG.E.U16 R12, [R6.64] ;  /* 0x0000000a060cb981 */ /* 0x000328000c1e1500 */
[----:B-1----:R-:W1:Y:S01]  /*1c0d0*/  S2R R7, SR_TID.X ;  /* 0x0000000000077919 */ /* 0x002e620000002100 */
[----:B0-----:R-:W-:Y:S01]  /*1c0e0*/  PRMT R4, RZ, 0x7610, R4 ;  /* 0x00007610ff047816 */ /* 0x001fe20000000004 */
[----:B---3--:R-:W-:Y:S01]  /*1c0f0*/  @!P0 IMAD.MOV.U32 R6, RZ, RZ, R18 ;  /* 0x000000ffff068224 */ /* 0x008fe200078e0012 */
[----:B-1----:R-:W-:-:S04]  /*1c100*/  SHF.R.U32.HI R7, RZ, 0x6, R7 ;  /* 0x00000006ff077819 */ /* 0x002fc80000011607 */
[----:B------:R-:W-:-:S04]  /*1c110*/  SGXT.U32 R7, R7, 0x1 ;  /* 0x000000010707781a */ /* 0x000fc80000000000 */
[----:B------:R-:W-:-:S04]  /*1c120*/  LOP3.LUT R7, R7, 0x16, RZ, 0xfc, !PT ;  /* 0x0000001607077812 */ /* 0x000fc800078efcff */
[----:B------:R-:W-:Y:S01]  /*1c130*/  ISETP.GE.AND P3, PT, R7, UR5, PT ;  /* 0x0000000507007c0c */ /* 0x000fe2000bf66270 */
[----:B------:R-:W-:-:S05]  /*1c140*/  @!P0 IMAD.MOV.U32 R7, RZ, RZ, R23 ;  /* 0x000000ffff078224 */ /* 0x000fca00078e0017 */
[----:B------:R0:W3:Y:S04]  /*1c150*/  @!P0 LDG.E.U16 R4, [R6.64] ;  /* 0x0000000a06048981 */ /* 0x0000e8000c1e1500 */
[----:B--2---:R1:W-:Y:S04]  /*1c160*/  STL [R1+0x4c], R11 ;  /* 0x00004c0b01007387 */ /* 0x0043e80000100800 */
[----:B-1----:R-:W2:Y:S04]  /*1c170*/  LDL.LU R11, [R1+0x2544] ;  /* 0x00254400010b7983 */ /* 0x002ea80000300800 */
[----:B----4-:R1:W-:Y:S04]  /*1c180*/  STL [R1+0x400], R12 ;  /* 0x0004000c01007387 */ /* 0x0103e80000100800 */
[----:B-1----:R-:W4:Y:S04]  /*1c190*/  LDL.LU R12, [R1+0x2540] ;  /* 0x00254000010c7983 */ /* 0x002f280000300800 */
[----:B0-----:R-:W2:Y:S01]  /*1c1a0*/  LDL R7, [R1+0x5d4] ;  /* 0x0005d40001077983 */ /* 0x001ea20000100800 */
[----:B------:R-:W-:Y:S01]  /*1c1b0*/  PRMT R14, RZ, 0x7610, R14 ;  /* 0x00007610ff0e7816 */ /* 0x000fe2000000000e */
[----:B------:R-:W-:-:S02]  /*1c1c0*/  @!P1 IMAD.MOV.U32 R6, RZ, RZ, R28 ;  /* 0x000000ffff069224 */ /* 0x000fc400078e001c */
[----:B------:R-:W0:Y:S02]  /*1c1d0*/  S2R R15, SR_TID.X ;  /* 0x00000000000f7919 */ /* 0x000e240000002100 */
[----:B0-----:R-:W-:-:S04]  /*1c1e0*/  SHF.R.U32.HI R15, RZ, 0x6, R15 ;  /* 0x00000006ff0f7819 */ /* 0x001fc8000001160f */
[----:B------:R-:W-:-:S04]  /*1c1f0*/  SGXT.U32 R15, R15, 0x1 ;  /* 0x000000010f0f781a */ /* 0x000fc80000000000 */
[----:B------:R-:W-:-:S04]  /*1c200*/  LOP3.LUT R15, R15, 0x14, RZ, 0xfc, !PT ;  /* 0x000000140f0f7812 */ /* 0x000fc800078efcff */
[----:B------:R-:W-:Y:S01]  /*1c210*/  ISETP.GE.AND P2, PT, R15, UR5, PT ;  /* 0x000000050f007c0c */ /* 0x000fe2000bf46270 */
[----:B--2---:R0:W2:Y:S04]  /*1c220*/  @!P1 LDG.E.U16 R14, [R6.64] ;  /* 0x0000000a060e9981 */ /* 0x0040a8000c1e1500 */
[----:B------:R-:W1:Y:S04]  /*1c230*/  S2R R15, SR_TID.X ;  /* 0x00000000000f7919 */ /* 0x000e680000002100 */
[----:B---3--:R-:W-:Y:S04]  /*1c240*/  STL [R1+0x23b8], R4 ;  /* 0x0023b80401007387 */ /* 0x008fe80000100800 */
[----:B------:R-:W3:Y:S04]  /*1c250*/  LDL R23, [R1+0x5bc] ;  /* 0x0005bc0001177983 */ /* 0x000ee80000100800 */
[----:B0-----:R-:W3:Y:S01]  /*1c260*/  LDL R6, [R1+0x5cc] ;  /* 0x0005cc0001067983 */ /* 0x001ee20000100800 */
[----:B-1----:R-:W-:-:S04]  /*1c270*/  SHF.R.U32.HI R15, RZ, 0x6, R15 ;  /* 0x00000006ff0f7819 */ /* 0x002fc8000001160f */
[----:B------:R-:W-:-:S04]  /*1c280*/  SGXT.U32 R15, R15, 0x1 ;  /* 0x000000010f0f781a */ /* 0x000fc80000000000 */
[----:B------:R-:W-:-:S04]  /*1c290*/  LOP3.LUT R18, R15, 0x18, RZ, 0xfc, !PT ;  /* 0x000000180f127812 */ /* 0x000fc800078efcff */
[----:B------:R-:W-:Y:S02]  /*1c2a0*/  ISETP.GE.AND P0, PT, R18, UR5, PT ;  /* 0x0000000512007c0c */ /* 0x000fe4000bf06270 */
[----:B------:R-:W3:Y:S04]  /*1c2b0*/  LDL R18, [R1+0x5c0] ;  /* 0x0005c00001127983 */ /* 0x000ee80000100800 */
[----:B--2---:R0:W-:Y:S04]  /*1c2c0*/  STL [R1+0xc], R14 ;  /* 0x00000c0e01007387 */ /* 0x0041e80000100800 */
[----:B------:R-:W3:Y:S01]  /*1c2d0*/  LDL R7, [R1+0x5d0] ;  /* 0x0005d00001077983 */ /* 0x000ee20000100800 */
[----:B------:R-:W-:-:S03]  /*1c2e0*/  PRMT R11, RZ, 0x7610, R11 ;  /* 0x00007610ff0b7816 */ /* 0x000fc6000000000b */
[----:B------:R-:W1:Y:S01]  /*1c2f0*/  S2R R15, SR_TID.X ;  /* 0x00000000000f7919 */ /* 0x000e620000002100 */
[----:B---3--:R-:W-:-:S04]  /*1c300*/  @!P2 LOP3.LUT R7, R7, R6, RZ, 0x3c, !PT ;  /* 0x000000060707a212 */ /* 0x008fc800078e3cff */
[----:B------:R-:W-:-:S04]  /*1c310*/  @!P2 LOP3.LUT R6, R7, R6, RZ, 0x3c, !PT ;  /* 0x000000060706a212 */ /* 0x000fc800078e3cff */
[----:B------:R-:W-:-:S05]  /*1c320*/  @!P2 LOP3.LUT R7, R7, R6, RZ, 0x3c, !PT ;  /* 0x000000060707a212 */ /* 0x000fca00078e3cff */
[----:B------:R-:W2:Y:S01]  /*1c330*/  @!P2 LDG.E.U16 R11, [R6.64] ;  /* 0x0000000a060ba981 */ /* 0x000ea2000c1e1500 */
[----:B-1----:R-:W-:-:S04]  /*1c340*/  SHF.R.U32.HI R15, RZ, 0x6, R15 ;  /* 0x00000006ff0f7819 */ /* 0x002fc8000001160f */
[----:B------:R-:W-:-:S04]  /*1c350*/  SGXT.U32 R15, R15, 0x1 ;  /* 0x000000010f0f781a */ /* 0x000fc80000000000 */
[----:B0-----:R-:W-:Y:S02]  /*1c360*/  LOP3.LUT R14, R15, 0x1a, RZ, 0xfc, !PT ;  /* 0x0000001a0f0e7812 */ /* 0x001fe400078efcff */
[----:B------:R-:W3:Y:S02]  /*1c370*/  LDL R15, [R1+0x5b4] ;  /* 0x0005b400010f7983 */ /* 0x000ee40000100800 */
[----:B------:R-:W-:Y:S02]  /*1c380*/  ISETP.GE.AND P1, PT, R14, UR5, PT ;  /* 0x000000050e007c0c */ /* 0x000fe4000bf26270 */
[----:B------:R-:W3:Y:S04]  /*1c390*/  LDL R14, [R1+0x5b8] ;  /* 0x0005b800010e7983 */ /* 0x000ee80000100800 */
[----:B--2---:R0:W-:Y:S04]  /*1c3a0*/  STL [R1+0x48], R11 ;  /* 0x0000480b01007387 */ /* 0x0041e80000100800 */
[----:B0-----:R-:W2:Y:S04]  /*1c3b0*/  LDL.LU R11, [R1+0x253c] ;  /* 0x00253c00010b7983 */ /* 0x001ea80000300800 */
[----:B------:R-:W2:Y:S04]  /*1c3c0*/  LDL R6, [R1+0x5c4] ;  /* 0x0005c40001067983 */ /* 0x000ea80000100800 */
[----:B------:R-:W2:Y:S01]  /*1c3d0*/  LDL R7, [R1+0x5c8] ;  /* 0x0005c80001077983 */ /* 0x000ea20000100800 */
[----:B----4-:R-:W-:-:S02]  /*1c3e0*/  PRMT R12, RZ, 0x7610, R12 ;  /* 0x00007610ff0c7816 */ /* 0x010fc4000000000c */
[----:B------:R-:W-:Y:S02]  /*1c3f0*/  PRMT R5, RZ, 0x7610, R5 ;  /* 0x00007610ff057816 */ /* 0x000fe40000000005 */
[----:B------:R-:W-:Y:S01]  /*1c400*/  PRMT R20, RZ, 0x7610, R20 ;  /* 0x00007610ff147816 */ /* 0x000fe20000000014 */
[----:B------:R-:W0:Y:S01]  /*1c410*/  S2R R28, SR_TID.X ;  /* 0x00000000001c7919 */ /* 0x000e220000002100 */
[----:B--2---:R-:W-:-:S04]  /*1c420*/  @!P3 LOP3.LUT R7, R7, R6, RZ, 0x3c, !PT ;  /* 0x000000060707b212 */ /* 0x004fc800078e3cff */
[----:B------:R-:W-:-:S04]  /*1c430*/  @!P3 LOP3.LUT R6, R7, R6, RZ, 0x3c, !PT ;  /* 0x000000060706b212 */ /* 0x000fc800078e3cff */
[----:B------:R-:W-:-:S05]  /*1c440*/  @!P3 LOP3.LUT R7, R7, R6, RZ, 0x3c, !PT ;  /* 0x000000060707b212 */ /* 0x000fca00078e3cff */
[----:B------:R1:W2:Y:S04]  /*1c450*/  @!P3 LDG.E.U16 R12, [R6.64] ;  /* 0x0000000a060cb981 */ /* 0x0002a8000c1e1500 */
[----:B-1----:R-:W1:Y:S01]  /*1c460*/  S2R R7, SR_TID.X ;  /* 0x0000000000077919 */ /* 0x002e620000002100 */
[----:B------:R-:W-:Y:S01]  /*1c470*/  @!P0 IMAD.MOV.U32 R6, RZ, RZ, R18 ;  /* 0x000000ffff068224 */ /* 0x000fe200078e0012 */
[----:B-1----:R-:W-:-:S04]  /*1c480*/  SHF.R.U32.HI R7, RZ, 0x6, R7 ;  /* 0x00000006ff077819 */ /* 0x002fc80000011607 */
[----:B------:R-:W-:-:S04]  /*1c490*/  SGXT.U32 R7, R7, 0x1 ;  /* 0x000000010707781a */ /* 0x000fc80000000000 */
[----:B------:R-:W-:-:S04]  /*1c4a0*/  LOP3.LUT R7, R7, 0x1e, RZ, 0xfc, !PT ;  /* 0x0000001e07077812 */ /* 0x000fc800078efcff */
[----:B------:R-:W-:Y:S01]  /*1c4b0*/  ISETP.GE.AND P3, PT, R7, UR5, PT ;  /* 0x0000000507007c0c */ /* 0x000fe2000bf66270 */
[----:B------:R-:W-:-:S05]  /*1c4c0*/  @!P0 IMAD.MOV.U32 R7, RZ, RZ, R23 ;  /* 0x000000ffff078224 */ /* 0x000fca00078e0017 */
[----:B------:R3:W4:Y:S02]  /*1c4d0*/  @!P0 LDG.E.U16 R5, [R6.64] ;  /* 0x0000000a06058981 */ /* 0x000724000c1e1500 */
[----:B---3--:R-:W-:Y:S02]  /*1c4e0*/  @!P1 IMAD.MOV.U32 R6, RZ, RZ, R14 ;  /* 0x000000ffff069224 */ /* 0x008fe400078e000e */
[----:B------:R-:W-:-:S05]  /*1c4f0*/  @!P1 IMAD.MOV.U32 R7, RZ, RZ, R15 ;  /* 0x000000ffff079224 */ /* 0x000fca00078e000f */
[----:B------:R1:W3:Y:S01]  /*1c500*/  @!P1 LDG.E.U16 R20, [R6.64] ;  /* 0x0000000a06149981 */ /* 0x0002e2000c1e1500 */
[----:B0-----:R-:W-:-:S04]  /*1c510*/  SHF.R.U32.HI R28, RZ, 0x6, R28 ;  /* 0x00000006ff1c7819 */ /* 0x001fc8000001161c */
[----:B------:R-:W-:-:S04]  /*1c520*/  SGXT.U32 R28, R28, 0x1 ;  /* 0x000000011c1c781a */ /* 0x000fc80000000000 */
[----:B------:R-:W-:-:S04]  /*1c530*/  LOP3.LUT R28, R28, 0x1c, RZ, 0xfc, !PT ;  /* 0x0000001c1c1c7812 */ /* 0x000fc800078efcff */
[----:B------:R-:W-:Y:S02]  /*1c540*/  ISETP.GE.AND P2, PT, R28, UR5, PT ;  /* 0x000000051c007c0c */ /* 0x000fe4000bf46270 */
[----:B------:R-:W0:Y:S02]  /*1c550*/  S2R R28, SR_TID.X ;  /* 0x00000000001c7919 */ /* 0x000e240000002100 */
[----:B0-----:R-:W-:-:S04]  /*1c560*/  SHF.R.U32.HI R28, RZ, 0x6, R28 ;  /* 0x00000006ff1c7819 */ /* 0x001fc8000001161c */
[----:B------:R-:W-:-:S04]  /*1c570*/  SGXT.U32 R28, R28, 0x1 ;  /* 0x000000011c1c781a */ /* 0x000fc80000000000 */
[----:B------:R-:W-:-:S04]  /*1c580*/  LOP3.LUT R18, R28, 0x20, RZ, 0xfc, !PT ;  /* 0x000000201c127812 */ /* 0x000fc800078efcff */
[----:B------:R-:W-:Y:S01]  /*1c590*/  ISETP.GE.AND P0, PT, R18, UR5, PT ;  /* 0x0000000512007c0c */ /* 0x000fe2000bf06270 */
[----:B--2---:R0:W-:Y:S04]  /*1c5a0*/  STL [R1+0x3fc], R12 ;  /* 0x0003fc0c01007387 */ /* 0x0041e80000100800 */
[----:B0-----:R-:W2:Y:S04]  /*1c5b0*/  LDL.LU R12, [R1+0x2538] ;  /* 0x00253800010c7983 */ /* 0x001ea80000300800 */
[----:B----4-:R-:W-:Y:S04]  /*1c5c0*/  STL [R1+0x23b4], R5 ;  /* 0x0023b40501007387 */ /* 0x010fe80000100800 */
[----:B------:R-:W4:Y:S04]  /*1c5d0*/  LDL R23, [R1+0x59c] ;  /* 0x00059c0001177983 */ /* 0x000f280000100800 */
[----:B------:R-:W2:Y:S04]  /*1c5e0*/  LDL R18, [R1+0x5a0] ;  /* 0x0005a00001127983 */ /* 0x000ea80000100800 */
[----:B------:R-:W2:Y:S04]  /*1c5f0*/  LDL R15, [R1+0x594] ;  /* 0x00059400010f7983 */ /* 0x000ea80000100800 */
[----:B------:R-:W2:Y:S04]  /*1c600*/  LDL R14, [R1+0x598] ;  /* 0x00059800010e7983 */ /* 0x000ea80000100800 */
[----:B-1----:R-:W2:Y:S04]  /*1c610*/  LDL R6, [R1+0x5ac] ;  /* 0x0005ac0001067983 */ /* 0x002ea80000100800 */
[----:B---3--:R0:W-:Y:S04]  /*1c620*/  STL [R1+0x4], R20 ;  /* 0x0000041401007387 */ /* 0x0081e80000100800 */
[----:B------:R-:W2:Y:S01]  /*1c630*/  LDL R7, [R1+0x5b0] ;  /* 0x0005b00001077983 */ /* 0x000ea20000100800 */
[----:B------:R-:W-:-:S03]  /*1c640*/  PRMT R26, RZ, 0x7610, R26 ;  /* 0x00007610ff1a7816 */ /* 0x000fc6000000001a */
[----:B------:R-:W1:Y:S01]  /*1c650*/  S2R R28, SR_TID.X ;  /* 0x00000000001c7919 */ /* 0x000e620000002100 */
[----:B--2---:R-:W-:-:S04]  /*1c660*/  @!P2 LOP3.LUT R7, R7, R6, RZ, 0x3c, !PT ;  /* 0x000000060707a212 */ /* 0x004fc800078e3cff */
[----:B------:R-:W-:-:S04]  /*1c670*/  @!P2 LOP3.LUT R6, R7, R6, RZ, 0x3c, !PT ;  /* 0x000000060706a212 */ /* 0x000fc800078e3cff */
[----:B------:R-:W-:-:S05]  /*1c680*/  @!P2 LOP3.LUT R7, R7, R6, RZ, 0x3c, !PT ;  /* 0x000000060707a212 */ /* 0x000fca00078e3cff */
[----:B------:R2:W3:Y:S01]  /*1c690*/  @!P2 LDG.E.U16 R26, [R6.64] ;  /* 0x0000000a061aa981 */ /* 0x0004e2000c1e1500 */
[----:B-1----:R-:W-:-:S04]  /*1c6a0*/  SHF.R.U32.HI R28, RZ, 0x6, R28 ;  /* 0x00000006ff1c7819 */ /* 0x002fc8000001161c */
[----:B------:R-:W-:-:S04]  /*1c6b0*/  SGXT.U32 R28, R28, 0x1 ;  /* 0x000000011c1c781a */ /* 0x000fc80000000000 */
[----:B------:R-:W-:-:S04]  /*1c6c0*/  LOP3.LUT R28, R28, 0x22, RZ, 0xfc, !PT ;  /* 0x000000221c1c7812 */ /* 0x000fc800078efcff */
[----:B------:R-:W-:Y:S02]  /*1c6d0*/  ISETP.GE.AND P1, PT, R28, UR5, PT ;  /* 0x000000051c007c0c */ /* 0x000fe4000bf26270 */
[----:B------:R-:W4:Y:S04]  /*1c6e0*/  LDL.LU R28, [R1+0x2534] ;  /* 0x00253400011c7983 */ /* 0x000f280000300800 */
[----:B--2---:R-:W2:Y:S04]  /*1c6f0*/  LDL R6, [R1+0x5a4] ;  /* 0x0005a40001067983 */ /* 0x004ea80000100800 */
[----:B---3--:R-:W-:Y:S04]  /*1c700*/  STL [R1+0x44], R26 ;  /* 0x0000441a01007387 */ /* 0x008fe80000100800 */
[----:B------:R-:W2:Y:S01]  /*1c710*/  LDL R7, [R1+0x5a8] ;  /* 0x0005a80001077983 */ /* 0x000ea20000100800 */
[----:B------:R-:W-:-:S02]  /*1c720*/  PRMT R11, RZ, 0x7610, R11 ;  /* 0x00007610ff0b7816 */ /* 0x000fc4000000000b */
[----:B------:R-:W-:Y:S02]  /*1c730*/  PRMT R12, RZ, 0x7610, R12 ;  /* 0x00007610ff0c7816 */ /* 0x000fe4000000000c */
[----:B--2---:R-:W-:-:S04]  /*1c740*/  @!P3 LOP3.LUT R7, R7, R6, RZ, 0x3c, !PT ;  /* 0x000000060707b212 */ /* 0x004fc800078e3cff */
[----:B------:R-:W-:-:S04]  /*1c750*/  @!P3 LOP3.LUT R6, R7, R6, RZ, 0x3c, !PT ;  /* 0x000000060706b212 */ /* 0x000fc800078e3cff */
[----:B------:R-:W-:-:S05]  /*1c760*/  @!P3 LOP3.LUT R7, R7, R6, RZ, 0x3c, !PT ;  /* 0x000000060707b212 */ /* 0x000fca00078e3cff */
[----:B------:R1:W2:Y:S02]  /*1c770*/  @!P3 LDG.E.U16 R11, [R6.64] ;  /* 0x0000000a060bb981 */ /* 0x0002a4000c1e1500 */
[----:B-1----:R-:W-:Y:S02]  /*1c780*/  @!P0 IMAD.MOV.U32 R6, RZ, RZ, R18 ;  /* 0x000000ffff068224 */ /* 0x002fe400078e0012 */
[----:B----4-:R-:W-:-:S05]  /*1c790*/  @!P0 IMAD.MOV.U32 R7, RZ, RZ, R23 ;  /* 0x000000ffff078224 */ /* 0x010fca00078e0017 */
[----:B------:R1:W3:Y:S01]  /*1c7a0*/  @!P0 LDG.E.U16 R12, [R6.64] ;  /* 0x0000000a060c8981 */ /* 0x0002e2000c1e1500 */
[----:B------:R-:W-:Y:S01]  /*1c7b0*/  PRMT R28, RZ, 0x7610, R28 ;  /* 0x00007610ff1c7816 */ /* 0x000fe2000000001c */
[----:B-1----:R-:W-:Y:S02]  /*1c7c0*/  @!P1 IMAD.MOV.U32 R6, RZ, RZ, R14 ;  /* 0x000000ffff069224 */ /* 0x002fe400078e000e */
[----:B------:R-:W-:-:S05]  /*1c7d0*/  @!P1 IMAD.MOV.U32 R7, RZ, RZ, R15 ;  /* 0x000000ffff079224 */ /* 0x000fca00078e000f */
[----:B------:R1:W4:Y:S04]  /*1c7e0*/  @!P1 LDG.E.U16 R28, [R6.64] ;  /* 0x0000000a061c9981 */ /* 0x000328000c1e1500 */
[----:B0-----:R-:W0:Y:S04]  /*1c7f0*/  S2R R20, SR_TID.X ;  /* 0x0000000000147919 */ /* 0x001e280000002100 */
[----:B--2---:R2:W-:Y:S04]  /*1c800*/  STL [R1+0x3f8], R11 ;  /* 0x0003f80b01007387 */ /* 0x0045e80000100800 */
[----:B--2---:R-:W2:Y:S04]  /*1c810*/  LDL.LU R11, [R1+0x2530] ;  /* 0x00253000010b7983 */ /* 0x004ea80000300800 */
[----:B---3--:R-:W-:Y:S04]  /*1c820*/  STL [R1+0x23b0], R12 ;  /* 0x0023b00c01007387 */ /* 0x008fe80000100800 */
[----:B-1----:R-:W3:Y:S04]  /*1c830*/  LDL R6, [R1+0x58c] ;  /* 0x00058c0001067983 */ /* 0x002ee80000100800 */
[----:B------:R-:W3:Y:S01]  /*1c840*/  LDL R7, [R1+0x590] ;  /* 0x0005900001077983 */ /* 0x000ee20000100800 */
[----:B0-----:R-:W-:-:S02]  /*1c850*/  SHF.R.U32.HI R20, RZ, 0x6, R20 ;  /* 0x00000006ff147819 */ /* 0x001fc40000011614 */
[----:B------:R-:W-:Y:S01]  /*1c860*/  PRMT R10, RZ, 0x7610, R10 ;  /* 0x00007610ff0a7816 */ /* 0x000fe2000000000a */
[----:B------:R-:W2:Y:S01]  /*1c870*/  LDL R23, [R1+0x580] ;  /* 0x0005800001177983 */ /* 0x000ea20000100800 */
[----:B------:R-:W-:-:S03]  /*1c880*/  SGXT.U32 R20, R20, 0x1 ;  /* 0x000000011414781a */ /* 0x000fc60000000000 */
[----:B------:R-:W2:Y:S01]  /*1c890*/  LDL R15, [R1+0x574] ;  /* 0x00057400010f7983 */ /* 0x000ea20000100800 */
[----:B------:R-:W-:-:S03]  /*1c8a0*/  LOP3.LUT R26, R20, 0x24, RZ, 0xfc, !PT ;  /* 0x00000024141a7812 */ /* 0x000fc600078efcff */
[----:B------:R-:W2:Y:S01]  /*1c8b0*/  LDL R14, [R1+0x578] ;  /* 0x00057800010e7983 */ /* 0x000ea20000100800 */
[----:B------:R-:W-:-:S03]  /*1c8c0*/  ISETP.GE.AND P2, PT, R26, UR5, PT ;  /* 0x000000051a007c0c */ /* 0x000fc6000bf46270 */
[----:B------:R-:W0:Y:S10]  /*1c8d0*/  S2R R20, SR_TID.X ;  /* 0x0000000000147919 */ /* 0x000e340000002100 */
[----:B---3--:R-:W-:-:S04]  /*1c8e0*/  @!P2 LOP3.LUT R7, R7, R6, RZ, 0x3c, !PT ;  /* 0x000000060707a212 */ /* 0x008fc800078e3cff */
[----:B------:R-:W-:-:S04]  /*1c8f0*/  @!P2 LOP3.LUT R6, R7, R6, RZ, 0x3c, !PT ;  /* 0x000000060706a212 */ /* 0x000fc800078e3cff */
[----:B------:R-:W-:-:S05]  /*1c900*/  @!P2 LOP3.LUT R7, R7, R6, RZ, 0x3c, !PT ;  /* 0x000000060707a212 */ /* 0x000fca00078e3cff */
[----:B------:R-:W3:Y:S01]  /*1c910*/  @!P2 LDG.E.U16 R10, [R6.64] ;  /* 0x0000000a060aa981 */ /* 0x000ee2000c1e1500 */
[--C-:B0-----:R-:W-:Y:S02]  /*1c920*/  SHF.R.U32.HI R26, RZ, 0x6, R20.reuse ;  /* 0x00000006ff1a7819 */ /* 0x101fe40000011614 */
[----:B------:R-:W-:-:S04]  /*1c930*/  SHF.R.U32.HI R20, RZ, 0x6, R20 ;  /* 0x00000006ff147819 */ /* 0x000fc80000011614 */
[----:B------:R-:W-:-:S04]  /*1c940*/  SGXT.U32 R20, R20, 0x1 ;  /* 0x000000011414781a */ /* 0x000fc80000000000 */
[----:B------:R-:W-:Y:S02]  /*1c950*/  LOP3.LUT R18, R20, 0x28, RZ, 0xfc, !PT ;  /* 0x0000002814127812 */ /* 0x000fe400078efcff */
[----:B------:R-:W0:Y:S01]  /*1c960*/  S2R R20, SR_TID.X ;  /* 0x0000000000147919 */ /* 0x000e220000002100 */
[----:B------:R-:W-:-:S04]  /*1c970*/  SGXT.U32 R26, R26, 0x1 ;  /* 0x000000011a1a781a */ /* 0x000fc80000000000 */
[----:B------:R-:W-:-:S04]  /*1c980*/  LOP3.LUT R26, R26, 0x26, RZ, 0xfc, !PT ;  /* 0x000000261a1a7812 */ /* 0x000fc800078efcff */
[----:B------:R-:W-:Y:S02]  /*1c990*/  ISETP.GE.AND P3, PT, R26, UR5, PT ;  /* 0x000000051a007c0c */ /* 0x000fe4000bf66270 */
[----:B------:R-:W2:Y:S01]  /*1c9a0*/  LDL R26, [R1+0x57c] ;  /* 0x00057c00011a7983 */ /* 0x000ea20000100800 */
[----:B0-----:R-:W-:-:S04]  /*1c9b0*/  SHF.R.U32.HI R20, RZ, 0x6, R20 ;  /* 0x00000006ff147819 */ /* 0x001fc80000011614 */
[----:B------:R-:W-:-:S04]  /*1c9c0*/  SGXT.U32 R20, R20, 0x1 ;  /* 0x000000011414781a */ /* 0x000fc80000000000 */
[----:B------:R-:W-:Y:S01]  /*1c9d0*/  LOP3.LUT R20, R20, 0x2a, RZ, 0xfc, !PT ;  /* 0x0000002a14147812 */ /* 0x000fe200078efcff */
[----:B----4-:R-:W-:Y:S03]  /*1c9e0*/  STL [R1+0x2388], R28 ;  /* 0x0023881c01007387 */ /* 0x010fe60000100800 */
[----:B------:R-:W-:Y:S01]  /*1c9f0*/  ISETP.GE.AND P1, PT, R20, UR5, PT ;  /* 0x0000000514007c0c */ /* 0x000fe2000bf26270 */
[----:B------:R-:W-:Y:S04]  /*1ca00*/  STL [R1+0x238c], R28 ;  /* 0x00238c1c01007387 */ /* 0x000fe80000100800 */
[----:B------:R-:W4:Y:S04]  /*1ca10*/  LDL.LU R20, [R1+0x252c] ;  /* 0x00252c0001147983 */ /* 0x000f280000300800 */
[----:B---3--:R0:W-:Y:S04]  /*1ca20*/  STL [R1+0x40], R10 ;  /* 0x0000400a01007387 */ /* 0x0081e80000100800 */
[----:B0-----:R-:W3:Y:S04]  /*1ca30*/  LDL.LU R10, [R1+0x2528] ;  /* 0x00252800010a7983 */ /* 0x001ee80000300800 */
[----:B------:R-:W3:Y:S04]  /*1ca40*/  LDL R6, [R1+0x584] ;  /* 0x0005840001067983 */ /* 0x000ee80000100800 */
[----:B------:R-:W3:Y:S01]  /*1ca50*/  LDL R7, [R1+0x588] ;  /* 0x0005880001077983 */ /* 0x000ee20000100800 */
[----:B------:R-:W-:-:S02]  /*1ca60*/  PRMT R24, RZ, 0x7610, R24 ;  /* 0x00007610ff187816 */ /* 0x000fc40000000018 */
[----:B------:R-:W-:Y:S02]  /*1ca70*/  ISETP.GE.AND P0, PT, R18, UR5, PT ;  /* 0x0000000512007c0c */ /* 0x000fe4000bf06270 */
[----:B--2---:R-:W-:Y:S02]  /*1ca80*/  PRMT R11, RZ, 0x7610, R11 ;  /* 0x00007610ff0b7816 */ /* 0x004fe4000000000b */
[----:B---3--:R-:W-:-:S04]  /*1ca90*/  @!P3 LOP3.LUT R7, R7, R6, RZ, 0x3c, !PT ;  /* 0x000000060707b212 */ /* 0x008fc800078e3cff */
[----:B------:R-:W-:-:S04]  /*1caa0*/  @!P3 LOP3.LUT R6, R7, R6, RZ, 0x3c, !PT ;  /* 0x000000060706b212 */ /* 0x000fc800078e3cff */
[----:B------:R-:W-:-:S05]  /*1cab0*/  @!P3 LOP3.LUT R7, R7, R6, RZ, 0x3c, !PT ;  /* 0x000000060707b212 */ /* 0x000fca00078e3cff */
[----:B------:R0:W2:Y:S04]  /*1cac0*/  @!P3 LDG.E.U16 R24, [R6.64] ;  /* 0x0000000a0618b981 */ /* 0x0000a8000c1e1500 */
[----:B0-----:R-:W0:Y:S01]  /*1cad0*/  S2R R7, SR_TID.X ;  /* 0x0000000000077919 */ /* 0x001e220000002100 */
[----:B------:R-:W-:Y:S01]  /*1cae0*/  @!P0 IMAD.MOV.U32 R6, RZ, RZ, R23 ;  /* 0x000000ffff068224 */ /* 0x000fe200078e0017 */
[----:B0-----:R-:W-:-:S04]  /*1caf0*/  SHF.R.U32.HI R7, RZ, 0x6, R7 ;  /* 0x00000006ff077819 */ /* 0x001fc80000011607 */
[----:B------:R-:W-:-:S04]  /*1cb00*/  SGXT.U32 R7, R7, 0x1 ;  /* 0x000000010707781a */ /* 0x000fc80000000000 */
[----:B------:R-:W-:-:S04]  /*1cb10*/  LOP3.LUT R7, R7, 0x2e, RZ, 0xfc, !PT ;  /* 0x0000002e07077812 */ /* 0x000fc800078efcff */
[----:B------:R-:W-:Y:S01]  /*1cb20*/  ISETP.GE.AND P3, PT, R7, UR5, PT ;  /* 0x0000000507007c0c */ /* 0x000fe2000bf66270 */
[----:B------:R-:W-:-:S05]  /*1cb30*/  @!P0 IMAD.MOV.U32 R7, RZ, RZ, R26 ;  /* 0x000000ffff078224 */ /* 0x000fca00078e001a */
[----:B------:R0:W3:Y:S01]  /*1cb40*/  @!P0 LDG.E.U16 R11, [R6.64] ;  /* 0x0000000a060b8981 */ /* 0x0000e2000c1e1500 */
[----:B----4-:R-:W-:Y:S01]  /*1cb50*/  PRMT R20, RZ, 0x7610, R20 ;  /* 0x00007610ff147816 */ /* 0x010fe20000000014 */
[----:B0-----:R-:W-:Y:S02]  /*1cb60*/  @!P1 IMAD.MOV.U32 R6, RZ, RZ, R14 ;  /* 0x000000ffff069224 */ /* 0x001fe400078e000e */
[----:B------:R-:W-:-:S05]  /*1cb70*/  @!P1 IMAD.MOV.U32 R7, RZ, RZ, R15 ;  /* 0x000000ffff079224 */ /* 0x000fca00078e000f */
[----:B------:R0:W4:Y:S04]  /*1cb80*/  @!P1 LDG.E.U16 R20, [R6.64] ;  /* 0x0000000a06149981 */ /* 0x000128000c1e1500 */
[----:B--2---:R1:W-:Y:S04]  /*1cb90*/  STL [R1+0x3f4], R24 ;  /* 0x0003f41801007387 */ /* 0x0043e80000100800 */
[----:B-1----:R-:W2:Y:S04]  /*1cba0*/  LDL.LU R24, [R1+0x2524] ;  /* 0x0025240001187983 */ /* 0x002ea80000300800 */
[----:B---3--:R-:W-:Y:S04]  /*1cbb0*/  STL [R1+0x23ac], R11 ;  /* 0x0023ac0b01007387 */ /* 0x008fe80000100800 */
[----:B0-----:R-:W3:Y:S04]  /*1cbc0*/  LDL R6, [R1+0x56c] ;  /* 0x00056c0001067983 */ /* 0x001ee80000100800 */
[----:B------:R-:W3:Y:S04]  /*1cbd0*/  LDL R7, [R1+0x570] ;  /* 0x0005700001077983 */ /* 0x000ee80000100800 */
[----:B------:R-:W2:Y:S04]  /*1cbe0*/  LDL R26, [R1+0x564] ;  /* 0x00056400011a7983 */ /* 0x000ea80000100800 */
[----:B------:R-:W2:Y:S04]  /*1cbf0*/  LDL R23, [R1+0x568] ;  /* 0x0005680001177983 */ /* 0x000ea80000100800 */
[----:B------:R-:W0:Y:S01]  /*1cc00*/  S2R R18, SR_TID.X ;  /* 0x0000000000127919 */ /* 0x000e220000002100 */
[----:B------:R-:W-:-:S02]  /*1cc10*/  PRMT R9, RZ, 0x7610, R9 ;  /* 0x00007610ff097816 */ /* 0x000fc40000000009 */
[----:B------:R-:W-:Y:S01]  /*1cc20*/  PRMT R17, RZ, 0x7610, R17 ;  /* 0x00007610ff117816 */ /* 0x000fe20000000011 */
[----:B------:R-:W2:Y:S04]  /*1cc30*/  LDL R15, [R1+0x55c] ;  /* 0x00055c00010f7983 */ /* 0x000ea80000100800 */
[----:B------:R-:W2:Y:S01]  /*1cc40*/  LDL R14, [R1+0x560] ;  /* 0x00056000010e7983 */ /* 0x000ea20000100800 */
[----:B0-----:R-:W-:-:S04]  /*1cc50*/  SHF.R.U32.HI R18, RZ, 0x6, R18 ;  /* 0x00000006ff127819 */ /* 0x001fc80000011612 */
[----:B------:R-:W-:-:S04]  /*1cc60*/  SGXT.U32 R18, R18, 0x1 ;  /* 0x000000011212781a */ /* 0x000fc80000000000 */
[----:B------:R-:W-:-:S04]  /*1cc70*/  LOP3.LUT R18, R18, 0x2c, RZ, 0xfc, !PT ;  /* 0x0000002c12127812 */ /* 0x000fc800078efcff */
[----:B------:R-:W-:-:S13]  /*1cc80*/  ISETP.GE.AND P2, PT, R18, UR5, PT ;  /* 0x0000000512007c0c */ /* 0x000fda000bf46270 */
[----:B---3--:R-:W-:-:S04]  /*1cc90*/  @!P2 LOP3.LUT R7, R7, R6, RZ, 0x3c, !PT ;  /* 0x000000060707a212 */ /* 0x008fc800078e3cff */
[----:B------:R-:W-:-:S04]  /*1cca0*/  @!P2 LOP3.LUT R6, R7, R6, RZ, 0x3c, !PT ;  /* 0x000000060706a212 */ /* 0x000fc800078e3cff */
[----:B------:R-:W-:-:S05]  /*1ccb0*/  @!P2 LOP3.LUT R7, R7, R6, RZ, 0x3c, !PT ;  /* 0x000000060707a212 */ /* 0x000fca00078e3cff */
[----:B------:R0:W3:Y:S04]  /*1ccc0*/  @!P2 LDG.E.U16 R9, [R6.64] ;  /* 0x0000000a0609a981 */ /* 0x0000e8000c1e1500 */
[----:B0-----:R-:W0:Y:S01]  /*1ccd0*/  S2R R7, SR_TID.X ;  /* 0x0000000000077919 */ /* 0x001e220000002100 */
[----:B--2---:R-:W-:Y:S01]  /*1cce0*/  @!P3 IMAD.MOV.U32 R6, RZ, RZ, R23 ;  /* 0x000000ffff06b224 */ /* 0x004fe200078e0017 */
[----:B0-----:R-:W-:-:S04]  /*1ccf0*/  SHF.R.U32.HI R7, RZ, 0x6, R7 ;  /* 0x00000006ff077819 */ /* 0x001fc80000011607 */
[----:B------:R-:W-:-:S04]  /*1cd00*/  SGXT.U32 R7, R7, 0x1 ;  /* 0x000000010707781a */ /* 0x000fc80000000000 */
[----:B------:R-:W-:-:S04]  /*1cd10*/  LOP3.LUT R7, R7, 0x34, RZ, 0xfc, !PT ;  /* 0x0000003407077812 */ /* 0x000fc800078efcff */
[----:B------:R-:W-:Y:S01]  /*1cd20*/  ISETP.GE.AND P2, PT, R7, UR5, PT ;  /* 0x0000000507007c0c */ /* 0x000fe2000bf46270 */
[----:B------:R-:W-:-:S05]  /*1cd30*/  @!P3 IMAD.MOV.U32 R7, RZ, RZ, R26 ;  /* 0x000000ffff07b224 */ /* 0x000fca00078e001a */
[----:B------:R0:W2:Y:S04]  /*1cd40*/  @!P3 LDG.E.U16 R17, [R6.64] ;  /* 0x0000000a0611b981 */ /* 0x0000a8000c1e1500 */
[----:B------:R-:W1:Y:S02]  /*1cd50*/  S2R R18, SR_TID.X ;  /* 0x0000000000127919 */ /* 0x000e640000002100 */
[----:B-1----:R-:W-:-:S04]  /*1cd60*/  SHF.R.U32.HI R18, RZ, 0x6, R18 ;  /* 0x00000006ff127819 */ /* 0x002fc80000011612 */
[----:B------:R-:W-:-:S04]  /*1cd70*/  SGXT.U32 R18, R18, 0x1 ;  /* 0x000000011212781a */ /* 0x000fc80000000000 */
[----:B------:R-:W-:-:S04]  /*1cd80*/  LOP3.LUT R18, R18, 0x30, RZ, 0xfc, !PT ;  /* 0x0000003012127812 */ /* 0x000fc800078efcff */
[----:B------:R-:W-:Y:S01]  /*1cd90*/  ISETP.GE.AND P0, PT, R18, UR5, PT ;  /* 0x0000000512007c0c */ /* 0x000fe2000bf06270 */
[----:B----4-:R-:W-:Y:S01]  /*1cda0*/  STL [R1+0x2390], R20 ;  /* 0x0023901401007387 */ /* 0x010fe20000100800 */
[----:B------:R-:W-:-:S03]  /*1cdb0*/  PRMT R10, RZ, 0x7610, R10 ;  /* 0x00007610ff0a7816 */ /* 0x000fc6000000000a */
[----:B------:R-:W-:Y:S04]  /*1cdc0*/  STL [R1+0x2394], R20 ;  /* 0x0023941401007387 */ /* 0x000fe80000100800 */
[----:B------:R-:W-:Y:S04]  /*1cdd0*/  STL [R1+0x2398], R20 ;  /* 0x0023981401007387 */ /* 0x000fe80000100800 */
[----:B0-----:R-:W-:Y:S01]  /*1cde0*/  @!P0 IMAD.MOV.U32 R6, RZ, RZ, R14 ;  /* 0x000000ffff068224 */ /* 0x001fe200078e000e */
[----:B------:R-:W-:Y:S01]  /*1cdf0*/  STL [R1+0x239c], R20 ;  /* 0x00239c1401007387 */ /* 0x000fe20000100800 */
[----:B------:R-:W-:-:S03]  /*1ce00*/  @!P0 IMAD.MOV.U32 R7, RZ, RZ, R15 ;  /* 0x000000ffff078224 */ /* 0x000fc600078e000f */
[----:B------:R-:W-:Y:S04]  /*1ce10*/  STL [R1+0x23a0], R20 ;  /* 0x0023a01401007387 */ /* 0x000fe80000100800 */
[----:B------:R0:W4:Y:S04]  /*1ce20*/  @!P0 LDG.E.U16 R10, [R6.64] ;  /* 0x0000000a060a8981 */ /* 0x000128000c1e1500 */
[----:B---3--:R1:W-:Y:S04]  /*1ce30*/  STL [R1+0x3c], R9 ;  /* 0x00003c0901007387 */ /* 0x0083e80000100800 */
[----:B-1----:R-:W3:Y:S04]  /*1ce40*/  LDL.LU R9, [R1+0x2520] ;  /* 0x0025200001097983 */ /* 0x002ee80000300800 */
[----:B--2---:R1:W-:Y:S04]  /*1ce50*/  STL [R1+0x3f0], R17 ;  /* 0x0003f01101007387 */ /* 0x0043e80000100800 */
[----:B0-----:R-:W2:Y:S04]  /*1ce60*/  LDL R6, [R1+0x554] ;  /* 0x0005540001067983 */ /* 0x001ea80000100800 */
[----:B------:R-:W2:Y:S04]  /*1ce70*/  LDL R7, [R1+0x558] ;  /* 0x0005580001077983 */ /* 0x000ea80000100800 */
[----:B------:R-:W0:Y:S04]  /*1ce80*/  S2R R18, SR_TID.X ;  /* 0x0000000000127919 */ /* 0x000e280000002100 */
[----:B------:R-:W0:Y:S01]  /*1ce90*/  S2R R14, SR_TID.X ;  /* 0x00000000000e7919 */ /* 0x000e220000002100 */
[----:B------:R-:W-:-:S03]  /*1cea0*/  PRMT R24, RZ, 0x7610, R24 ;  /* 0x00007610ff187816 */ /* 0x000fc60000000018 */
[----:B-1----:R-:W3:Y:S04]  /*1ceb0*/  LDL R17, [R1+0x550] ;  /* 0x0005500001117983 */ /* 0x002ee80000100800 */
[----:B------:R-:W3:Y:S04]  /*1cec0*/  LDL R26, [R1+0x548] ;  /* 0x00054800011a7983 */ /* 0x000ee80000100800 */
[----:B------:R-:W3:Y:S01]  /*1ced0*/  LDL R15, [R1+0x540] ;  /* 0x00054000010f7983 */ /* 0x000ee20000100800 */
[----:B0-----:R-:W-:-:S04]  /*1cee0*/  SHF.R.U32.HI R18, RZ, 0x6, R18 ;  /* 0x00000006ff127819 */ /* 0x001fc80000011612 */
[----:B------:R-:W-:-:S04]  /*1cef0*/  SGXT.U32 R18, R18, 0x1 ;  /* 0x000000011212781a */ /* 0x000fc80000000000 */
[----:B------:R-:W-:-:S04]  /*1cf00*/  LOP3.LUT R18, R18, 0x32, RZ, 0xfc, !PT ;  /* 0x0000003212127812 */ /* 0x000fc800078efcff */
[----:B------:R-:W-:Y:S02]  /*1cf10*/  ISETP.GE.AND P1, PT, R18, UR5, PT ;  /* 0x0000000512007c0c */ /* 0x000fe4000bf26270 */
[----:B------:R-:W0:Y:S01]  /*1cf20*/  S2R R18, SR_TID.X ;  /* 0x0000000000127919 */ /* 0x000e220000002100 */
[----:B------:R-:W-:-:S04]  /*1cf30*/  SHF.R.U32.HI R14, RZ, 0x6, R14 ;  /* 0x00000006ff0e7819 */ /* 0x000fc8000001160e */
[----:B------:R-:W-:-:S04]  /*1cf40*/  SGXT.U32 R14, R14, 0x1 ;  /* 0x000000010e0e781a */ /* 0x000fc80000000000 */
[----:B------:R-:W-:Y:S02]  /*1cf50*/  LOP3.LUT R14, R14, 0x38, RZ, 0xfc, !PT ;  /* 0x000000380e0e7812 */ /* 0x000fe400078efcff */
[----:B0-----:R-:W-:-:S04]  /*1cf60*/  SHF.R.U32.HI R18, RZ, 0x6, R18 ;  /* 0x00000006ff127819 */ /* 0x001fc80000011612 */
[----:B------:R-:W-:-:S04]  /*1cf70*/  SGXT.U32 R18, R18, 0x1 ;  /* 0x000000011212781a */ /* 0x000fc80000000000 */
[----:B------:R-:W-:Y:S02]  /*1cf80*/  LOP3.LUT R18, R18, 0x36, RZ, 0xfc, !PT ;  /* 0x0000003612127812 */ /* 0x000fe400078efcff */
[----:B------:R-:W-:Y:S02]  /*1cf90*/  ISETP.GE.AND P0, PT, R14, UR5, PT ;  /* 0x000000050e007c0c */ /* 0x000fe4000bf06270 */
[----:B------:R-:W-:Y:S02]  /*1cfa0*/  ISETP.GE.AND P3, PT, R18, UR5, PT ;  /* 0x0000000512007c0c */ /* 0x000fe4000bf66270 */
[----:B------:R-:W3:Y:S04]  /*1cfb0*/  LDL R18, [R1+0x53c] ;  /* 0x00053c0001127983 */ /* 0x000ee80000100800 */
[----:B----4-:R-:W-:Y:S04]  /*1cfc0*/  STL [R1+0x23a8], R10 ;  /* 0x0023a80a01007387 */ /* 0x010fe80000100800 */
[----:B------:R-:W4:Y:S01]  /*1cfd0*/  LDL.LU R14, [R1+0x251c] ;  /* 0x00251c00010e7983 */ /* 0x000f220000300800 */
[----:B--2---:R-:W-:-:S04]  /*1cfe0*/  @!P1 LOP3.LUT R7, R7, R6, RZ, 0x3c, !PT ;  /* 0x0000000607079212 */ /* 0x004fc800078e3cff */
[----:B------:R-:W-:-:S04]  /*1cff0*/  @!P1 LOP3.LUT R6, R7, R6, RZ, 0x3c, !PT ;  /* 0x0000000607069212 */ /* 0x000fc800078e3cff */
[----:B------:R-:W-:-:S05]  /*1d000*/  @!P1 LOP3.LUT R7, R7, R6, RZ, 0x3c, !PT ;  /* 0x0000000607079212 */ /* 0x000fca00078e3cff */
[----:B------:R0:W2:Y:S04]  /*1d010*/  @!P1 LDG.E.U16 R24, [R6.64] ;  /* 0x0000000a06189981 */ /* 0x0000a8000c1e1500 */
[----:B0-----:R-:W2:Y:S04]  /*1d020*/  LDL R7, [R1+0x54c] ;  /* 0x00054c0001077983 */ /* 0x001ea80000100800 */
[----:B------:R-:W0:Y:S01]  /*1d030*/  S2R R23, SR_TID.X ;  /* 0x0000000000177919 */ /* 0x000e220000002100 */
[----:B------:R-:W-:Y:S02]  /*1d040*/  PRMT R8, RZ, 0x7610, R8 ;  /* 0x00007610ff087816 */ /* 0x000fe40000000008 */
[----:B0-----:R-:W-:-:S04]  /*1d050*/  SHF.R.U32.HI R23, RZ, 0x6, R23 ;  /* 0x00000006ff177819 */ /* 0x001fc80000011617 */
[----:B------:R-:W-:-:S04]  /*1d060*/  SGXT.U32 R23, R23, 0x1 ;  /* 0x000000011717781a */ /* 0x000fc80000000000 */
[----:B------:R-:W-:-:S04]  /*1d070*/  LOP3.LUT R6, R23, 0x3a, RZ, 0xfc, !PT ;  /* 0x0000003a17067812 */ /* 0x000fc800078efcff */
[----:B------:R-:W-:Y:S01]  /*1d080*/  ISETP.GE.AND P1, PT, R6, UR5, PT ;  /* 0x0000000506007c0c */ /* 0x000fe2000bf26270 */
[----:B---3--:R-:W-:-:S05]  /*1d090*/  @!P2 IMAD.MOV.U32 R6, RZ, RZ, R17 ;  /* 0x000000ffff06a224 */ /* 0x008fca00078e0011 */
[----:B--2---:R-:W2:Y:S04]  /*1d0a0*/  @!P2 LDG.E.U16 R8, [R6.64] ;  /* 0x0000000a0608a981 */ /* 0x004ea8000c1e1500 */
[----:B------:R-:W-:Y:S04]  /*1d0b0*/  STL [R1+0x23a4], R24 ;  /* 0x0023a41801007387 */ /* 0x000fe80000100800 */
[----:B------:R-:W0:Y:S04]  /*1d0c0*/  S2R R23, SR_TID.X ;  /* 0x0000000000177919 */ /* 0x000e280000002100 */
[----:B--2---:R1:W-:Y:S04]  /*1d0d0*/  STL [R1+0x38], R8 ;  /* 0x0000380801007387 */ /* 0x0043e80000100800 */
[----:B-1----:R-:W2:Y:S04]  /*1d0e0*/  LDL.LU R8, [R1+0x2518] ;  /* 0x0025180001087983 */ /* 0x002ea80000300800 */
[----:B------:R-:W3:Y:S01]  /*1d0f0*/  LDL R7, [R1+0x544] ;  /* 0x0005440001077983 */ /* 0x000ee20000100800 */
[----:B0-----:R-:W-:-:S04]  /*1d100*/  SHF.R.U32.HI R17, RZ, 0x6, R23 ;  /* 0x00000006ff117819 */ /* 0x001fc80000011617 */
[----:B------:R-:W-:-:S04]  /*1d110*/  SGXT.U32 R17, R17, 0x1 ;  /* 0x000000011111781a */ /* 0x000fc80000000000 */
[----:B------:R-:W-:Y:S02]  /*1d120*/  LOP3.LUT R6, R17, 0x3c, RZ, 0xfc, !PT ;  /* 0x0000003c11067812 */ /* 0x000fe400078efcff */
[----:B------:R-:W-:Y:S01]  /*1d130*/  PRMT R25, RZ, 0x7610, R25 ;  /* 0x00007610ff197816 */ /* 0x000fe20000000019 */
[----:B------:R-:W2:Y:S01]  /*1d140*/  LDL R17, [R1+0x538] ;  /* 0x0005380001117983 */ /* 0x000ea20000100800 */
[----:B------:R-:W-:Y:S01]  /*1d150*/  ISETP.GE.AND P2, PT, R6, UR5, PT ;  /* 0x0000000506007c0c */ /* 0x000fe2000bf46270 */
[----:B------:R-:W-:-:S05]  /*1d160*/  @!P3 IMAD.MOV.U32 R6, RZ, RZ, R26 ;  /* 0x000000ffff06b224 */ /* 0x000fca00078e001a */
[----:B---3--:R0:W3:Y:S01]  /*1d170*/  @!P3 LDG.E.U16 R25, [R6.64] ;  /* 0x0000000a0619b981 */ /* 0x0080e2000c1e1500 */
[----:B------:R-:W-:Y:S01]  /*1d180*/  PRMT R9, RZ, 0x7610, R9 ;  /* 0x00007610ff097816 */ /* 0x000fe20000000009 */
[----:B0-----:R-:W-:Y:S02]  /*1d190*/  @!P0 IMAD.MOV.U32 R6, RZ, RZ, R15 ;  /* 0x000000ffff068224 */ /* 0x001fe400078e000f */
[----:B------:R-:W-:-:S05]  /*1d1a0*/  @!P0 IMAD.MOV.U32 R7, RZ, RZ, R18 ;  /* 0x000000ffff078224 */ /* 0x000fca00078e0012 */
[----:B------:R0:W2:Y:S04]  /*1d1b0*/  @!P0 LDG.E.U16 R9, [R6.64] ;  /* 0x0000000a06098981 */ /* 0x0000a8000c1e1500 */
[----:B------:R-:W1:Y:S04]  /*1d1c0*/  S2R R26, SR_TID.X ;  /* 0x00000000001a7919 */ /* 0x000e680000002100 */
[----:B---3--:R3:W-:Y:S04]  /*1d1d0*/  STL [R1+0x3ec], R25 ;  /* 0x0003ec1901007387 */ /* 0x0087e80000100800 */
[----:B0-----:R-:W4:Y:S01]  /*1d1e0*/  LDL R7, [R1+0x534] ;  /* 0x0005340001077983 */ /* 0x001f220000100800 */
[----:B-1----:R-:W-:-:S02]  /*1d1f0*/  SHF.R.U32.HI R6, RZ, 0x6, R26 ;  /* 0x00000006ff067819 */ /* 0x002fc4000001161a */
[----:B------:R-:W-:Y:S01]  /*1d200*/  PRMT R13, RZ, 0x7610, R13 ;  /* 0x00007610ff0d7816 */ /* 0x000fe2000000000d */
[----:B------:R-:W4:Y:S01]  /*1d210*/  LDL R18, [R1+0x51c] ;  /* 0x00051c0001127983 */ /* 0x000f220000100800 */
[----:B------:R-:W-:Y:S02]  /*1d220*/  SGXT.U32 R6, R6, 0x1 ;  /* 0x000000010606781a */ /* 0x000fe40000000000 */
[----:B------:R-:W-:Y:S01]  /*1d230*/  SHF.R.U32.HI R23, RZ, 0x6, R23 ;  /* 0x00000006ff177819 */ /* 0x000fe20000011617 */
[----:B---3--:R-:W3:Y:S01]  /*1d240*/  LDL R25, [R1+0x524] ;  /* 0x0005240001197983 */ /* 0x008ee20000100800 */
[----:B------:R-:W-:-:S03]  /*1d250*/  LOP3.LUT R6, R6, 0x40, RZ, 0xfc, !PT ;  /* 0x0000004006067812 */ /* 0x000fc600078efcff */
[----:B------:R-:W3:Y:S01]  /*1d260*/  LDL R15, [R1+0x520] ;  /* 0x00052000010f7983 */ /* 0x000ee20000100800 */
[----:B------:R-:W-:Y:S01]  /*1d270*/  ISETP.GE.AND P0, PT, R6, UR5, PT ;  /* 0x0000000506007c0c */ /* 0x000fe2000bf06270 */
[----:B--2---:R-:W-:-:S05]  /*1d280*/  @!P1 IMAD.MOV.U32 R6, RZ, RZ, R17 ;  /* 0x000000ffff069224 */ /* 0x004fca00078e0011 */
[----:B----4-:R-:W2:Y:S01]  /*1d290*/  @!P1 LDG.E.U16 R13, [R6.64] ;  /* 0x0000000a060d9981 */ /* 0x010ea2000c1e1500 */
[----:B------:R-:W-:-:S04]  /*1d2a0*/  SGXT.U32 R23, R23, 0x1 ;  /* 0x000000011717781a */ /* 0x000fc80000000000 */
[----:B------:R-:W-:-:S04]  /*1d2b0*/  LOP3.LUT R23, R23, 0x3e, RZ, 0xfc, !PT ;  /* 0x0000003e17177812 */ /* 0x000fc800078efcff */
[----:B------:R-:W-:Y:S02]  /*1d2c0*/  ISETP.GE.AND P3, PT, R23, UR5, PT ;  /* 0x0000000517007c0c */ /* 0x000fe4000bf66270 */
[----:B------:R-:W4:Y:S04]  /*1d2d0*/  LDL R23, [R1+0x528] ;  /* 0x0005280001177983 */ /* 0x000f280000100800 */
[----:B--2---:R0:W-:Y:S04]  /*1d2e0*/  STL [R1], R13 ;  /* 0x0000000d01007387 */ /* 0x0041e80000100800 */
[----:B------:R-:W2:Y:S04]  /*1d2f0*/  LDL R6, [R1+0x52c] ;  /* 0x00052c0001067983 */ /* 0x000ea80000100800 */
[----:B------:R-:W2:Y:S01]  /*1d300*/  LDL R7, [R1+0x530] ;  /* 0x0005300001077983 */ /* 0x000ea20000100800 */
[----:B------:R-:W-:-:S02]  /*1d310*/  PRMT R29, RZ, 0x7610, R29 ;  /* 0x00007610ff1d7816 */ /* 0x000fc4000000001d */
[----:B------:R-:W-:Y:S01]  /*1d320*/  SHF.R.U32.HI R26, RZ, 0x6, R26 ;  /* 0x00000006ff1a7819 */ /* 0x000fe2000001161a */
[----:B------:R-:W3:Y:S01]  /*1d330*/  LDL R17, [R1+0x514] ;  /* 0x0005140001117983 */ /* 0x000ee20000100800 */
[----:B--2---:R-:W-:-:S04]  /*1d340*/  @!P2 LOP3.LUT R7, R7, R6, RZ, 0x3c, !PT ;  /* 0x000000060707a212 */ /* 0x004fc800078e3cff */
[----:B------:R-:W-:-:S04]  /*1d350*/  @!P2 LOP3.LUT R6, R7, R6, RZ, 0x3c, !PT ;  /* 0x000000060706a212 */ /* 0x000fc800078e3cff */
[----:B------:R-:W-:-:S05]  /*1d360*/  @!P2 LOP3.LUT R7, R7, R6, RZ, 0x3c, !PT ;  /* 0x000000060707a212 */ /* 0x000fca00078e3cff */
[----:B------:R1:W2:Y:S04]  /*1d370*/  @!P2 LDG.E.U16 R29, [R6.64] ;  /* 0x0000000a061da981 */ /* 0x0002a8000c1e1500 */
[----:B-1----:R-:W1:Y:S01]  /*1d380*/  S2R R7, SR_TID.X ;  /* 0x0000000000077919 */ /* 0x002e620000002100 */
[----:B------:R-:W-:Y:S01]  /*1d390*/  SGXT.U32 R26, R26, 0x1 ;  /* 0x000000011a1a781a */ /* 0x000fe20000000000 */
[----:B----4-:R-:W-:Y:S01]  /*1d3a0*/  @!P3 IMAD.MOV.U32 R6, RZ, RZ, R23 ;  /* 0x000000ffff06b224 */ /* 0x010fe200078e0017 */
[----:B------:R-:W-:Y:S02]  /*1d3b0*/  PRMT R14, RZ, 0x7610, R14 ;  /* 0x00007610ff0e7816 */ /* 0x000fe4000000000e */
[----:B0-----:R-:W-:Y:S02]  /*1d3c0*/  LOP3.LUT R13, R26, 0x42, RZ, 0xfc, !PT ;  /* 0x000000421a0d7812 */ /* 0x001fe400078efcff */
[----:B-1----:R-:W-:-:S04]  /*1d3d0*/  SHF.R.U32.HI R7, RZ, 0x6, R7 ;  /* 0x00000006ff077819 */ /* 0x002fc80000011607 */
[----:B------:R-:W-:-:S04]  /*1d3e0*/  SGXT.U32 R7, R7, 0x1 ;  /* 0x000000010707781a */ /* 0x000fc80000000000 */
[----:B------:R-:W-:-:S04]  /*1d3f0*/  LOP3.LUT R7, R7, 0x44, RZ, 0xfc, !PT ;  /* 0x0000004407077812 */ /* 0x000fc800078efcff */
[----:B------:R-:W-:Y:S01]  /*1d400*/  ISETP.GE.AND P2, PT, R7, UR5, PT ;  /* 0x0000000507007c0c */ /* 0x000fe2000bf46270 */
[----:B---3--:R-:W-:Y:S01]  /*1d410*/  @!P3 IMAD.MOV.U32 R7, RZ, RZ, R25 ;  /* 0x000000ffff07b224 */ /* 0x008fe200078e0019 */
[----:B------:R-:W-:Y:S02]  /*1d420*/  ISETP.GE.AND P1, PT, R13, UR5, PT ;  /* 0x000000050d007c0c */ /* 0x000fe4000bf26270 */
[----:B------:R-:W3:Y:S04]  /*1d430*/  LDL R13, [R1+0x518] ;  /* 0x00051800010d7983 */ /* 0x000ee80000100800 */
[----:B------:R0:W4:Y:S04]  /*1d440*/  @!P3 LDG.E.U16 R14, [R6.64] ;  /* 0x0000000a060eb981 */ /* 0x000128000c1e1500 */
[----:B--2---:R1:W-:Y:S04]  /*1d450*/  STL [R1+0x34], R29 ;  /* 0x0000341d01007387 */ /* 0x0043e80000100800 */
[----:B-1----:R-:W2:Y:S01]  /*1d460*/  LDL.LU R29, [R1+0x2514] ;  /* 0x00251400011d7983 */ /* 0x002ea20000300800 */
[----:B------:R-:W-:Y:S01]  /*1d470*/  PRMT R8, RZ, 0x7610, R8 ;  /* 0x00007610ff087816 */ /* 0x000fe20000000008 */
[----:B0-----:R-:W-:-:S02]  /*1d480*/  @!P0 IMAD.MOV.U32 R6, RZ, RZ, R15 ;  /* 0x000000ffff068224 */ /* 0x001fc400078e000f */
[----:B------:R-:W-:-:S05]  /*1d490*/  @!P0 IMAD.MOV.U32 R7, RZ, RZ, R18 ;  /* 0x000000ffff078224 */ /* 0x000fca00078e0012 */
[----:B------:R0:W2:Y:S02]  /*1d4a0*/  @!P0 LDG.E.U16 R8, [R6.64] ;  /* 0x0000000a06088981 */ /* 0x0000a4000c1e1500 */
[----:B0-----:R-:W-:Y:S02]  /*1d4b0*/  @!P1 IMAD.MOV.U32 R7, RZ, RZ, R17 ;  /* 0x000000ffff079224 */ /* 0x001fe400078e0011 */
[----:B----4-:R0:W-:Y:S01]  /*1d4c0*/  STL [R1+0x3e8], R14 ;  /* 0x0003e80e01007387 */ /* 0x0101e20000100800 */
[----:B---3--:R-:W-:-:S03]  /*1d4d0*/  @!P1 IMAD.MOV.U32 R6, RZ, RZ, R13 ;  /* 0x000000ffff069224 */ /* 0x008fc600078e000d */
[----:B------:R-:W3:Y:S04]  /*1d4e0*/  LDL R15, [R1+0x504] ;  /* 0x00050400010f7983 */ /* 0x000ee80000100800 */
[----:B------:R-:W1:Y:S04]  /*1d4f0*/  S2R R26, SR_TID.X ;  /* 0x00000000001a7919 */ /* 0x000e680000002100 */
[----:B0-----:R-:W0:Y:S01]  /*1d500*/  S2R R14, SR_TID.X ;  /* 0x00000000000e7919 */ /* 0x001e220000002100 */
[----:B------:R-:W-:Y:S02]  /*1d510*/  PRMT R3, RZ, 0x7610, R3 ;  /* 0x00007610ff037816 */ /* 0x000fe40000000003 */
[----:B------:R-:W-:Y:S01]  /*1d520*/  PRMT R27, RZ, 0x7610, R27 ;  /* 0x00007610ff1b7816 */ /* 0x000fe2000000001b */
[----:B------:R-:W4:Y:S04]  /*1d530*/  LDL R17, [R1+0x4f4] ;  /* 0x0004f40001117983 */ /* 0x000f280000100800 */
[----:B------:R-:W3:Y:S01]  /*1d540*/  LDL R13, [R1+0x4f8] ;  /* 0x0004f800010d7983 */ /* 0x000ee20000100800 */
[----:B0-----:R-:W-:-:S03]  /*1d550*/  SHF.R.U32.HI R18, RZ, 0x6, R14 ;  /* 0x00000006ff127819 */ /* 0x001fc6000001160e */
[----:B------:R-:W3:Y:S01]  /*1d560*/  LDL R14, [R1+0x508] ;  /* 0x00050800010e7983 */ /* 0x000ee20000100800 */
[----:B--2---:R-:W-:-:S06]  /*1d570*/  PRMT R29, RZ, 0x7610, R29 ;  /* 0x00007610ff1d7816 */ /* 0x004fcc000000001d */
[----:B------:R0:W2:Y:S04]  /*1d580*/  @!P1 LDG.E.U16 R29, [R6.64] ;  /* 0x0000000a061d9981 */ /* 0x0000a8000c1e1500 */
[----:B0-----:R-:W2:Y:S04]  /*1d590*/  LDL R6, [R1+0x50c] ;  /* 0x00050c0001067983 */ /* 0x001ea80000100800 */
[----:B------:R-:W2:Y:S01]  /*1d5a0*/  LDL R7, [R1+0x510] ;  /* 0x0005100001077983 */ /* 0x000ea20000100800 */
[----:B-1----:R-:W-:-:S04]  /*1d5b0*/  SHF.R.U32.HI R26, RZ, 0x6, R26 ;  /* 0x00000006ff1a7819 */ /* 0x002fc8000001161a */
[----:B------:R-:W-:-:S04]  /*1d5c0*/  SGXT.U32 R26, R26, 0x1 ;  /* 0x000000011a1a781a */ /* 0x000fc80000000000 */
[----:B------:R-:W-:-:S04]  /*1d5d0*/  LOP3.LUT R23, R26, 0x46, RZ, 0xfc, !PT ;  /* 0x000000461a177812 */ /* 0x000fc800078efcff */
[----:B------:R-:W-:Y:S01]  /*1d5e0*/  ISETP.GE.AND P3, PT, R23, UR5, PT ;  /* 0x0000000517007c0c */ /* 0x000fe2000bf66270 */
[----:B------:R-:W0:Y:S01]  /*1d5f0*/  S2R R26, SR_TID.X ;  /* 0x00000000001a7919 */ /* 0x000e220000002100 */
[----:B------:R-:W-:-:S03]  /*1d600*/  SGXT.U32 R18, R18, 0x1 ;  /* 0x000000011212781a */ /* 0x000fc60000000000 */
[----:B------:R-:W4:Y:S08]  /*1d610*/  LDL R23, [R1+0x4fc] ;  /* 0x0004fc0001177983 */ /* 0x000f300000100800 */
[----:B---3--:R1:W3:Y:S01]  /*1d620*/  @!P3 LDG.E.U16 R27, [R14.64] ;  /* 0x0000000a0e1bb981 */ /* 0x0082e2000c1e1500 */
[----:B--2---:R-:W-:-:S04]  /*1d630*/  @!P2 LOP3.LUT R7, R7, R6, RZ, 0x3c, !PT ;  /* 0x000000060707a212 */ /* 0x004fc800078e3cff */
[----:B------:R-:W-:-:S04]  /*1d640*/  @!P2 LOP3.LUT R6, R7, R6, RZ, 0x3c, !PT ;  /* 0x000000060706a212 */ /* 0x000fc800078e3cff */
[----:B------:R-:W-:-:S05]  /*1d650*/  @!P2 LOP3.LUT R7, R7, R6, RZ, 0x3c, !PT ;  /* 0x000000060707a212 */ /* 0x000fca00078e3cff */
[----:B------:R-:W2:Y:S01]  /*1d660*/  @!P2 LDG.E.U16 R3, [R6.64] ;  /* 0x0000000a0603a981 */ /* 0x000ea2000c1e1500 */
[----:B------:R-:W-:-:S03]  /*1d670*/  LOP3.LUT R25, R18, 0x48, RZ, 0xfc, !PT ;  /* 0x0000004812197812 */ /* 0x000fc600078efcff */
[----:B------:R-:W3:Y:S01]  /*1d680*/  LDL R18, [R1+0x500] ;  /* 0x0005000001127983 */ /* 0x000ee20000100800 */
[----:B------:R-:W-:Y:S02]  /*1d690*/  ISETP.GE.AND P0, PT, R25, UR5, PT ;  /* 0x0000000519007c0c */ /* 0x000fe4000bf06270 */
[--C-:B0-----:R-:W-:Y:S02]  /*1d6a0*/  SHF.R.U32.HI R25, RZ, 0x6, R26.reuse ;  /* 0x00000006ff197819 */ /* 0x101fe4000001161a */
[----:B------:R-:W-:Y:S02]  /*1d6b0*/  SHF.R.U32.HI R26, RZ, 0x6, R26 ;  /* 0x00000006ff1a7819 */ /* 0x000fe4000001161a */
[----:B------:R-:W-:Y:S02]  /*1d6c0*/  SGXT.U32 R25, R25, 0x1 ;  /* 0x000000011919781a */ /* 0x000fe40000000000 */
[----:B------:R-:W-:Y:S02]  /*1d6d0*/  SGXT.U32 R26, R26, 0x1 ;  /* 0x000000011a1a781a */ /* 0x000fe40000000000 */
[----:B------:R-:W-:-:S02]  /*1d6e0*/  LOP3.LUT R25, R25, 0x4a, RZ, 0xfc, !PT ;  /* 0x0000004a19197812 */ /* 0x000fc400078efcff */
[----:B------:R-:W-:Y:S02]  /*1d6f0*/  LOP3.LUT R26, R26, 0x4c, RZ, 0xfc, !PT ;  /* 0x0000004c1a1a7812 */ /* 0x000fe400078efcff */
[----:B------:R-:W-:Y:S02]  /*1d700*/  ISETP.GE.AND P1, PT, R25, UR5, PT ;  /* 0x0000000519007c0c */ /* 0x000fe4000bf26270 */
[----:B------:R-:W4:Y:S01]  /*1d710*/  LDL.LU R25, [R1+0x2510] ;  /* 0x0025100001197983 */ /* 0x000f220000300800 */
[----:B------:R-:W-:-:S03]  /*1d720*/  ISETP.GE.AND P2, PT, R26, UR5, PT ;  /* 0x000000051a007c0c */ /* 0x000fc6000bf46270 */
[----:B-1----:R-:W0:Y:S04]  /*1d730*/  S2R R15, SR_TID.X ;  /* 0x00000000000f7919 */ /* 0x002e280000002100 */
[----:B--2---:R-:W-:Y:S04]  /*1d740*/  STL [R1+0x30], R3 ;  /* 0x0000300301007387 */ /* 0x004fe80000100800 */
[----:B------:R-:W2:Y:S04]  /*1d750*/  LDL.LU R26, [R1+0x250c] ;  /* 0x00250c00011a7983 */ /* 0x000ea80000300800 */
[----:B---3--:R1:W-:Y:S04]  /*1d760*/  STL [R1+0x3e4], R27 ;  /* 0x0003e41b01007387 */ /* 0x0083e80000100800 */
[----:B-1----:R-:W3:Y:S01]  /*1d770*/  LDL.LU R27, [R1+0x2508] ;  /* 0x00250800011b7983 */ /* 0x002ee20000300800 */
[----:B0-----:R-:W-:-:S04]  /*1d780*/  SHF.R.U32.HI R15, RZ, 0x6, R15 ;  /* 0x00000006ff0f7819 */ /* 0x001fc8000001160f */
[----:B------:R-:W-:-:S04]  /*1d790*/  SGXT.U32 R15, R15, 0x1 ;  /* 0x000000010f0f781a */ /* 0x000fc80000000000 */
[----:B------:R-:W-:Y:S01]  /*1d7a0*/  LOP3.LUT R15, R15, 0x4e, RZ, 0xfc, !PT ;  /* 0x0000004e0f0f7812 */ /* 0x000fe200078efcff */
[----:B------:R-:W-:Y:S01]  /*1d7b0*/  @!P0 IMAD.MOV.U32 R14, RZ, RZ, R18 ;  /* 0x000000ffff0e8224 */ /* 0x000fe200078e0012 */
[----:B------:R-:W-:Y:S02]  /*1d7c0*/  PRMT R7, RZ, 0x7610, R7 ;  /* 0x00007610ff077816 */ /* 0x000fe40000000007 */
[----:B------:R-:W-:Y:S01]  /*1d7d0*/  ISETP.GE.AND P3, PT, R15, UR5, PT ;  /* 0x000000050f007c0c */ /* 0x000fe2000bf66270 */
[----:B----4-:R-:W-:Y:S01]  /*1d7e0*/  @!P0 IMAD.MOV.U32 R15, RZ, RZ, R23 ;  /* 0x000000ffff0f8224 */ /* 0x010fe200078e0017 */
[----:B---3--:R-:W-:-:S04]  /*1d7f0*/  PRMT R27, RZ, 0x7610, R27 ;  /* 0x00007610ff1b7816 */ /* 0x008fc8000000001b */
[----:B------:R0:W3:Y:S01]  /*1d800*/  @!P0 LDG.E.U16 R7, [R14.64] ;  /* 0x0000000a0e078981 */ /* 0x0000e2000c1e1500 */
[----:B------:R-:W-:-:S03]  /*1d810*/  PRMT R25, RZ, 0x7610, R25 ;  /* 0x00007610ff197816 */ /* 0x000fc60000000019 */
[----:B------:R-:W1:Y:S04]  /*1d820*/  S2R R3, SR_TID.X ;  /* 0x0000000000037919 */ /* 0x000e680000002100 */
[----:B------:R-:W4:Y:S01]  /*1d830*/  S2R R18, SR_TID.X ;  /* 0x0000000000127919 */ /* 0x000f220000002100 */
[----:B0-----:R-:W-:Y:S02]  /*1d840*/  @!P1 IMAD.MOV.U32 R14, RZ, RZ, R13 ;  /* 0x000000ffff0e9224 */ /* 0x001fe400078e000d */
[----:B------:R-:W-:Y:S01]  /*1d850*/  @!P1 IMAD.MOV.U32 R15, RZ, RZ, R17 ;  /* 0x000000ffff0f9224 */ /* 0x000fe200078e0011 */
[----:B------:R-:W2:Y:S04]  /*1d860*/  LDL R23, [R1+0x4d4] ;  /* 0x0004d40001177983 */ /* 0x000ea80000100800 */
[----:B------:R0:W2:Y:S04]  /*1d870*/  @!P1 LDG.E.U16 R27, [R14.64] ;  /* 0x0000000a0e1b9981 */ /* 0x0000a8000c1e1500 */
[----:B------:R-:W2:Y:S04]  /*1d880*/  LDL R13, [R1+0x4d8] ;  /* 0x0004d800010d7983 */ /* 0x000ea80000100800 */
[----:B0-----:R-:W2:Y:S04]  /*1d890*/  LDL R14, [R1+0x4ec] ;  /* 0x0004ec00010e7983 */ /* 0x001ea80000100800 */
[----:B------:R-:W2:Y:S01]  /*1d8a0*/  LDL R15, [R1+0x4f0] ;  /* 0x0004f000010f7983 */ /* 0x000ea20000100800 */
[----:B-1----:R-:W-:-:S02]  /*1d8b0*/  SHF.R.U32.HI R3, RZ, 0x6, R3 ;  /* 0x00000006ff037819 */ /* 0x002fc40000011603 */
[----:B--2---:R-:W-:-:S04]  /*1d8c0*/  @!P2 LOP3.LUT R15, R15, R14, RZ, 0x3c, !PT ;  /* 0x0000000e0f0fa212 */ /* 0x004fc800078e3cff */
[----:B------:R-:W-:-:S04]  /*1d8d0*/  @!P2 LOP3.LUT R14, R15, R14, RZ, 0x3c, !PT ;  /* 0x0000000e0f0ea212 */ /* 0x000fc800078e3cff */
[----:B------:R-:W-:-:S05]  /*1d8e0*/  @!P2 LOP3.LUT R15, R15, R14, RZ, 0x3c, !PT ;  /* 0x0000000e0f0fa212 */ /* 0x000fca00078e3cff */
[----:B------:R-:W2:Y:S01]  /*1d8f0*/  @!P2 LDG.E.U16 R25, [R14.64] ;  /* 0x0000000a0e19a981 */ /* 0x000ea2000c1e1500 */
[----:B----4-:R-:W-:Y:S02]  /*1d900*/  SHF.R.U32.HI R18, RZ, 0x6, R18 ;  /* 0x00000006ff127819 */ /* 0x010fe40000011612 */
[----:B------:R-:W-:Y:S02]  /*1d910*/  SGXT.U32 R3, R3, 0x1 ;  /* 0x000000010303781a */ /* 0x000fe40000000000 */
[----:B------:R-:W-:Y:S02]  /*1d920*/  SGXT.U32 R18, R18, 0x1 ;  /* 0x000000011212781a */ /* 0x000fe40000000000 */
[----:B------:R-:W-:Y:S02]  /*1d930*/  LOP3.LUT R3, R3, 0x50, RZ, 0xfc, !PT ;  /* 0x0000005003037812 */ /* 0x000fe400078efcff */
[----:B------:R-:W-:Y:S02]  /*1d940*/  LOP3.LUT R18, R18, 0x52, RZ, 0xfc, !PT ;  /* 0x0000005212127812 */ /* 0x000fe400078efcff */
[----:B------:R-:W-:-:S02]  /*1d950*/  ISETP.GE.AND P0, PT, R3, UR5, PT ;  /* 0x0000000503007c0c */ /* 0x000fc4000bf06270 */
[----:B------:R-:W4:Y:S01]  /*1d960*/  LDL R3, [R1+0x4e0] ;  /* 0x0004e00001037983 */ /* 0x000f220000100800 */
[----:B------:R-:W-:-:S03]  /*1d970*/  ISETP.GE.AND P1, PT, R18, UR5, PT ;  /* 0x0000000512007c0c */ /* 0x000fc6000bf26270 */
[----:B------:R-:W3:Y:S04]  /*1d980*/  LDL.LU R18, [R1+0x2504] ;  /* 0x0025040001127983 */ /* 0x000ee80000300800 */
[----:B--2---:R0:W-:Y:S04]  /*1d990*/  STL [R1+0x2c], R25 ;  /* 0x00002c1901007387 */ /* 0x0041e80000100800 */
[----:B------:R-:W2:Y:S04]  /*1d9a0*/  LDL R14, [R1+0x4e4] ;  /* 0x0004e400010e7983 */ /* 0x000ea80000100800 */
[----:B------:R-:W2:Y:S01]  /*1d9b0*/  LDL R15, [R1+0x4e8] ;  /* 0x0004e800010f7983 */ /* 0x000ea20000100800 */
[----:B------:R-:W-:-:S03]  /*1d9c0*/  PRMT R26, RZ, 0x7610, R26 ;  /* 0x00007610ff1a7816 */ /* 0x000fc6000000001a */
[----:B------:R-:W0:Y:S01]  /*1d9d0*/  S2R R17, SR_TID.X ;  /* 0x0000000000117919 */ /* 0x000e220000002100 */
[----:B--2---:R-:W-:-:S04]  /*1d9e0*/  @!P3 LOP3.LUT R15, R15, R14, RZ, 0x3c, !PT ;  /* 0x0000000e0f0fb212 */ /* 0x004fc800078e3cff */
[----:B------:R-:W-:-:S04]  /*1d9f0*/  @!P3 LOP3.LUT R14, R15, R14, RZ, 0x3c, !PT ;  /* 0x0000000e0f0eb212 */ /* 0x000fc800078e3cff */
[----:B------:R-:W-:-:S05]  /*1da00*/  @!P3 LOP3.LUT R15, R15, R14, RZ, 0x3c, !PT ;  /* 0x0000000e0f0fb212 */ /* 0x000fca00078e3cff */
[----:B------:R1:W2:Y:S01]  /*1da10*/  @!P3 LDG.E.U16 R26, [R14.64] ;  /* 0x0000000a0e1ab981 */ /* 0x0002a2000c1e1500 */
[----:B0-----:R-:W-:-:S04]  /*1da20*/  SHF.R.U32.HI R25, RZ, 0x6, R17 ;  /* 0x00000006ff197819 */ /* 0x001fc80000011611 */
[----:B------:R-:W-:-:S04]  /*1da30*/  SGXT.U32 R25, R25, 0x1 ;  /* 0x000000011919781a */ /* 0x000fc80000000000 */
[----:B------:R-:W-:-:S04]  /*1da40*/  LOP3.LUT R25, R25, 0x54, RZ, 0xfc, !PT ;  /* 0x0000005419197812 */ /* 0x000fc800078efcff */
[----:B------:R-:W-:Y:S02]  /*1da50*/  ISETP.GE.AND P2, PT, R25, UR5, PT ;  /* 0x0000000519007c0c */ /* 0x000fe4000bf46270 */
[----:B------:R-:W3:Y:S01]  /*1da60*/  LDL.LU R25, [R1+0x2500] ;  /* 0x0025000001197983 */ /* 0x000ee20000300800 */
[----:B------:R-:W-:-:S04]  /*1da70*/  SHF.R.U32.HI R17, RZ, 0x6, R17 ;  /* 0x00000006ff117819 */ /* 0x000fc80000011611 */
[----:B------:R-:W-:-:S04]  /*1da80*/  SGXT.U32 R17, R17, 0x1 ;  /* 0x000000011111781a */ /* 0x000fc80000000000 */
[----:B-1----:R-:W-:Y:S02]  /*1da90*/  LOP3.LUT R14, R17, 0x56, RZ, 0xfc, !PT ;  /* 0x00000056110e7812 */ /* 0x002fe400078efcff */
[----:B------:R-:W0:Y:S04]  /*1daa0*/  S2R R17, SR_TID.X ;  /* 0x0000000000117919 */ /* 0x000e280000002100 */
[----:B--2---:R1:W-:Y:S04]  /*1dab0*/  STL [R1+0x3e0], R26 ;  /* 0x0003e01a01007387 */ /* 0x0043e80000100800 */
[----:B-1----:R-:W2:Y:S04]  /*1dac0*/  LDL.LU R26, [R1+0x24fc] ;  /* 0x0024fc00011a7983 */ /* 0x002ea80000300800 */
[----:B------:R-:W2:Y:S01]  /*1dad0*/  LDL R15, [R1+0x4dc] ;  /* 0x0004dc00010f7983 */ /* 0x000ea20000100800 */
[----:B0-----:R-:W-:-:S02]  /*1dae0*/  SHF.R.U32.HI R17, RZ, 0x6, R17 ;  /* 0x00000006ff117819 */ /* 0x001fc40000011611 */
[----:B---3--:R-:W-:Y:S02]  /*1daf0*/  PRMT R18, RZ, 0x7610, R18 ;  /* 0x00007610ff127816 */ /* 0x008fe40000000012 */
[----:B------:R-:W-:Y:S01]  /*1db00*/  ISETP.GE.AND P3, PT, R14, UR5, PT ;  /* 0x000000050e007c0c */ /* 0x000fe2000bf66270 */
[----:B----4-:R-:W-:Y:S01]  /*1db10*/  @!P0 IMAD.MOV.U32 R14, RZ, RZ, R3 ;  /* 0x000000ffff0e8224 */ /* 0x010fe200078e0003 */
[----:B------:R-:W-:Y:S01]  /*1db20*/  SGXT.U32 R17, R17, 0x1 ;  /* 0x000000011111781a */ /* 0x000fe20000000000 */
[----:B------:R-:W3:Y:S04]  /*1db30*/  LDL R3, [R1+0x4c0] ;  /* 0x0004c00001037983 */ /* 0x000ee80000100800 */
[----:B--2---:R0:W2:Y:S01]  /*1db40*/  @!P0 LDG.E.U16 R18, [R14.64] ;  /* 0x0000000a0e128981 */ /* 0x0040a2000c1e1500 */
[----:B------:R-:W-:-:S02]  /*1db50*/  PRMT R26, RZ, 0x7610, R26 ;  /* 0x00007610ff1a7816 */ /* 0x000fc4000000001a */
[----:B0-----:R-:W-:Y:S01]  /*1db60*/  LOP3.LUT R15, R17, 0x58, RZ, 0xfc, !PT ;  /* 0x00000058110f7812 */ /* 0x001fe200078efcff */
[----:B------:R-:W-:Y:S01]  /*1db70*/  @!P1 IMAD.MOV.U32 R14, RZ, RZ, R13 ;  /* 0x000000ffff0e9224 */ /* 0x000fe200078e000d */
[----:B------:R-:W-:Y:S01]  /*1db80*/  PRMT R16, RZ, 0x7610, R16 ;  /* 0x00007610ff107816 */ /* 0x000fe20000000010 */
[----:B------:R-:W0:Y:S01]  /*1db90*/  S2R R17, SR_TID.X ;  /* 0x0000000000117919 */ /* 0x000e220000002100 */
[----:B------:R-:W-:Y:S01]  /*1dba0*/  ISETP.GE.AND P0, PT, R15, UR5, PT ;  /* 0x000000050f007c0c */ /* 0x000fe2000bf06270 */
[----:B------:R-:W-:Y:S02]  /*1dbb0*/  @!P1 IMAD.MOV.U32 R15, RZ, RZ, R23 ;  /* 0x000000ffff0f9224 */ /* 0x000fe400078e0017 */
[----:B------:R-:W4:Y:S04]  /*1dbc0*/  LDL R13, [R1+0x4b8] ;  /* 0x0004b800010d7983 */ /* 0x000f280000100800 */
[----:B------:R1:W2:Y:S04]  /*1dbd0*/  @!P1 LDG.E.U16 R26, [R14.64] ;  /* 0x0000000a0e1a9981 */ /* 0x0002a8000c1e1500 */
[----:B-1----:R-:W2:Y:S04]  /*1dbe0*/  LDL R14, [R1+0x4cc] ;  /* 0x0004cc00010e7983 */ /* 0x002ea80000100800 */
[----:B------:R-:W2:Y:S01]  /*1dbf0*/  LDL R15, [R1+0x4d0] ;  /* 0x0004d000010f7983 */ /* 0x000ea20000100800 */
[----:B0-----:R-:W-:-:S02]  /*1dc00*/  SHF.R.U32.HI R17, RZ, 0x6, R17 ;  /* 0x00000006ff117819 */ /* 0x001fc40000011611 */
[----:B--2---:R-:W-:-:S04]  /*1dc10*/  @!P2 LOP3.LUT R15, R15, R14, RZ, 0x3c, !PT ;  /* 0x0000000e0f0fa212 */ /* 0x004fc800078e3cff */
[----:B------:R-:W-:-:S04]  /*1dc20*/  @!P2 LOP3.LUT R14, R15, R14, RZ, 0x3c, !PT ;  /* 0x0000000e0f0ea212 */ /* 0x000fc800078e3cff */
[----:B------:R-:W-:-:S05]  /*1dc30*/  @!P2 LOP3.LUT R15, R15, R14, RZ, 0x3c, !PT ;  /* 0x0000000e0f0fa212 */ /* 0x000fca00078e3cff */
[----:B------:R0:W2:Y:S01]  /*1dc40*/  @!P2 LDG.E.U16 R16, [R14.64] ;  /* 0x0000000a0e10a981 */ /* 0x0000a2000c1e1500 */
[----:B------:R-:W-:-:S04]  /*1dc50*/  SGXT.U32 R17, R17, 0x1 ;  /* 0x000000011111781a */ /* 0x000fc80000000000 */
[----:B------:R-:W-:-:S04]  /*1dc60*/  LOP3.LUT R17, R17, 0x5a, RZ, 0xfc, !PT ;  /* 0x0000005a11117812 */ /* 0x000fc800078efcff */
[----:B------:R-:W-:Y:S02]  /*1dc70*/  ISETP.GE.AND P1, PT, R17, UR5, PT ;  /* 0x0000000511007c0c */ /* 0x000fe4000bf26270 */
[----:B------:R-:W3:Y:S04]  /*1dc80*/  LDL.LU R17, [R1+0x24f8] ;  /* 0x0024f80001117983 */ /* 0x000ee80000300800 */
[----:B0-----:R-:W3:Y:S04]  /*1dc90*/  LDL R14, [R1+0x4c4] ;  /* 0x0004c400010e7983 */ /* 0x001ee80000100800 */
        /* <DEDUP_REMOVED lines=10> */
[----:B0-----:R-:W-:-:S04]  /*1dd40*/  LOP3.LUT R16, R23, 0x5c, RZ, 0xfc, !PT ;  /* 0x0000005c17107812 */ /* 0x001fc800078efcff */
[----:B------:R-:W-:Y:S02]  /*1dd50*/  ISETP.GE.AND P2, PT, R16, UR5, PT ;  /* 0x0000000510007c0c */ /* 0x000fe4000bf46270 */
[----:B------:R-:W3:Y:S04]  /*1dd60*/  LDL.LU R16, [R1+0x24f4] ;  /* 0x0024f40001107983 */ /* 0x000ee80000300800 */
[----:B------:R-:W0:Y:S04]  /*1dd70*/  S2R R23, SR_TID.X ;  /* 0x0000000000177919 */ /* 0x000e280000002100 */
[----:B--2---:R1:W-:Y:S04]  /*1dd80*/  STL [R1+0x3dc], R25 ;  /* 0x0003dc1901007387 */ /* 0x0043e80000100800 */
[----:B-1----:R-:W2:Y:S04]  /*1dd90*/  LDL.LU R25, [R1+0x24f0] ;  /* 0x0024f00001197983 */ /* 0x002ea80000300800 */
[----:B------:R-:W2:Y:S01]  /*1dda0*/  LDL R15, [R1+0x4bc] ;  /* 0x0004bc00010f7983 */ /* 0x000ea20000100800 */
[----:B0-----:R-:W-:-:S04]  /*1ddb0*/  SHF.R.U32.HI R14, RZ, 0x6, R23 ;  /* 0x00000006ff0e7819 */ /* 0x001fc80000011617 */
[----:B------:R-:W-:-:S04]  /*1ddc0*/  SGXT.U32 R14, R14, 0x1 ;  /* 0x000000010e0e781a */ /* 0x000fc80000000000 */
[----:B------:R-:W-:Y:S02]  /*1ddd0*/  LOP3.LUT R14, R14, 0x5e, RZ, 0xfc, !PT ;  /* 0x0000005e0e0e7812 */ /* 0x000fe400078efcff */
[----:B------:R-:W-:Y:S02]  /*1dde0*/  PRMT R17, RZ, 0x7610, R17 ;  /* 0x00007610ff117816 */ /* 0x000fe40000000011 */
[----:B------:R-:W-:Y:S01]  /*1ddf0*/  ISETP.GE.AND P3, PT, R14, UR5, PT ;  /* 0x000000050e007c0c */ /* 0x000fe2000bf66270 */
[----:B------:R-:W-:-:S05]  /*1de00*/  @!P0 IMAD.MOV.U32 R14, RZ, RZ, R3 ;  /* 0x000000ffff0e8224 */ /* 0x000fca00078e0003 */
[----:B--2---:R0:W2:Y:S04]  /*1de10*/  @!P0 LDG.E.U16 R17, [R14.64] ;  /* 0x0000000a0e118981 */ /* 0x0040a8000c1e1500 */
[----:B0-----:R-:W2:Y:S01]  /*1de20*/  LDL R15, [R1+0x4b4] ;  /* 0x0004b400010f7983 */ /* 0x001ea20000100800 */
[----:B------:R-:W-:Y:S01]  /*1de30*/  PRMT R25, RZ, 0x7610, R25 ;  /* 0x00007610ff197816 */ /* 0x000fe20000000019 */
[----:B----4-:R-:W-:-:S05]  /*1de40*/  @!P1 IMAD.MOV.U32 R14, RZ, RZ, R13 ;  /* 0x000000ffff0e9224 */ /* 0x010fca00078e000d */
[----:B--2---:R0:W2:Y:S04]  /*1de50*/  @!P1 LDG.E.U16 R25, [R14.64] ;  /* 0x0000000a0e199981 */ /* 0x0040a8000c1e1500 */
[----:B0-----:R-:W4:Y:S04]  /*1de60*/  LDL R14, [R1+0x4ac] ;  /* 0x0004ac00010e7983 */ /* 0x001f280000100800 */
[----:B------:R-:W4:Y:S01]  /*1de70*/  LDL R15, [R1+0x4b0] ;  /* 0x0004b000010f7983 */ /* 0x000f220000100800 */
[----:B------:R-:W-:Y:S02]  /*1de80*/  PRMT R0, RZ, 0x7610, R0 ;  /* 0x00007610ff007816 */ /* 0x000fe40000000000 */
[----:B------:R-:W-:-:S04]  /*1de90*/  SHF.R.U32.HI R23, RZ, 0x6, R23 ;  /* 0x00000006ff177819 */ /* 0x000fc80000011617 */
[----:B------:R-:W-:-:S04]  /*1dea0*/  SGXT.U32 R23, R23, 0x1 ;  /* 0x000000011717781a */ /* 0x000fc80000000000 */
[----:B------:R-:W-:Y:S02]  /*1deb0*/  LOP3.LUT R3, R23, 0x60, RZ, 0xfc, !PT ;  /* 0x0000006017037812 */ /* 0x000fe400078efcff */
[----:B------:R-:W0:Y:S01]  /*1dec0*/  S2R R23, SR_TID.X ;  /* 0x0000000000177919 */ /* 0x000e220000002100 */
[----:B----4-:R-:W-:-:S04]  /*1ded0*/  @!P2 LOP3.LUT R15, R15, R14, RZ, 0x3c, !PT ;  /* 0x0000000e0f0fa212 */ /* 0x010fc800078e3cff */
[----:B------:R-:W-:-:S04]  /*1dee0*/  @!P2 LOP3.LUT R14, R15, R14, RZ, 0x3c, !PT ;  /* 0x0000000e0f0ea212 */ /* 0x000fc800078e3cff */
[----:B------:R-:W-:-:S05]  /*1def0*/  @!P2 LOP3.LUT R15, R15, R14, RZ, 0x3c, !PT ;  /* 0x0000000e0f0fa212 */ /* 0x000fca00078e3cff */
[----:B------:R1:W4:Y:S01]  /*1df00*/  @!P2 LDG.E.U16 R0, [R14.64] ;  /* 0x0000000a0e00a981 */ /* 0x000322000c1e1500 */
[----:B0-----:R-:W-:-:S04]  /*1df10*/  SHF.R.U32.HI R23, RZ, 0x6, R23 ;  /* 0x00000006ff177819 */ /* 0x001fc80000011617 */
[----:B------:R-:W-:-:S04]  /*1df20*/  SGXT.U32 R23, R23, 0x1 ;  /* 0x000000011717781a */ /* 0x000fc80000000000 */
[----:B------:R-:W-:Y:S01]  /*1df30*/  LOP3.LUT R13, R23, 0x62, RZ, 0xfc, !PT ;  /* 0x00000062170d7812 */ /* 0x000fe200078efcff */
[----:B-1----:R-:W2:Y:S01]  /*1df40*/  LDL R14, [R1+0x4a4] ;  /* 0x0004a400010e7983 */ /* 0x002ea20000100800 */
[----:B------:R-:W-:Y:S02]  /*1df50*/  ISETP.GE.AND P0, PT, R3, UR5, PT ;  /* 0x0000000503007c0c */ /* 0x000fe4000bf06270 */
[----:B------:R-:W-:Y:S01]  /*1df60*/  ISETP.GE.AND P1, PT, R13, UR5, PT ;  /* 0x000000050d007c0c */ /* 0x000fe2000bf26270 */
[----:B------:R-:W2:Y:S04]  /*1df70*/  LDL R3, [R1+0x4a0] ;  /* 0x0004a00001037983 */ /* 0x000ea80000100800 */
[----:B------:R-:W2:Y:S04]  /*1df80*/  LDL R13, [R1+0x498] ;  /* 0x00049800010d7983 */ /* 0x000ea80000100800 */
[----:B------:R-:W0:Y:S04]  /*1df90*/  S2R R23, SR_TID.X ;  /* 0x0000000000177919 */ /* 0x000e280000002100 */
[----:B----4-:R1:W-:Y:S04]  /*1dfa0*/  STL [R1+0x1c], R0 ;  /* 0x00001c0001007387 */ /* 0x0103e80000100800 */
[----:B------:R-:W2:Y:S01]  /*1dfb0*/  LDL R15, [R1+0x4a8] ;  /* 0x0004a800010f7983 */ /* 0x000ea20000100800 */
[----:B0-----:R-:W-:-:S04]  /*1dfc0*/  SHF.R.U32.HI R23, RZ, 0x6, R23 ;  /* 0x00000006ff177819 */ /* 0x001fc80000011617 */
[----:B------:R-:W-:Y:S02]  /*1dfd0*/  SGXT.U32 R23, R23, 0x1 ;  /* 0x000000011717781a */ /* 0x000fe40000000000 */
[----:B------:R-:W-:Y:S02]  /*1dfe0*/  PRMT R21, RZ, 0x7610, R21 ;  /* 0x00007610ff157816 */ /* 0x000fe40000000015 */
[----:B------:R-:W-:-:S04]  /*1dff0*/  LOP3.LUT R23, R23, 0x64, RZ, 0xfc, !PT ;  /* 0x0000006417177812 */ /* 0x000fc800078efcff */
[----:B------:R-:W-:Y:S02]  /*1e000*/  ISETP.GE.AND P2, PT, R23, UR5, PT ;  /* 0x0000000517007c0c */ /* 0x000fe4000bf46270 */
[----:B------:R-:W4:Y:S04]  /*1e010*/  LDL.LU R23, [R1+0x24ec] ;  /* 0x0024ec0001177983 */ /* 0x000f280000300800 */
[----:B-1----:R-:W0:Y:S01]  /*1e020*/  S2R R0, SR_TID.X ;  /* 0x0000000000007919 */ /* 0x002e220000002100 */
[----:B--2---:R-:W-:-:S04]  /*1e030*/  @!P3 LOP3.LUT R15, R15, R14, RZ, 0x3c, !PT ;  /* 0x0000000e0f0fb212 */ /* 0x004fc800078e3cff */
[----:B------:R-:W-:-:S04]  /*1e040*/  @!P3 LOP3.LUT R14, R15, R14, RZ, 0x3c, !PT ;  /* 0x0000000e0f0eb212 */ /* 0x000fc800078e3cff */
[----:B------:R-:W-:-:S05]  /*1e050*/  @!P3 LOP3.LUT R15, R15, R14, RZ, 0x3c, !PT ;  /* 0x0000000e0f0fb212 */ /* 0x000fca00078e3cff */
[----:B------:R1:W2:Y:S04]  /*1e060*/  @!P3 LDG.E.U16 R21, [R14.64] ;  /* 0x0000000a0e15b981 */ /* 0x0002a8000c1e1500 */
[----:B-1----:R-:W3:Y:S01]  /*1e070*/  LDL R15, [R1+0x49c] ;  /* 0x00049c00010f7983 */ /* 0x002ee20000100800 */
[----:B0-----:R-:W-:-:S04]  /*1e080*/  SHF.R.U32.HI R0, RZ, 0x6, R0 ;  /* 0x00000006ff007819 */ /* 0x001fc80000011600 */
[----:B------:R-:W-:-:S04]  /*1e090*/  SGXT.U32 R0, R0, 0x1 ;  /* 0x000000010000781a */ /* 0x000fc80000000000 */
[----:B------:R-:W-:Y:S02]  /*1e0a0*/  LOP3.LUT R14, R0, 0x66, RZ, 0xfc, !PT ;  /* 0x00000066000e7812 */ /* 0x000fe400078efcff */
[----:B------:R-:W-:Y:S02]  /*1e0b0*/  PRMT R6, RZ, 0x7610, R6 ;  /* 0x00007610ff067816 */ /* 0x000fe40000000006 */
[----:B------:R-:W-:Y:S01]  /*1e0c0*/  ISETP.GE.AND P3, PT, R14, UR5, PT ;  /* 0x000000050e007c0c */ /* 0x000fe2000bf66270 */
[----:B------:R-:W-:Y:S01]  /*1e0d0*/  @!P0 IMAD.MOV.U32 R14, RZ, RZ, R3 ;  /* 0x000000ffff0e8224 */ /* 0x000fe200078e0003 */
[----:B--2---:R0:W-:Y:S01]  /*1e0e0*/  STL [R1+0x3d8], R21 ;  /* 0x0003d81501007387 */ /* 0x0041e20000100800 */
[----:B----4-:R-:W-:Y:S02]  /*1e0f0*/  PRMT R23, RZ, 0x7610, R23 ;  /* 0x00007610ff177816 */ /* 0x010fe40000000017 */
[----:B---3--:R-:W-:Y:S01]  /*1e100*/  PRMT R16, RZ, 0x7610, R16 ;  /* 0x00007610ff107816 */ /* 0x008fe20000000010 */
[----:B------:R-:W2:Y:S04]  /*1e110*/  LDL R0, [R1+0x488] ;  /* 0x0004880001007983 */ /* 0x000ea80000100800 */
[----:B------:R-:W3:Y:S04]  /*1e120*/  LDL R3, [R1+0x480] ;  /* 0x0004800001037983 */ /* 0x000ee80000100800 */
[----:B------:R1:W4:Y:S04]  /*1e130*/  @!P0 LDG.E.U16 R6, [R14.64] ;  /* 0x0000000a0e068981 */ /* 0x000328000c1e1500 */
[----:B-1----:R-:W2:Y:S04]  /*1e140*/  LDL R15, [R1+0x494] ;  /* 0x00049400010f7983 */ /* 0x002ea80000100800 */
[----:B0-----:R-:W0:Y:S02]  /*1e150*/  S2R R21, SR_TID.X ;  /* 0x0000000000157919 */ /* 0x001e240000002100 */
[----:B0-----:R-:W-:-:S04]  /*1e160*/  SHF.R.U32.HI R21, RZ, 0x6, R21 ;  /* 0x00000006ff157819 */ /* 0x001fc80000011615 */
[----:B------:R-:W-:-:S04]  /*1e170*/  SGXT.U32 R21, R21, 0x1 ;  /* 0x000000011515781a */ /* 0x000fc80000000000 */
[----:B------:R-:W-:-:S04]  /*1e180*/  LOP3.LUT R14, R21, 0x68, RZ, 0xfc, !PT ;  /* 0x00000068150e7812 */ /* 0x000fc800078efcff */
[----:B------:R-:W-:Y:S01]  /*1e190*/  ISETP.GE.AND P0, PT, R14, UR5, PT ;  /* 0x000000050e007c0c */ /* 0x000fe2000bf06270 */
[----:B------:R-:W-:Y:S01]  /*1e1a0*/  @!P1 IMAD.MOV.U32 R14, RZ, RZ, R13 ;  /* 0x000000ffff0e9224 */ /* 0x000fe200078e000d */
[----:B------:R-:W0:Y:S04]  /*1e1b0*/  S2R R21, SR_TID.X ;  /* 0x0000000000157919 */ /* 0x000e280000002100 */
[----:B------:R-:W3:Y:S04]  /*1e1c0*/  LDL R13, [R1+0x464] ;  /* 0x00046400010d7983 */ /* 0x000ee80000100800 */
[----:B--2---:R1:W2:Y:S04]  /*1e1d0*/  @!P1 LDG.E.U16 R23, [R14.64] ;  /* 0x0000000a0e179981 */ /* 0x0042a8000c1e1500 */
[----:B-1----:R-:W2:Y:S04]  /*1e1e0*/  LDL R14, [R1+0x48c] ;  /* 0x00048c00010e7983 */ /* 0x002ea80000100800 */
[----:B------:R-:W2:Y:S01]  /*1e1f0*/  LDL R15, [R1+0x490] ;  /* 0x00049000010f7983 */ /* 0x000ea20000100800 */
[----:B0-----:R-:W-:-:S02]  /*1e200*/  SHF.R.U32.HI R21, RZ, 0x6, R21 ;  /* 0x00000006ff157819 */ /* 0x001fc40000011615 */
[----:B--2---:R-:W-:-:S04]  /*1e210*/  @!P2 LOP3.LUT R15, R15, R14, RZ, 0x3c, !PT ;  /* 0x0000000e0f0fa212 */ /* 0x004fc800078e3cff */
[----:B------:R-:W-:-:S04]  /*1e220*/  @!P2 LOP3.LUT R14, R15, R14, RZ, 0x3c, !PT ;  /* 0x0000000e0f0ea212 */ /* 0x000fc800078e3cff */
[----:B------:R-:W-:-:S05]  /*1e230*/  @!P2 LOP3.LUT R15, R15, R14, RZ, 0x3c, !PT ;  /* 0x0000000e0f0fa212 */ /* 0x000fca00078e3cff */
[----:B------:R0:W2:Y:S04]  /*1e240*/  @!P2 LDG.E.U16 R16, [R14.64] ;  /* 0x0000000a0e10a981 */ /* 0x0000a8000c1e1500 */
[----:B0-----:R-:W0:Y:S01]  /*1e250*/  S2R R15, SR_TID.X ;  /* 0x00000000000f7919 */ /* 0x001e220000002100 */
[----:B------:R-:W-:-:S04]  /*1e260*/  SGXT.U32 R21, R21, 0x1 ;  /* 0x000000011515781a */ /* 0x000fc80000000000 */
[----:B------:R-:W-:-:S04]  /*1e270*/  LOP3.LUT R21, R21, 0x6a, RZ, 0xfc, !PT ;  /* 0x0000006a15157812 */ /* 0x000fc800078efcff */
[----:B------:R-:W-:Y:S02]  /*1e280*/  ISETP.GE.AND P1, PT, R21, UR5, PT ;  /* 0x0000000515007c0c */ /* 0x000fe4000bf26270 */
[----:B------:R-:W3:Y:S01]  /*1e290*/  LDL.LU R21, [R1+0x24e8] ;  /* 0x0024e80001157983 */ /* 0x000ee20000300800 */
[----:B0-----:R-:W-:-:S04]  /*1e2a0*/  SHF.R.U32.HI R15, RZ, 0x6, R15 ;  /* 0x00000006ff0f7819 */ /* 0x001fc8000001160f */
[----:B------:R-:W-:-:S04]  /*1e2b0*/  SGXT.U32 R15, R15, 0x1 ;  /* 0x000000010f0f781a */ /* 0x000fc80000000000 */
[----:B------:R-:W-:Y:S01]  /*1e2c0*/  LOP3.LUT R14, R15, 0x6c, RZ, 0xfc, !PT ;  /* 0x0000006c0f0e7812 */ /* 0x000fe200078efcff */
[----:B--2---:R0:W-:Y:S04]  /*1e2d0*/  STL [R1+0x18], R16 ;  /* 0x0000181001007387 */ /* 0x0041e80000100800 */
[----:B0-----:R-:W2:Y:S04]  /*1e2e0*/  LDL.LU R16, [R1+0x24e4] ;  /* 0x0024e40001107983 */ /* 0x001ea80000300800 */
[----:B------:R-:W2:Y:S01]  /*1e2f0*/  LDL R15, [R1+0x484] ;  /* 0x00048400010f7983 */ /* 0x000ea20000100800 */
[----:B------:R-:W-:-:S02]  /*1e300*/  PRMT R22, RZ, 0x7610, R22 ;  /* 0x00007610ff167816 */ /* 0x000fc40000000016 */
[----:B------:R-:W-:Y:S01]  /*1e310*/  ISETP.GE.AND P2, PT, R14, UR5, PT ;  /* 0x000000050e007c0c */ /* 0x000fe2000bf46270 */
[----:B------:R-:W-:-:S05]  /*1e320*/  @!P3 IMAD.MOV.U32 R14, RZ, RZ, R0 ;  /* 0x000000ffff0eb224 */ /* 0x000fca00078e0000 */
[----:B--2---:R0:W2:Y:S04]  /*1e330*/  @!P3 LDG.E.U16 R22, [R14.64] ;  /* 0x0000000a0e16b981 */ /* 0x0040a8000c1e1500 */
[----:B0-----:R-:W0:Y:S02]  /*1e340*/  S2R R15, SR_TID.X ;  /* 0x00000000000f7919 */ /* 0x001e240000002100 */
[----:B0-----:R-:W-:Y:S02]  /*1e350*/  SHF.R.U32.HI R14, RZ, 0x6, R15 ;  /* 0x00000006ff0e7819 */ /* 0x001fe4000001160f */
[----:B--2---:R0:W-:Y:S04]  /*1e360*/  STL [R1+0x3d4], R22 ;  /* 0x0003d41601007387 */ /* 0x0041e80000100800 */
[----:B0-----:R-:W2:Y:S04]  /*1e370*/  LDL.LU R22, [R1+0x24e0] ;  /* 0x0024e00001167983 */ /* 0x001ea80000300800 */
[----:B------:R-:W2:Y:S01]  /*1e380*/  LDL R15, [R1+0x468] ;  /* 0x00046800010f7983 */ /* 0x000ea20000100800 */
[----:B------:R-:W-:-:S04]  /*1e390*/  SGXT.U32 R14, R14, 0x1 ;  /* 0x000000010e0e781a */ /* 0x000fc80000000000 */
[----:B------:R-:W-:Y:S02]  /*1e3a0*/  LOP3.LUT R14, R14, 0x6e, RZ, 0xfc, !PT ;  /* 0x0000006e0e0e7812 */ /* 0x000fe400078efcff */
[----:B------:R-:W-:Y:S02]  /*1e3b0*/  PRMT R16, RZ, 0x7610, R16 ;  /* 0x00007610ff107816 */ /* 0x000fe40000000010 */
[----:B------:R-:W-:Y:S01]  /*1e3c0*/  ISETP.GE.AND P3, PT, R14, UR5, PT ;  /* 0x000000050e007c0c */ /* 0x000fe2000bf66270 */
[----:B---3--:R-:W-:Y:S01]  /*1e3d0*/  @!P0 IMAD.MOV.U32 R14, RZ, RZ, R3 ;  /* 0x000000ffff0e8224 */ /* 0x008fe200078e0003 */
[----:B------:R-:W-:Y:S01]  /*1e3e0*/  PRMT R19, RZ, 0x7610, R19 ;  /* 0x00007610ff137816 */ /* 0x000fe20000000013 */
[----:B------:R-:W0:Y:S04]  /*1e3f0*/  S2R R0, SR_TID.X ;  /* 0x0000000000007919 */ /* 0x000e280000002100 */
[----:B------:R-:W3:Y:S04]  /*1e400*/  LDL R3, [R1+0x444] ;  /* 0x0004440001037983 */ /* 0x000ee80000100800 */
[----:B--2---:R1:W2:Y:S04]  /*1e410*/  @!P0 LDG.E.U16 R16, [R14.64] ;  /* 0x0000000a0e108981 */ /* 0x0042a8000c1e1500 */
[----:B-1----:R-:W2:Y:S01]  /*1e420*/  LDL R15, [R1+0x460] ;  /* 0x00046000010f7983 */ /* 0x002ea20000100800 */
[----:B------:R-:W-:Y:S01]  /*1e430*/  PRMT R22, RZ, 0x7610, R22 ;  /* 0x00007610ff167816 */ /* 0x000fe20000000016 */
[----:B------:R-:W-:-:S05]  /*1e440*/  @!P1 IMAD.MOV.U32 R14, RZ, RZ, R13 ;  /* 0x000000ffff0e9224 */ /* 0x000fca00078e000d */
[----:B--2---:R1:W2:Y:S04]  /*1e450*/  @!P1 LDG.E.U16 R22, [R14.64] ;  /* 0x0000000a0e169981 */ /* 0x0042a8000c1e1500 */
[----:B-1----:R-:W2:Y:S04]  /*1e460*/  LDL R14, [R1+0x458] ;  /* 0x00045800010e7983 */ /* 0x002ea80000100800 */
[----:B------:R-:W2:Y:S01]  /*1e470*/  LDL R15, [R1+0x45c] ;  /* 0x00045c00010f7983 */ /* 0x000ea20000100800 */
[----:B0-----:R-:W-:-:S04]  /*1e480*/  SHF.R.U32.HI R0, RZ, 0x6, R0 ;  /* 0x00000006ff007819 */ /* 0x001fc80000011600 */
[----:B------:R-:W-:-:S04]  /*1e490*/  SGXT.U32 R0, R0, 0x1 ;  /* 0x000000010000781a */ /* 0x000fc80000000000 */
[----:B------:R-:W-:-:S04]  /*1e4a0*/  LOP3.LUT R0, R0, 0x70, RZ, 0xfc, !PT ;  /* 0x0000007000007812 */ /* 0x000fc800078efcff */
[----:B------:R-:W-:Y:S02]  /*1e4b0*/  ISETP.GE.AND P4, PT, R0, UR5, PT ;  /* 0x0000000500007c0c */ /* 0x000fe4000bf86270 */
[----:B------:R-:W0:Y:S01]  /*1e4c0*/  S2R R0, SR_TID.X ;  /* 0x0000000000007919 */ /* 0x000e220000002100 */
[----:B--2---:R-:W-:-:S04]  /*1e4d0*/  @!P2 LOP3.LUT R15, R15, R14, RZ, 0x3c, !PT ;  /* 0x0000000e0f0fa212 */ /* 0x004fc800078e3cff */
[----:B------:R-:W-:-:S04]  /*1e4e0*/  @!P2 LOP3.LUT R14, R15, R14, RZ, 0x3c, !PT ;  /* 0x0000000e0f0ea212 */ /* 0x000fc800078e3cff */
[----:B------:R-:W-:-:S05]  /*1e4f0*/  @!P2 LOP3.LUT R15, R15, R14, RZ, 0x3c, !PT ;  /* 0x0000000e0f0fa212 */ /* 0x000fca00078e3cff */
[----:B------:R-:W2:Y:S01]  /*1e500*/  @!P2 LDG.E.U16 R19, [R14.64] ;  /* 0x0000000a0e13a981 */ /* 0x000ea2000c1e1500 */
[----:B0-----:R-:W-:-:S04]  /*1e510*/  SHF.R.U32.HI R13, RZ, 0x6, R0 ;  /* 0x00000006ff0d7819 */ /* 0x001fc80000011600 */
[----:B------:R-:W-:-:S04]  /*1e520*/  SGXT.U32 R13, R13, 0x1 ;  /* 0x000000010d0d781a */ /* 0x000fc80000000000 */
[----:B------:R-:W-:-:S04]  /*1e530*/  LOP3.LUT R13, R13, 0x72, RZ, 0xfc, !PT ;  /* 0x000000720d0d7812 */ /* 0x000fc800078efcff */
[----:B------:R-:W-:Y:S02]  /*1e540*/  ISETP.GE.AND P5, PT, R13, UR5, PT ;  /* 0x000000050d007c0c */ /* 0x000fe4000bfa6270 */
        /* <DEDUP_REMOVED lines=9> */
[----:B------:R-:W2:Y:S01]  /*1e5e0*/  @!P3 LDG.E.U16 R21, [R14.64] ;  /* 0x0000000a0e15b981 */ /* 0x000ea2000c1e1500 */
[----:B------:R-:W-:-:S04]  /*1e5f0*/  SHF.R.U32.HI R0, RZ, 0x6, R0 ;  /* 0x00000006ff007819 */ /* 0x000fc80000011600 */
        /* <DEDUP_REMOVED lines=8> */
[----:B---3--:R-:W-:-:S02]  /*1e680*/  PRMT R0, RZ, 0x7610, R0 ;  /* 0x00007610ff007816 */ /* 0x008fc40000000000 */
[----:B------:R-:W-:-:S04]  /*1e690*/  SHF.R.U32.HI R19, RZ, 0x6, R19 ;  /* 0x00000006ff137819 */ /* 0x000fc80000011613 */
[----:B------:R-:W-:-:S04]  /*1e6a0*/  SGXT.U32 R19, R19, 0x1 ;  /* 0x000000011313781a */ /* 0x000fc80000000000 */
[----:B------:R-:W-:-:S04]  /*1e6b0*/  LOP3.LUT R19, R19, 0x76, RZ, 0xfc, !PT ;  /* 0x0000007613137812 */ /* 0x000fc800078efcff */
[----:B------:R-:W-:Y:S02]  /*1e6c0*/  ISETP.GE.AND P0, PT, R19, UR5, PT ;  /* 0x0000000513007c0c */ /* 0x000fe4000bf06270 */
[----:B------:R-:W3:Y:S01]  /*1e6d0*/  LDL.LU R19, [R1+0x24cc] ;  /* 0x0024cc0001137983 */ /* 0x000ee20000300800 */
[----:B--2---:R-:W-:-:S04]  /*1e6e0*/  @!P4 LOP3.LUT R15, R15, R14, RZ, 0x3c, !PT ;  /* 0x0000000e0f0fc212 */ /* 0x004fc800078e3cff */
[----:B------:R-:W-:-:S04]  /*1e6f0*/  @!P4 LOP3.LUT R14, R15, R14, RZ, 0x3c, !PT ;  /* 0x0000000e0f0ec212 */ /* 0x000fc800078e3cff */
[----:B------:R-:W-:-:S05]  /*1e700*/  @!P4 LOP3.LUT R15, R15, R14, RZ, 0x3c, !PT ;  /* 0x0000000e0f0fc212 */ /* 0x000fca00078e3cff */
[----:B------:R0:W2:Y:S04]  /*1e710*/  @!P4 LDG.E.U16 R0, [R14.64] ;  /* 0x0000000a0e00c981 */ /* 0x0000a8000c1e1500 */
[----:B0-----:R-:W0:Y:S02]  /*1e720*/  S2R R15, SR_TID.X ;  /* 0x00000000000f7919 */ /* 0x001e240000002100 */
[----:B0-----:R-:W-:-:S04]  /*1e730*/  SHF.R.U32.HI R15, RZ, 0x6, R15 ;  /* 0x00000006ff0f7819 */ /* 0x001fc8000001160f */
[----:B------:R-:W-:-:S04]  /*1e740*/  SGXT.U32 R15, R15, 0x1 ;  /* 0x000000010f0f781a */ /* 0x000fc80000000000 */
[----:B------:R-:W-:Y:S02]  /*1e750*/  LOP3.LUT R14, R15, 0x78, RZ, 0xfc, !PT ;  /* 0x000000780f0e7812 */ /* 0x000fe400078efcff */
[----:B------:R-:W2:Y:S01]  /*1e760*/  LDL R15, [R1+0x440] ;  /* 0x00044000010f7983 */ /* 0x000ea20000100800 */
[----:B------:R-:W-:Y:S02]  /*1e770*/  PRMT R21, RZ, 0x7610, R21 ;  /* 0x00007610ff157816 */ /* 0x000fe40000000015 */
[----:B------:R-:W-:Y:S01]  /*1e780*/  ISETP.GE.AND P1, PT, R14, UR5, PT ;  /* 0x000000050e007c0c */ /* 0x000fe2000bf26270 */
[----:B------:R-:W-:-:S05]  /*1e790*/  @!P5 IMAD.MOV.U32 R14, RZ, RZ, R3 ;  /* 0x000000ffff0ed224 */ /* 0x000fca00078e0003 */
[----:B--2---:R0:W2:Y:S04]  /*1e7a0*/  @!P5 LDG.E.U16 R21, [R14.64] ;  /* 0x0000000a0e15d981 */ /* 0x0040a8000c1e1500 */
[----:B0-----:R-:W2:Y:S04]  /*1e7b0*/  LDL R14, [R1+0x438] ;  /* 0x00043800010e7983 */ /* 0x001ea80000100800 */
[----:B------:R-:W2:Y:S01]  /*1e7c0*/  LDL R15, [R1+0x43c] ;  /* 0x00043c00010f7983 */ /* 0x000ea20000100800 */
[----:B------:R-:W-:Y:S02]  /*1e7d0*/  PRMT R2, RZ, 0x7610, R2 ;  /* 0x00007610ff027816 */ /* 0x000fe40000000002 */
[----:B--2---:R-:W-:-:S04]  /*1e7e0*/  @!P2 LOP3.LUT R15, R15, R14, RZ, 0x3c, !PT ;  /* 0x0000000e0f0fa212 */ /* 0x004fc800078e3cff */
[----:B------:R-:W-:-:S04]  /*1e7f0*/  @!P2 LOP3.LUT R14, R15, R14, RZ, 0x3c, !PT ;  /* 0x0000000e0f0ea212 */ /* 0x000fc800078e3cff */
[----:B------:R-:W-:-:S05]  /*1e800*/  @!P2 LOP3.LUT R15, R15, R14, RZ, 0x3c, !PT ;  /* 0x0000000e0f0fa212 */ /* 0x000fca00078e3cff */
[----:B------:R0:W2:Y:S01]  /*1e810*/  @!P2 LDG.E.U16 R2, [R14.64] ;  /* 0x0000000a0e02a981 */ /* 0x0000a2000c1e1500 */
[----:B------:R-:W-:-:S04]  /*1e820*/  LOP3.LUT R13, R13, 0x7a, RZ, 0xfc, !PT ;  /* 0x0000007a0d0d7812 */ /* 0x000fc800078efcff */
[----:B------:R-:W-:Y:S02]  /*1e830*/  ISETP.GE.AND P3, PT, R13, UR5, PT ;  /* 0x000000050d007c0c */ /* 0x000fe4000bf66270 */
[----:B------:R-:W4:Y:S04]  /*1e840*/  LDL.LU R13, [R1+0x24c8] ;  /* 0x0024c800010d7983 */ /* 0x000f280000300800 */
[----:B0-----:R-:W4:Y:S04]  /*1e850*/  LDL R14, [R1+0x430] ;  /* 0x00043000010e7983 */ /* 0x001f280000100800 */
[----:B--2---:R0:W-:Y:S04]  /*1e860*/  STL [R1+0x10], R2 ;  /* 0x0000100201007387 */ /* 0x0041e80000100800 */
[----:B------:R-:W4:Y:S01]  /*1e870*/  LDL R15, [R1+0x434] ;  /* 0x00043400010f7983 */ /* 0x000f220000100800 */
[----:B---3--:R-:W-:-:S03]  /*1e880*/  PRMT R19, RZ, 0x7610, R19 ;  /* 0x00007610ff137816 */ /* 0x008fc60000000013 */
[----:B------:R-:W1:Y:S01]  /*1e890*/  S2R R3, SR_TID.X ;  /* 0x0000000000037919 */ /* 0x000e620000002100 */
[----:B----4-:R-:W-:-:S04]  /*1e8a0*/  @!P0 LOP3.LUT R15, R15, R14, RZ, 0x3c, !PT ;  /* 0x0000000e0f0f8212 */ /* 0x010fc800078e3cff */
[----:B------:R-:W-:-:S04]  /*1e8b0*/  @!P0 LOP3.LUT R14, R15, R14, RZ, 0x3c, !PT ;  /* 0x0000000e0f0e8212 */ /* 0x000fc800078e3cff */
[----:B------:R-:W-:-:S05]  /*1e8c0*/  @!P0 LOP3.LUT R15, R15, R14, RZ, 0x3c, !PT ;  /* 0x0000000e0f0f8212 */ /* 0x000fca00078e3cff */
[----:B------:R-:W2:Y:S01]  /*1e8d0*/  @!P0 LDG.E.U16 R19, [R14.64] ;  /* 0x0000000a0e138981 */ /* 0x000ea2000c1e1500 */
[----:B-1----:R-:W-:-:S04]  /*1e8e0*/  SHF.R.U32.HI R3, RZ, 0x6, R3 ;  /* 0x00000006ff037819 */ /* 0x002fc80000011603 */
[----:B------:R-:W-:-:S04]  /*1e8f0*/  SGXT.U32 R3, R3, 0x1 ;  /* 0x000000010303781a */ /* 0x000fc80000000000 */
[C---:B0-----:R-:W-:Y:S02]  /*1e900*/  LOP3.LUT R2, R3.reuse, 0x7c, RZ, 0xfc, !PT ;  /* 0x0000007c03027812 */ /* 0x041fe400078efcff */
[----:B------:R-:W-:-:S04]  /*1e910*/  LOP3.LUT R3, R3, 0x7e, RZ, 0xfc, !PT ;  /* 0x0000007e03037812 */ /* 0x000fc800078efcff */
[----:B------:R-:W-:Y:S02]  /*1e920*/  ISETP.GE.AND P4, PT, R3, UR5, PT ;  /* 0x0000000503007c0c */ /* 0x000fe4000bf86270 */
[----:B------:R-:W3:Y:S04]  /*1e930*/  LDL.LU R3, [R1+0x24c4] ;  /* 0x0024c40001037983 */ /* 0x000ee80000300800 */
[----:B--2---:R0:W-:Y:S04]  /*1e940*/  STL [R1+0x3b8], R19 ;  /* 0x0003b81301007387 */ /* 0x0041e80000100800 */
[----:B0-----:R-:W2:Y:S04]  /*1e950*/  LDL.LU R19, [R1+0x24c0] ;  /* 0x0024c00001137983 */ /* 0x001ea80000300800 */
[----:B------:R-:W4:Y:S04]  /*1e960*/  LDL R14, [R1+0x428] ;  /* 0x00042800010e7983 */ /* 0x000f280000100800 */
[----:B------:R-:W4:Y:S01]  /*1e970*/  LDL R15, [R1+0x42c] ;  /* 0x00042c00010f7983 */ /* 0x000f220000100800 */
[----:B------:R-:W-:-:S03]  /*1e980*/  ISETP.GE.AND P2, PT, R2, UR5, PT ;  /* 0x0000000502007c0c */ /* 0x000fc6000bf46270 */
[----:B------:R-:W0:Y:S01]  /*1e990*/  S2R R2, SR_TID.X ;  /* 0x0000000000027919 */ /* 0x000e220000002100 */
[----:B------:R-:W-:Y:S02]  /*1e9a0*/  PRMT R13, RZ, 0x7610, R13 ;  /* 0x00007610ff0d7816 */ /* 0x000fe4000000000d */
[----:B0-----:R-:W-:-:S04]  /*1e9b0*/  LOP3.LUT R2, R2, 0x7f, RZ, 0xc0, !PT ;  /* 0x0000007f02027812 */ /* 0x001fc800078ec0ff */
[----:B------:R-:W-:Y:S02]  /*1e9c0*/  ISETP.GE.AND P0, PT, R2, UR5, PT ;  /* 0x0000000502007c0c */ /* 0x000fe4000bf06270 */
[----:B------:R-:W3:Y:S01]  /*1e9d0*/  LDL.LU R2, [R1+0x24bc] ;  /* 0x0024bc0001027983 */ /* 0x000ee20000300800 */
[----:B----4-:R-:W-:-:S04]  /*1e9e0*/  @!P1 LOP3.LUT R15, R15, R14, RZ, 0x3c, !PT ;  /* 0x0000000e0f0f9212 */ /* 0x010fc800078e3cff */
[----:B------:R-:W-:-:S04]  /*1e9f0*/  @!P1 LOP3.LUT R14, R15, R14, RZ, 0x3c, !PT ;  /* 0x0000000e0f0e9212 */ /* 0x000fc800078e3cff */
[----:B------:R-:W-:-:S05]  /*1ea00*/  @!P1 LOP3.LUT R15, R15, R14, RZ, 0x3c, !PT ;  /* 0x0000000e0f0f9212 */ /* 0x000fca00078e3cff */
[----:B------:R0:W4:Y:S04]  /*1ea10*/  @!P1 LDG.E.U16 R13, [R14.64] ;  /* 0x0000000a0e0d9981 */ /* 0x000128000c1e1500 */
[----:B0-----:R-:W3:Y:S04]  /*1ea20*/  LDL R14, [R1+0x420] ;  /* 0x00042000010e7983 */ /* 0x001ee80000100800 */
[----:B------:R-:W3:Y:S01]  /*1ea30*/  LDL R15, [R1+0x424] ;  /* 0x00042400010f7983 */ /* 0x000ee20000100800 */
[----:B--2---:R-:W-:Y:S02]  /*1ea40*/  PRMT R19, RZ, 0x7610, R19 ;  /* 0x00007610ff137816 */ /* 0x004fe40000000013 */
[----:B---3--:R-:W-:-:S04]  /*1ea50*/  @!P3 LOP3.LUT R15, R15, R14, RZ, 0x3c, !PT ;  /* 0x0000000e0f0fb212 */ /* 0x008fc800078e3cff */
[----:B------:R-:W-:-:S04]  /*1ea60*/  @!P3 LOP3.LUT R14, R15, R14, RZ, 0x3c, !PT ;  /* 0x0000000e0f0eb212 */ /* 0x000fc800078e3cff */
[----:B------:R-:W-:-:S05]  /*1ea70*/  @!P3 LOP3.LUT R15, R15, R14, RZ, 0x3c, !PT ;  /* 0x0000000e0f0fb212 */ /* 0x000fca00078e3cff */
[----:B------:R0:W2:Y:S04]  /*1ea80*/  @!P3 LDG.E.U16 R19, [R14.64] ;  /* 0x0000000a0e13b981 */ /* 0x0000a8000c1e1500 */
[----:B0-----:R-:W3:Y:S04]  /*1ea90*/  LDL R14, [R1+0x418] ;  /* 0x00041800010e7983 */ /* 0x001ee80000100800 */
[----:B------:R-:W3:Y:S01]  /*1eaa0*/  LDL R15, [R1+0x41c] ;  /* 0x00041c00010f7983 */ /* 0x000ee20000100800 */
[----:B------:R-:W-:Y:S02]  /*1eab0*/  PRMT R3, RZ, 0x7610, R3 ;  /* 0x00007610ff037816 */ /* 0x000fe40000000003 */
[----:B---3--:R-:W-:-:S04]  /*1eac0*/  @!P2 LOP3.LUT R15, R15, R14, RZ, 0x3c, !PT ;  /* 0x0000000e0f0fa212 */ /* 0x008fc800078e3cff */
[----:B------:R-:W-:-:S04]  /*1ead0*/  @!P2 LOP3.LUT R14, R15, R14, RZ, 0x3c, !PT ;  /* 0x0000000e0f0ea212 */ /* 0x000fc800078e3cff */
[----:B------:R-:W-:-:S05]  /*1eae0*/  @!P2 LOP3.LUT R15, R15, R14, RZ, 0x3c, !PT ;  /* 0x0000000e0f0fa212 */ /* 0x000fca00078e3cff */
[----:B------:R-:W3:Y:S04]  /*1eaf0*/  @!P2 LDG.E.U16 R3, [R14.64] ;  /* 0x0000000a0e03a981 */ /* 0x000ee8000c1e1500 */
[----:B---3--:R0:W-:Y:S04]  /*1eb00*/  STL [R1+0x8], R3 ;  /* 0x0000080301007387 */ /* 0x0081e80000100800 */
[----:B0-----:R-:W3:Y:S04]  /*1eb10*/  LDL.LU R3, [R1+0x24b8] ;  /* 0x0024b80001037983 */ /* 0x001ee80000300800 */
[----:B------:R-:W2:Y:S04]  /*1eb20*/  LDL R14, [R1+0x410] ;  /* 0x00041000010e7983 */ /* 0x000ea80000100800 */
[----:B------:R-:W2:Y:S01]  /*1eb30*/  LDL R15, [R1+0x414] ;  /* 0x00041400010f7983 */ /* 0x000ea20000100800 */
[----:B------:R-:W-:-:S02]  /*1eb40*/  PRMT R2, RZ, 0x7610, R2 ;  /* 0x00007610ff027816 */ /* 0x000fc40000000002 */
[----:B--2---:R-:W-:-:S04]  /*1eb50*/  @!P4 LOP3.LUT R15, R15, R14, RZ, 0x3c, !PT ;  /* 0x0000000e0f0fc212 */ /* 0x004fc800078e3cff */
[----:B------:R-:W-:-:S04]  /*1eb60*/  @!P4 LOP3.LUT R14, R15, R14, RZ, 0x3c, !PT ;  /* 0x0000000e0f0ec212 */ /* 0x000fc800078e3cff */
[----:B------:R-:W-:-:S05]  /*1eb70*/  @!P4 LOP3.LUT R15, R15, R14, RZ, 0x3c, !PT ;  /* 0x0000000e0f0fc212 */ /* 0x000fca00078e3cff */
[----:B------:R-:W2:Y:S01]  /*1eb80*/  @!P4 LDG.E.U16 R2, [R14.64] ;  /* 0x0000000a0e02c981 */ /* 0x000ea2000c1e1500 */
[----:B---3--:R-:W-:-:S03]  /*1eb90*/  PRMT R3, RZ, 0x7610, R3 ;  /* 0x00007610ff037816 */ /* 0x008fc60000000003 */
[----:B------:R-:W-:Y:S06]  /*1eba0*/  BAR.SYNC.DEFER_BLOCKING 0x0 ;  /* 0x0000000000007b1d */ /* 0x000fec0000010000 */
[----:B--2---:R0:W-:Y:S04]  /*1ebb0*/  STL [R1+0x3a0], R2 ;  /* 0x0003a00201007387 */ /* 0x0041e80000100800 */
[----:B0-----:R-:W2:Y:S04]  /*1ebc0*/  LDL.LU R2, [R1+0x24b4] ;  /* 0x0024b40001027983 */ /* 0x001ea80000300800 */
[----:B------:R-:W3:Y:S04]  /*1ebd0*/  LDL R14, [R1+0xe04] ;  /* 0x000e0400010e7983 */ /* 0x000ee80000100800 */
[----:B------:R-:W3:Y:S02]  /*1ebe0*/  LDL R15, [R1+0xe08] ;  /* 0x000e0800010f7983 */ /* 0x000ee40000100800 */
[----:B---3--:R-:W-:-:S04]  /*1ebf0*/  @!P0 LOP3.LUT R15, R15, R14, RZ, 0x3c, !PT ;  /* 0x0000000e0f0f8212 */ /* 0x008fc800078e3cff */
[----:B------:R-:W-:-:S04]  /*1ec00*/  @!P0 LOP3.LUT R14, R15, R14, RZ, 0x3c, !PT ;  /* 0x0000000e0f0e8212 */ /* 0x000fc800078e3cff */
[----:B------:R-:W-:-:S05]  /*1ec10*/  @!P0 LOP3.LUT R15, R15, R14, RZ, 0x3c, !PT ;  /* 0x0000000e0f0f8212 */ /* 0x000fca00078e3cff */
[----:B------:R-:W3:Y:S04]  /*1ec20*/  @!P0 LDG.E.U16 R3, [R14.64] ;  /* 0x0000000a0e038981 */ /* 0x000ee8000c1e1500 */
[----:B---3--:R0:W-:Y:S04]  /*1ec30*/  STL [R1+0x3a4], R3 ;  /* 0x0003a40301007387 */ /* 0x0081e80000100800 */
[----:B0-----:R-:W3:Y:S04]  /*1ec40*/  LDL.LU R3, [R1+0x24b0] ;  /* 0x0024b00001037983 */ /* 0x001ee80000300800 */
[----:B------:R-:W3:Y:S04]  /*1ec50*/  LDL R14, [R1+0xde4] ;  /* 0x000de400010e7983 */ /* 0x000ee80000100800 */
[----:B------:R-:W3:Y:S01]  /*1ec60*/  LDL R15, [R1+0xde8] ;  /* 0x000de800010f7983 */ /* 0x000ee20000100800 */
[----:B--2---:R-:W-:-:S02]  /*1ec70*/  PRMT R2, RZ, 0x7610, R2 ;  /* 0x00007610ff027816 */ /* 0x004fc40000000002 */
[----:B---3--:R-:W-:-:S04]  /*1ec80*/  @!P0 LOP3.LUT R15, R15, R14, RZ, 0x3c, !PT ;  /* 0x0000000e0f0f8212 */ /* 0x008fc800078e3cff */
[----:B------:R-:W-:-:S04]  /*1ec90*/  @!P0 LOP3.LUT R14, R15, R14, RZ, 0x3c, !PT ;  /* 0x0000000e0f0e8212 */ /* 0x000fc800078e3cff */
[----:B------:R-:W-:-:S05]  /*1eca0*/  @!P0 LOP3.LUT R15, R15, R14, RZ, 0x3c, !PT ;  /* 0x0000000e0f0f8212 */ /* 0x000fca00078e3cff */
[----:B------:R-:W2:Y:S04]  /*1ecb0*/  @!P0 LDG.E.U16 R2, [R14.64] ;  /* 0x0000000a0e028981 */ /* 0x000ea8000c1e1500 */
[----:B--2---:R0:W-:Y:S04]  /*1ecc0*/  STL [R1+0x3ac], R2 ;  /* 0x0003ac0201007387 */ /* 0x0041e80000100800 */
[----:B0-----:R-:W2:Y:S04]  /*1ecd0*/  LDL.LU R2, [R1+0x24ac] ;  /* 0x0024ac0001027983 */ /* 0x001ea80000300800 */
[----:B------:R-:W3:Y:S04]  /*1ece0*/  LDL R14, [R1+0xda4] ;  /* 0x000da400010e7983 */ /* 0x000ee80000100800 */
[----:B------:R-:W3:Y:S01]  /*1ecf0*/  LDL R15, [R1+0xda8] ;  /* 0x000da800010f7983 */ /* 0x000ee20000100800 */
[----:B------:R-:W-:-:S02]  /*1ed00*/  PRMT R3, RZ, 0x7610, R3 ;  /* 0x00007610ff037816 */ /* 0x000fc40000000003 */
        /* <DEDUP_REMOVED lines=480> */
[----:B------:R0:W3:Y:S04]  /*20b10*/  @!P0 LDG.E.U16 R20, [R14.64] ;  /* 0x0000000a0e148981 */ /* 0x0000e8000c1e1500 */
[----:B0-----:R-:W3:Y:S04]  /*20b20*/  LDL R14, [R1+0x81c] ;  /* 0x00081c00010e7983 */ /* 0x001ee80000100800 */
[----:B------:R-:W3:Y:S01]  /*20b30*/  LDL R15, [R1+0x820] ;  /* 0x00082000010f7983 */ /* 0x000ee20000100800 */
[----:B--2---:R-:W-:Y:S02]  /*20b40*/  PRMT R2, RZ, 0x7610, R2 ;  /* 0x00007610ff027816 */ /* 0x004fe40000000002 */
[----:B---3--:R-:W-:-:S04]  /*20b50*/  @!P0 LOP3.LUT R15, R15, R14, RZ, 0x3c, !PT ;  /* 0x0000000e0f0f8212 */ /* 0x008fc800078e3cff */
[----:B------:R-:W-:-:S04]  /*20b60*/  @!P0 LOP3.LUT R14, R15, R14, RZ, 0x3c, !PT ;  /* 0x0000000e0f0e8212 */ /* 0x000fc800078e3cff */
[----:B------:R-:W-:-:S05]  /*20b70*/  @!P0 LOP3.LUT R15, R15, R14, RZ, 0x3c, !PT ;  /* 0x0000000e0f0f8212 */ /* 0x000fca00078e3cff */
[----:B------:R-:W2:Y:S04]  /*20b80*/  @!P0 LDG.E.U16 R2, [R14.64] ;  /* 0x0000000a0e028981 */ /* 0x000ea8000c1e1500 */
[----:B------:R0:W-:Y:S04]  /*20b90*/  STL [R1+0xd0], R20 ;  /* 0x0000d01401007387 */ /* 0x0001e80000100800 */
[----:B0-----:R-:W3:Y:S04]  /*20ba0*/  LDL R20, [R1+0x6e0] ;  /* 0x0006e00001147983 */ /* 0x001ee80000100800 */
        /* <DEDUP_REMOVED lines=38> */
[----:B------:R-:W3:Y:S01]  /*20e10*/  LDL R15, [R1+0x6dc] ;  /* 0x0006dc00010f7983 */ /* 0x000ee20000100800 */
[----:B------:R-:W-:Y:S01]  /*20e20*/  @!P0 IMAD.MOV.U32 R14, RZ, RZ, R20 ;  /* 0x000000ffff0e8224 */ /* 0x000fe200078e0014 */
[----:B--2---:R-:W-:-:S06]  /*20e30*/  PRMT R2, RZ, 0x7610, R2 ;  /* 0x00007610ff027816 */ /* 0x004fcc0000000002 */
[----:B---3--:R0:W2:Y:S04]  /*20e40*/  @!P0 LDG.E.U16 R2, [R14.64] ;  /* 0x0000000a0e028981 */ /* 0x0080a8000c1e1500 */
[----:B0-----:R-:W3:Y:S04]  /*20e50*/  LDL R14, [R1+0x69c] ;  /* 0x00069c00010e7983 */ /* 0x001ee80000100800 */
[----:B--2---:R0:W-:Y:S04]  /*20e60*/  STL [R1+0xb8], R2 ;  /* 0x0000b80201007387 */ /* 0x0041e80000100800 */
[----:B------:R-:W3:Y:S01]  /*20e70*/  LDL R15, [R1+0x6a0] ;  /* 0x0006a000010f7983 */ /* 0x000ee20000100800 */
[----:B------:R-:W-:-:S03]  /*20e80*/  PRMT R24, RZ, 0x7610, R24 ;  /* 0x00007610ff187816 */ /* 0x000fc60000000018 */
[----:B------:R-:W1:Y:S04]  /*20e90*/  S2R R20, SR_TID.X ;  /* 0x0000000000147919 */ /* 0x000e680000002100 */
[----:B0-----:R-:W0:Y:S01]  /*20ea0*/  S2R R2, SR_TID.X ;  /* 0x0000000000027919 */ /* 0x001e220000002100 */
[----:B---3--:R-:W-:-:S04]  /*20eb0*/  @!P0 LOP3.LUT R15, R15, R14, RZ, 0x3c, !PT ;  /* 0x0000000e0f0f8212 */ /* 0x008fc800078e3cff */
[----:B------:R-:W-:-:S04]  /*20ec0*/  @!P0 LOP3.LUT R14, R15, R14, RZ, 0x3c, !PT ;  /* 0x0000000e0f0e8212 */ /* 0x000fc800078e3cff */
[----:B------:R-:W-:-:S05]  /*20ed0*/  @!P0 LOP3.LUT R15, R15, R14, RZ, 0x3c, !PT ;  /* 0x0000000e0f0f8212 */ /* 0x000fca00078e3cff */
[----:B------:R2:W3:Y:S01]  /*20ee0*/  @!P0 LDG.E.U16 R24, [R14.64] ;  /* 0x0000000a0e188981 */ /* 0x0004e2000c1e1500 */
[----:B0-----:R-:W-:Y:S02]  /*20ef0*/  LOP3.LUT R2, R2, 0x3f, RZ, 0xc0, !PT ;  /* 0x0000003f02027812 */ /* 0x001fe400078ec0ff */
[----:B-1----:R-:W-:-:S03]  /*20f00*/  LOP3.LUT P6, RZ, R20, 0x40, RZ, 0xc0, !PT ;  /* 0x0000004014ff7812 */ /* 0x002fc600078cc0ff */
[----:B------:R-:W-:Y:S01]  /*20f10*/  IMAD.SHL.U32 R2, R2, 0x2, RZ ;  /* 0x0000000202027824 */ /* 0x000fe200078e00ff */
[----:B--2---:R-:W2:Y:S04]  /*20f20*/  LDL R14, [R1+0x65c] ;  /* 0x00065c00010e7983 */ /* 0x004ea80000100800 */
[----:B------:R-:W2:Y:S04]  /*20f30*/  LDL R15, [R1+0x660] ;  /* 0x00066000010f7983 */ /* 0x000ea80000100800 */
[----:B---3--:R0:W-:Y:S02]  /*20f40*/  STL [R1+0xb4], R24 ;  /* 0x0000b41801007387 */ /* 0x0081e40000100800 */
[----:B0-----:R-:W-:-:S04]  /*20f50*/  SEL R24, RZ, 0x90, !P6 ;  /* 0x00000090ff187807 */ /* 0x001fc80007000000 */
[----:B------:R-:W-:Y:S02]  /*20f60*/  LOP3.LUT R24, R24, R2, RZ, 0x3c, !PT ;  /* 0x0000000218187212 */ /* 0x000fe400078e3cff */
[----:B------:R-:W3:Y:S01]  /*20f70*/  LDL.LU R2, [R1+0x23c0] ;  /* 0x0023c00001027983 */ /* 0x000ee20000300800 */
[----:B--2---:R-:W-:-:S04]  /*20f80*/  @!P0 LOP3.LUT R15, R15, R14, RZ, 0x3c, !PT ;  /* 0x0000000e0f0f8212 */ /* 0x004fc800078e3cff */
[----:B------:R-:W-:-:S04]  /*20f90*/  @!P0 LOP3.LUT R14, R15, R14, RZ, 0x3c, !PT ;  /* 0x0000000e0f0e8212 */ /* 0x000fc800078e3cff */
[----:B------:R-:W-:Y:S02]  /*20fa0*/  @!P0 LOP3.LUT R15, R15, R14, RZ, 0x3c, !PT ;  /* 0x0000000e0f0f8212 */ /* 0x000fe400078e3cff */
[----:B---3--:R-:W-:-:S06]  /*20fb0*/  PRMT R2, RZ, 0x7610, R2 ;  /* 0x00007610ff027816 */ /* 0x008fcc0000000002 */
        /* <DEDUP_REMOVED lines=10> */
[----:B--2---:R0:W-:Y:S04]  /*21060*/  STS.U16 [R24+0x10000], R2 ;  /* 0x0100000218007388 */ /* 0x0041e80000000400 */
[----:B------:R-:W-:Y:S04]  /*21070*/  STS.U16 [R24+0x10400], R3 ;  /* 0x0104000318007388 */ /* 0x000fe80000000400 */
[----:B0-----:R-:W2:Y:S04]  /*21080*/  LDL R2, [R1+0xdd8] ;  /* 0x000dd80001027983 */ /* 0x001ea80000100800 */
[----:B---3--:R0:W-:Y:S04]  /*21090*/  STL [R1+0xac], R28 ;  /* 0x0000ac1c01007387 */ /* 0x0081e80000100800 */
[----:B0-----:R-:W3:Y:S04]  /*210a0*/  LDL R28, [R1+0xd18] ;  /* 0x000d1800011c7983 */ /* 0x001ee80000100800 */
[----:B------:R-:W-:Y:S04]  /*210b0*/  STL [R1+0x2380], R14 ;  /* 0x0023800e01007387 */ /* 0x000fe80000100800 */
[----:B------:R-:W-:Y:S04]  /*210c0*/  STL [R1+0x2384], R14 ;  /* 0x0023840e01007387 */ /* 0x000fe80000100800 */
[----:B------:R-:W2:Y:S01]  /*210d0*/  LDL R3, [R1+0xdd4] ;  /* 0x000dd40001037983 */ /* 0x000ea20000100800 */
[----:B------:R-:W-:-:S06]  /*210e0*/  PRMT R4, RZ, 0x7610, R4 ;  /* 0x00007610ff047816 */ /* 0x000fcc0000000004 */
[----:B--2---:R-:W2:Y:S04]  /*210f0*/  @!P0 LDG.E.U16 R4, [R2.64] ;  /* 0x0000000a02048981 */ /* 0x004ea8000c1e1500 */
        /* <DEDUP_REMOVED lines=8> */
[----:B------:R-:W2:Y:S04]  /*21180*/  @!P0 LDG.E.U16 R5, [R2.64] ;  /* 0x0000000a02058981 */ /* 0x000ea8000c1e1500 */
        /* <DEDUP_REMOVED lines=9> */
[----:B------:R-:W-:-:S03]  /*21220*/  PRMT R11, RZ, 0x7610, R11 ;  /* 0x00007610ff0b7816 */ /* 0x000fc6000000000b */
[----:B--2---:R0:W-:Y:S04]  /*21230*/  STL [R1+0xa0], R12 ;  /* 0x0000a00c01007387 */ /* 0x0041e80000100800 */
[----:B0-----:R-:W2:Y:S04]  /*21240*/  LDL.LU R12, [R1+0x23b0] ;  /* 0x0023b000010c7983 */ /* 0x001ea80000300800 */
[----:B------:R-:W2:Y:S01]  /*21250*/  LDL R3, [R1+0xd14] ;  /* 0x000d140001037983 */ /* 0x000ea20000100800 */
[----:B---3--:R-:W-:-:S05]  /*21260*/  @!P0 IMAD.MOV.U32 R2, RZ, RZ, R28 ;  /* 0x000000ffff028224 */ /* 0x008fca00078e001c */
[----:B--2---:R-:W2:Y:S04]  /*21270*/  @!P0 LDG.E.U16 R11, [R2.64] ;  /* 0x0000000a020b8981 */ /* 0x004ea8000c1e1500 */
[----:B------:R-:W-:Y:S04]  /*21280*/  STL [R1+0x237c], R12 ;  /* 0x00237c0c01007387 */ /* 0x000fe80000100800 */
[----:B------:R-:W3:Y:S04]  /*21290*/  LDL R28, [R1+0xc58] ;  /* 0x000c5800011c7983 */ /* 0x000ee80000100800 */
        /* <DEDUP_REMOVED lines=9> */
[----:B------:R-:W-:Y:S04]  /*21330*/  STL [R1+0x2360], R11 ;  /* 0x0023600b01007387 */ /* 0x000fe80000100800 */
[----:B------:R-:W-:Y:S04]  /*21340*/  STL [R1+0x2364], R11 ;  /* 0x0023640b01007387 */ /* 0x000fe80000100800 */
[----:B--2---:R0:W-:Y:S04]  /*21350*/  STL [R1+0x98], R10 ;  /* 0x0000980a01007387 */ /* 0x0041e80000100800 */
[----:B0-----:R-:W2:Y:S04]  /*21360*/  LDL.LU R10, [R1+0x23a8] ;  /* 0x0023a800010a7983 */ /* 0x001ea80000300800 */
[----:B------:R-:W-:Y:S04]  /*21370*/  STS.U16 [R24+0x10800], R4 ;  /* 0x0108000418007388 */ /* 0x000fe80000000400 */
[----:B------:R-:W-:Y:S04]  /*21380*/  STS.U16 [R24+0x10c00], R5 ;  /* 0x010c000518007388 */ /* 0x000fe80000000400 */
[----:B------:R-:W-:Y:S04]  /*21390*/  STS.U16 [R24+0x11000], R12 ;  /* 0x0110000c18007388 */ /* 0x000fe80000000400 */
[----:B------:R-:W-:Y:S01]  /*213a0*/  STS.U16 [R24+0x11400], R11 ;  /* 0x0114000b18007388 */ /* 0x000fe20000000400 */
[----:B------:R-:W-:-:S03]  /*213b0*/  LOP3.LUT R20, R20, 0x3f, RZ, 0xc0, !PT ;  /* 0x0000003f14147812 */ /* 0x000fc600078ec0ff */
[----:B------:R-:W3:Y:S02]  /*213c0*/  LDL R2, [R1+0xc94] ;  /* 0x000c940001027983 */ /* 0x000ee40000100800 */
[----:B------:R-:W-:Y:S02]  /*213d0*/  IMAD.SHL.U32 R20, R20, 0x2, RZ ;  /* 0x0000000214147824 */ /* 0x000fe400078e00ff */
[----:B------:R-:W3:Y:S04]  /*213e0*/  LDL R3, [R1+0xc98] ;  /* 0x000c980001037983 */ /* 0x000ee80000100800 */
[----:B--2---:R0:W-:Y:S04]  /*213f0*/  STS.U16 [R24+0x11800], R10 ;  /* 0x0118000a18007388 */ /* 0x0041e80000000400 */
[----:B0-----:R-:W0:Y:S04]  /*21400*/  S2R R10, SR_TID.X ;  /* 0x00000000000a7919 */ /* 0x001e280000002100 */
[----:B------:R-:W2:Y:S01]  /*21410*/  LDL.LU R24, [R1+0x23a4] ;  /* 0x0023a40001187983 */ /* 0x000ea20000300800 */
[----:B0-----:R-:W-:-:S04]  /*21420*/  LOP3.LUT P1, RZ, R10, 0x40, RZ, 0xc0, !PT ;  /* 0x000000400aff7812 */ /* 0x001fc8000782c0ff */
[----:B------:R-:W-:-:S04]  /*21430*/  SEL R10, RZ, 0x90, !P1 ;  /* 0x00000090ff0a7807 */ /* 0x000fc80004800000 */
[----:B------:R-:W-:Y:S02]  /*21440*/  LOP3.LUT R10, R10, R20, RZ, 0x3c, !PT ;  /* 0x000000140a0a7212 */ /* 0x000fe400078e3cff */
[----:B------:R-:W2:Y:S01]  /*21450*/  LDL.LU R20, [R1+0x23a0] ;  /* 0x0023a00001147983 */ /* 0x000ea20000300800 */
[----:B---3--:R-:W-:-:S04]  /*21460*/  @!P0 LOP3.LUT R3, R3, R2, RZ, 0x3c, !PT ;  /* 0x0000000203038212 */ /* 0x008fc800078e3cff */
[----:B------:R-:W-:-:S04]  /*21470*/  @!P0 LOP3.LUT R2, R3, R2, RZ, 0x3c, !PT ;  /* 0x0000000203028212 */ /* 0x000fc800078e3cff */
[----:B------:R-:W-:Y:S02]  /*21480*/  @!P0 LOP3.LUT R3, R3, R2, RZ, 0x3c, !PT ;  /* 0x0000000203038212 */ /* 0x000fe400078e3cff */
[----:B--2---:R-:W-:-:S06]  /*21490*/  PRMT R20, RZ, 0x7610, R20 ;  /* 0x00007610ff147816 */ /* 0x004fcc0000000014 */
[----:B------:R-:W2:Y:S01]  /*214a0*/  @!P0 LDG.E.U16 R20, [R2.64] ;  /* 0x0000000a02148981 */ /* 0x000ea2000c1e1500 */
[----:B------:R-:W-:-:S03]  /*214b0*/  PRMT R14, RZ, 0x7610, R14 ;  /* 0x00007610ff0e7816 */ /* 0x000fc6000000000e */
[----:B--2---:R0:W-:Y:S04]  /*214c0*/  STL [R1+0x94], R20 ;  /* 0x0000941401007387 */ /* 0x0041e80000100800 */
[----:B0-----:R-:W2:Y:S04]  /*214d0*/  LDL.LU R20, [R1+0x239c] ;  /* 0x00239c0001147983 */ /* 0x001ea80000300800 */
[----:B------:R-:W3:Y:S01]  /*214e0*/  LDL R3, [R1+0xc54] ;  /* 0x000c540001037983 */ /* 0x000ee20000100800 */
[----:B------:R-:W-:-:S03]  /*214f0*/  @!P0 IMAD.MOV.U32 R2, RZ, RZ, R28 ;  /* 0x000000ffff028224 */ /* 0x000fc600078e001c */
[----:B------:R-:W2:Y:S04]  /*21500*/  LDL R28, [R1+0xb94] ;  /* 0x000b9400011c7983 */ /* 0x000ea80000100800 */
[----:B---3--:R0:W3:Y:S04]  /*21510*/  @!P0 LDG.E.U16 R14, [R2.64] ;  /* 0x0000000a020e8981 */ /* 0x0080e8000c1e1500 */
[----:B0-----:R-:W3:Y:S04]  /*21520*/  LDL R2, [R1+0xc14] ;  /* 0x000c140001027983 */ /* 0x001ee80000100800 */
[----:B------:R-:W3:Y:S01]  /*21530*/  LDL R3, [R1+0xc18] ;  /* 0x000c180001037983 */ /* 0x000ee20000100800 */
[----:B--2---:R-:W-:-:S02]  /*21540*/  PRMT R20, RZ, 0x7610, R20 ;  /* 0x00007610ff147816 */ /* 0x004fc40000000014 */
        /* <DEDUP_REMOVED lines=14> */
[----:B------:R0:W2:Y:S04]  /*21630*/  @!P0 LDG.E.U16 R20, [R2.64] ;  /* 0x0000000a02148981 */ /* 0x0000a8000c1e1500 */
[----:B------:R-:W-:Y:S04]  /*21640*/  STS.U16 [R10+0x11c00], R9 ;  /* 0x011c00090a007388 */ /* 0x000fe80000000400 */
[----:B------:R-:W-:Y:S01]  /*21650*/  STS.U16 [R10+0x12000], R8 ;  /* 0x012000080a007388 */ /* 0x000fe20000000400 */
[----:B0-----:R-:W-:-:S03]  /*21660*/  @!P0 IMAD.MOV.U32 R2, RZ, RZ, R14 ;  /* 0x000000ffff028224 */ /* 0x001fc600078e000e */
[----:B------:R0:W-:Y:S01]  /*21670*/  STS.U16 [R10+0x12400], R7 ;  /* 0x012400070a007388 */ /* 0x0001e20000000400 */
[----:B------:R-:W-:-:S03]  /*21680*/  @!P0 IMAD.MOV.U32 R3, RZ, RZ, R28 ;  /* 0x000000ffff038224 */ /* 0x000fc600078e001c */
[----:B------:R-:W-:Y:S01]  /*21690*/  STS.U16 [R10+0x12800], R18 ;  /* 0x012800120a007388 */ /* 0x000fe20000000400 */
[----:B0-----:R-:W-:-:S06]  /*216a0*/  PRMT R7, RZ, 0x7610, R7 ;  /* 0x00007610ff077816 */ /* 0x001fcc0000000007 */
[----:B------:R0:W3:Y:S04]  /*216b0*/  @!P0 LDG.E.U16 R7, [R2.64] ;  /* 0x0000000a02078981 */ /* 0x0000e8000c1e1500 */
[----:B--2---:R1:W-:Y:S04]  /*216c0*/  STL [R1+0x88], R20 ;  /* 0x0000881401007387 */ /* 0x0043e80000100800 */
[----:B-1----:R-:W2:Y:S04]  /*216d0*/  LDL.LU R20, [R1+0x2394] ;  /* 0x0023940001147983 */ /* 0x002ea80000300800 */
[----:B------:R-:W-:Y:S04]  /*216e0*/  STL [R1+0x234c], R18 ;  /* 0x00234c1201007387 */ /* 0x000fe80000100800 */
[----:B------:R-:W-:Y:S04]  /*216f0*/  STL [R1+0x2350], R18 ;  /* 0x0023501201007387 */ /* 0x000fe80000100800 */
[----:B------:R-:W-:Y:S04]  /*21700*/  STL [R1+0x2354], R18 ;  /* 0x0023541201007387 */ /* 0x000fe80000100800 */
[----:B------:R-:W-:Y:S04]  /*21710*/  STL [R1+0x2358], R18 ;  /* 0x0023581201007387 */ /* 0x000fe80000100800 */
[----:B------:R1:W-:Y:S04]  /*21720*/  STL [R1+0x235c], R18 ;  /* 0x00235c1201007387 */ /* 0x0003e80000100800 */
[----:B0-----:R-:W2:Y:S01]  /*21730*/  LDL R3, [R1+0xb54] ;  /* 0x000b540001037983 */ /* 0x001ea20000100800 */
[----:B------:R-:W-:-:S03]  /*21740*/  PRMT R15, RZ, 0x7610, R15 ;  /* 0x00007610ff0f7816 */ /* 0x000fc6000000000f */
[----:B------:R-:W2:Y:S04]  /*21750*/  LDL R28, [R1+0xad8] ;  /* 0x000ad800011c7983 */ /* 0x000ea80000100800 */
[----:B-1----:R-:W2:Y:S04]  /*21760*/  LDL R18, [R1+0xb58] ;  /* 0x000b580001127983 */ /* 0x002ea80000100800 */
[----:B------:R-:W4:Y:S04]  /*21770*/  LDL R14, [R1+0xa94] ;  /* 0x000a9400010e7983 */ /* 0x000f280000100800 */
[----:B---3--:R0:W-:Y:S04]  /*21780*/  STL [R1+0x84], R7 ;  /* 0x0000840701007387 */ /* 0x0081e80000100800 */
[----:B------:R-:W-:Y:S04]  /*21790*/  STS.U16 [R10+0x12c00], R17 ;  /* 0x012c00110a007388 */ /* 0x000fe80000000400 */
[----:B0-----:R-:W3:Y:S04]  /*217a0*/  LDL R7, [R1+0xa98] ;  /* 0x000a980001077983 */ /* 0x001ee80000100800 */
[----:B------:R-:W-:Y:S04]  /*217b0*/  STL [R1+0x2368], R17 ;  /* 0x0023681101007387 */ /* 0x000fe80000100800 */
[----:B------:R0:W-:Y:S04]  /*217c0*/  STL [R1+0x236c], R17 ;  /* 0x00236c1101007387 */ /* 0x0001e80000100800 */
[----:B0-----:R-:W3:Y:S01]  /*217d0*/  LDL R17, [R1+0xad4] ;  /* 0x000ad40001117983 */ /* 0x001ee20000100800 */
[----:B--2---:R-:W-:-:S03]  /*217e0*/  @!P0 IMAD.MOV.U32 R2, RZ, RZ, R18 ;  /* 0x000000ffff028224 */ /* 0x004fc600078e0012 */
[----:B------:R-:W2:Y:S04]  /*217f0*/  LDL.LU R18, [R1+0x28] ;  /* 0x0000280001127983 */ /* 0x000ea80000300800 */
[----:B------:R0:W2:Y:S04]  /*21800*/  @!P0 LDG.E.U16 R15, [R2.64] ;  /* 0x0000000a020f8981 */ /* 0x0000a8000c1e1500 */
[----:B0-----:R-:W2:Y:S04]  /*21810*/  LDL R2, [R1+0xb14] ;  /* 0x000b140001027983 */ /* 0x001ea80000100800 */
[----:B------:R-:W2:Y:S01]  /*21820*/  LDL R3, [R1+0xb18] ;  /* 0x000b180001037983 */ /* 0x000ea20000100800 */
[----:B------:R-:W-:-:S02]  /*21830*/  PRMT R20, RZ, 0x7610, R20 ;  /* 0x00007610ff147816 */ /* 0x000fc40000000014 */
[----:B------:R-:W-:Y:S02]  /*21840*/  PRMT R4, RZ, 0x7610, R4 ;  /* 0x00007610ff047816 */ /* 0x000fe40000000004 */
[----:B------:R-:W-:Y:S01]  /*21850*/  PRMT R9, RZ, 0x7610, R9 ;  /* 0x00007610ff097816 */ /* 0x000fe20000000009 */
[----:B------:R-:W-:Y:S01]  /*21860*/  STS.U16 [R10+0x13000], R6 ;  /* 0x013000060a007388 */ /* 0x000fe20000000400 */
[----:B--2---:R-:W-:-:S04]  /*21870*/  @!P0 LOP3.LUT R3, R3, R2, RZ, 0x3c, !PT ;  /* 0x0000000203038212 */ /* 0x004fc800078e3cff */
[----:B------:R-:W-:-:S04]  /*21880*/  @!P0 LOP3.LUT R2, R3, R2, RZ, 0x3c, !PT ;  /* 0x0000000203028212 */ /* 0x000fc800078e3cff */
[----:B------:R-:W-:-:S05]  /*21890*/  @!P0 LOP3.LUT R3, R3, R2, RZ, 0x3c, !PT ;  /* 0x0000000203038212 */ /* 0x000fca00078e3cff */
[----:B------:R0:W2:Y:S02]  /*218a0*/  @!P0 LDG.E.U16 R20, [R2.64] ;  /* 0x0000000a02148981 */ /* 0x0000a4000c1e1500 */
[----:B0-----:R-:W-:Y:S02]  /*218b0*/  @!P0 IMAD.MOV.U32 R2, RZ, RZ, R28 ;  /* 0x000000ffff028224 */ /* 0x001fe400078e001c */
[----:B---3--:R-:W-:-:S05]  /*218c0*/  @!P0 IMAD.MOV.U32 R3, RZ, RZ, R17 ;  /* 0x000000ffff038224 */ /* 0x008fca00078e0011 */
[----:B------:R0:W3:Y:S02]  /*218d0*/  @!P0 LDG.E.U16 R4, [R2.64] ;  /* 0x0000000a02048981 */ /* 0x0000e4000c1e1500 */
[----:B0-----:R-:W-:Y:S02]  /*218e0*/  @!P0 IMAD.MOV.U32 R2, RZ, RZ, R7 ;  /* 0x000000ffff028224 */ /* 0x001fe400078e0007 */
[----:B----4-:R-:W-:-:S05]  /*218f0*/  @!P0 IMAD.MOV.U32 R3, RZ, RZ, R14 ;  /* 0x000000ffff038224 */ /* 0x010fca00078e000e */
[----:B------:R0:W4:Y:S04]  /*21900*/  @!P0 LDG.E.U16 R9, [R2.64] ;  /* 0x0000000a02098981 */ /* 0x000128000c1e1500 */
[----:B------:R-:W-:Y:S04]  /*21910*/  STS.U16 [R10+0x13400], R16 ;  /* 0x013400100a007388 */ /* 0x000fe80000000400 */
[----:B------:R-:W-:Y:S04]  /*21920*/  STS.U16 [R10+0x13800], R0 ;  /* 0x013800000a007388 */ /* 0x000fe80000000400 */
[----:B------:R-:W1:Y:S04]  /*21930*/  S2R R28, SR_TID.X ;  /* 0x00000000001c7919 */ /* 0x000e680000002100 */
[----:B------:R0:W-:Y:S04]  /*21940*/  STS.U16 [R10+0x13c00], R13 ;  /* 0x013c000d0a007388 */ /* 0x0001e80000000400 */
[----:B0-----:R-:W0:Y:S04]  /*21950*/  S2R R10, SR_TID.X ;  /* 0x00000000000a7919 */ /* 0x001e280000002100 */
[----:B------:R1:W-:Y:S02]  /*21960*/  STL [R1+0x80], R15 ;  /* 0x0000800f01007387 */ /* 0x0003e40000100800 */
[----:B-1----:R-:W-:-:S02]  /*21970*/  LOP3.LUT R28, R28, 0x3f, RZ, 0xc0, !PT ;  /* 0x0000003f1c1c7812 */ /* 0x002fc400078ec0ff */
[----:B------:R-:W4:Y:S03]  /*21980*/  LDL.LU R15, [R1+0x20] ;  /* 0x00002000010f7983 */ /* 0x000f260000300800 */
[----:B------:R-:W-:Y:S01]  /*21990*/  IMAD.SHL.U32 R28, R28, 0x2, RZ ;  /* 0x000000021c1c7824 */ /* 0x000fe200078e00ff */
[----:B0-----:R-:W-:-:S04]  /*219a0*/  LOP3.LUT P1, RZ, R10, 0x40, RZ, 0xc0, !PT ;  /* 0x000000400aff7812 */ /* 0x001fc8000782c0ff */
[----:B------:R-:W-:-:S04]  /*219b0*/  SEL R17, RZ, 0x90, !P1 ;  /* 0x00000090ff117807 */ /* 0x000fc80004800000 */
[----:B------:R-:W-:Y:S01]  /*219c0*/  LOP3.LUT R17, R17, R28, RZ, 0x3c, !PT ;  /* 0x0000001c11117212 */ /* 0x000fe200078e3cff */
[----:B--2---:R0:W-:Y:S04]  /*219d0*/  STL [R1+0x7c], R20 ;  /* 0x00007c1401007387 */ /* 0x0041e80000100800 */
[----:B0-----:R-:W2:Y:S04]  /*219e0*/  LDL.LU R20, [R1+0x2390] ;  /* 0x0023900001147983 */ /* 0x001ea80000300800 */
[----:B---3--:R0:W-:Y:S04]  /*219f0*/  STL [R1+0x78], R4 ;  /* 0x0000780401007387 */ /* 0x0081e80000100800 */
[----:B0-----:R-:W3:Y:S04]  /*21a00*/  LDL.LU R4, [R1+0xc] ;  /* 0x00000c0001047983 */ /* 0x001ee80000300800 */
[----:B------:R-:W2:Y:S04]  /*21a10*/  LDL R2, [R1+0xa54] ;  /* 0x000a540001027983 */ /* 0x000ea80000100800 */
[----:B------:R-:W2:Y:S04]  /*21a20*/  LDL R3, [R1+0xa58] ;  /* 0x000a580001037983 */ /* 0x000ea80000100800 */
[----:B------:R-:W3:Y:S04]  /*21a30*/  LDL R14, [R1+0xa14] ;  /* 0x000a1400010e7983 */ /* 0x000ee80000100800 */
[----:B------:R-:W3:Y:S04]  /*21a40*/  LDL R7, [R1+0xa18] ;  /* 0x000a180001077983 */ /* 0x000ee80000100800 */
[----:B----4-:R0:W-:Y:S04]  /*21a50*/  STL [R1+0x74], R9 ;  /* 0x0000740901007387 */ /* 0x0101e80000100800 */
[----:B0-----:R-:W4:Y:S04]  /*21a60*/  LDL.LU R9, [R1+0x4] ;  /* 0x0000040001097983 */ /* 0x001f280000300800 */
[----:B------:R-:W-:Y:S04]  /*21a70*/  STL [R1+0x2370], R13 ;  /* 0x0023700d01007387 */ /* 0x000fe80000100800 */
[----:B------:R-:W-:Y:S04]  /*21a80*/  STL [R1+0x2374], R13 ;  /* 0x0023740d01007387 */ /* 0x000fe80000100800 */
[----:B------:R-:W-:Y:S04]  /*21a90*/  STL [R1+0x2378], R13 ;  /* 0x0023780d01007387 */ /* 0x000fe80000100800 */
[----:B------:R-:W3:Y:S01]  /*21aa0*/  LDL.LU R28, [R1+0x238c] ;  /* 0x00238c00011c7983 */ /* 0x000ee20000300800 */
[----:B--2---:R-:W-:-:S04]  /*21ab0*/  @!P0 LOP3.LUT R3, R3, R2, RZ, 0x3c, !PT ;  /* 0x0000000203038212 */ /* 0x004fc800078e3cff */
[----:B------:R-:W-:-:S04]  /*21ac0*/  @!P0 LOP3.LUT R2, R3, R2, RZ, 0x3c, !PT ;  /* 0x0000000203028212 */ /* 0x000fc800078e3cff */
[----:B------:R-:W-:Y:S02]  /*21ad0*/  @!P0 LOP3.LUT R3, R3, R2, RZ, 0x3c, !PT ;  /* 0x0000000203038212 */ /* 0x000fe400078e3cff */
[----:B---3--:R-:W-:-:S06]  /*21ae0*/  PRMT R28, RZ, 0x7610, R28 ;  /* 0x00007610ff1c7816 */ /* 0x008fcc000000001c */
[----:B------:R0:W2:Y:S01]  /*21af0*/  @!P0 LDG.E.U16 R28, [R2.64] ;  /* 0x0000000a021c8981 */ /* 0x0000a2000c1e1500 */
[----:B------:R-:W-:Y:S01]  /*21b00*/  PRMT R6, RZ, 0x7610, R6 ;  /* 0x00007610ff067816 */ /* 0x000fe20000000006 */
[----:B0-----:R-:W-:Y:S02]  /*21b10*/  @!P0 IMAD.MOV.U32 R2, RZ, RZ, R7 ;  /* 0x000000ffff028224 */ /* 0x001fe400078e0007 */
[----:B------:R-:W-:-:S05]  /*21b20*/  @!P0 IMAD.MOV.U32 R3, RZ, RZ, R14 ;  /* 0x000000ffff038224 */ /* 0x000fca00078e000e */
[----:B------:R0:W3:Y:S04]  /*21b30*/  @!P0 LDG.E.U16 R6, [R2.64] ;  /* 0x0000000a02068981 */ /* 0x0000e8000c1e1500 */
[----:B--2---:R1:W-:Y:S04]  /*21b40*/  STL [R1+0x70], R28 ;  /* 0x0000701c01007387 */ /* 0x0043e80000100800 */
[----:B-1----:R-:W2:Y:S04]  /*21b50*/  LDL.LU R28, [R1+0x2388] ;  /* 0x00238800011c7983 */ /* 0x002ea80000300800 */
[----:B0-----:R-:W2:Y:S04]  /*21b60*/  LDL R2, [R1+0x9d4] ;  /* 0x0009d40001027983 */ /* 0x001ea80000100800 */
[----:B------:R-:W2:Y:S01]  /*21b70*/  LDL R3, [R1+0x9d8] ;  /* 0x0009d80001037983 */ /* 0x000ea20000100800 */
[----:B------:R-:W-:-:S02]  /*21b80*/  LOP3.LUT R17, R17, 0x20, RZ, 0x3c, !PT ;  /* 0x0000002011117812 */ /* 0x000fc400078e3cff */
[----:B------:R-:W-:Y:S01]  /*21b90*/  PRMT R5, RZ, 0x7610, R5 ;  /* 0x00007610ff057816 */ /* 0x000fe20000000005 */
[----:B------:R-:W4:Y:S04]  /*21ba0*/  LDL R14, [R1+0x958] ;  /* 0x00095800010e7983 */ /* 0x000f280000100800 */
[----:B------:R0:W-:Y:S04]  /*21bb0*/  STS.U16 [R17+0x10100], R18 ;  /* 0x0101001211007388 */ /* 0x0001e80000000400 */
[----:B------:R-:W4:Y:S04]  /*21bc0*/  LDL R7, [R1+0x914] ;  /* 0x0009140001077983 */ /* 0x000f280000100800 */
[----:B------:R-:W-:Y:S04]  /*21bd0*/  STS.U16 [R17+0x10500], R15 ;  /* 0x0105000f11007388 */ /* 0x000fe80000000400 */
[----:B0-----:R-:W4:Y:S04]  /*21be0*/  LDL R18, [R1+0x954] ;  /* 0x0009540001127983 */ /* 0x001f280000100800 */
[----:B---3--:R0:W-:Y:S04]  /*21bf0*/  STL [R1+0x6c], R6 ;  /* 0x00006c0601007387 */ /* 0x0081e80000100800 */
[----:B0-----:R-:W3:Y:S04]  /*21c00*/  LDL R6, [R1+0x918] ;  /* 0x0009180001067983 */ /* 0x001ee80000100800 */
[----:B------:R-:W3:Y:S01]  /*21c10*/  LDL.LU R15, [R1] ;  /* 0x00000000010f7983 */ /* 0x000ee20000300800 */
[----:B--2---:R-:W-:-:S04]  /*21c20*/  @!P0 LOP3.LUT R3, R3, R2, RZ, 0x3c, !PT ;  /* 0x0000000203038212 */ /* 0x004fc800078e3cff */
[----:B------:R-:W-:-:S04]  /*21c30*/  @!P0 LOP3.LUT R2, R3, R2, RZ, 0x3c, !PT ;  /* 0x0000000203028212 */ /* 0x000fc800078e3cff */
[----:B------:R-:W-:-:S05]  /*21c40*/  @!P0 LOP3.LUT R3, R3, R2, RZ, 0x3c, !PT ;  /* 0x0000000203038212 */ /* 0x000fca00078e3cff */
[----:B------:R0:W2:Y:S04]  /*21c50*/  @!P0 LDG.E.U16 R5, [R2.64] ;  /* 0x0000000a02058981 */ /* 0x0000a8000c1e1500 */
[----:B0-----:R-:W2:Y:S04]  /*21c60*/  LDL R2, [R1+0x994] ;  /* 0x0009940001027983 */ /* 0x001ea80000100800 */
[----:B------:R-:W2:Y:S01]  /*21c70*/  LDL R3, [R1+0x998] ;  /* 0x0009980001037983 */ /* 0x000ea20000100800 */
[----:B------:R-:W-:-:S03]  /*21c80*/  PRMT R8, RZ, 0x7610, R8 ;  /* 0x00007610ff087816 */ /* 0x000fc60000000008 */
[----:B------:R0:W-:Y:S01]  /*21c90*/  STS.U16 [R17+0x10900], R4 ;  /* 0x0109000411007388 */ /* 0x0001e20000000400 */
[----:B--2---:R-:W-:-:S04]  /*21ca0*/  @!P0 LOP3.LUT R3, R3, R2, RZ, 0x3c, !PT ;  /* 0x0000000203038212 */ /* 0x004fc800078e3cff */
[----:B------:R-:W-:-:S04]  /*21cb0*/  @!P0 LOP3.LUT R2, R3, R2, RZ, 0x3c, !PT ;  /* 0x0000000203028212 */ /* 0x000fc800078e3cff */
[----:B------:R-:W-:-:S05]  /*21cc0*/  @!P0 LOP3.LUT R3, R3, R2, RZ, 0x3c, !PT ;  /* 0x0000000203038212 */ /* 0x000fca00078e3cff */
[----:B------:R1:W2:Y:S04]  /*21cd0*/  @!P0 LDG.E.U16 R8, [R2.64] ;  /* 0x0000000a02088981 */ /* 0x0002a8000c1e1500 */
[----:B------:R1:W-:Y:S04]  /*21ce0*/  STL [R1+0x68], R5 ;  /* 0x0000680501007387 */ /* 0x0003e80000100800 */
[----:B0-----:R-:W2:Y:S04]  /*21cf0*/  LDL R4, [R1+0x8d8] ;  /* 0x0008d80001047983 */ /* 0x001ea80000100800 */
[----:B-1----:R-:W2:Y:S01]  /*21d00*/  LDL R5, [R1+0x8d4] ;  /* 0x0008d40001057983 */ /* 0x002ea20000100800 */
[----:B------:R-:W-:-:S03]  /*21d10*/  PRMT R13, RZ, 0x7610, R13 ;  /* 0x00007610ff0d7816 */ /* 0x000fc6000000000d */
[----:B----4-:R0:W-:Y:S01]  /*21d20*/  STS.U16 [R17+0x10d00], R9 ;  /* 0x010d000911007388 */ /* 0x0101e20000000400 */
[----:B------:R-:W-:Y:S02]  /*21d30*/  @!P0 IMAD.MOV.U32 R2, RZ, RZ, R14 ;  /* 0x000000ffff028224 */ /* 0x000fe400078e000e */
[----:B------:R-:W-:Y:S01]  /*21d40*/  @!P0 IMAD.MOV.U32 R3, RZ, RZ, R18 ;  /* 0x000000ffff038224 */ /* 0x000fe200078e0012 */
[----:B------:R-:W-:-:S04]  /*21d50*/  PRMT R12, RZ, 0x7610, R12 ;  /* 0x00007610ff0c7816 */ /* 0x000fc8000000000c */
[----:B------:R3:W4:Y:S04]  /*21d60*/  @!P0 LDG.E.U16 R13, [R2.64] ;  /* 0x0000000a020d8981 */ /* 0x000728000c1e1500 */
[----:B0-----:R-:W4:Y:S01]  /*21d70*/  LDL R9, [R1+0x894] ;  /* 0x0008940001097983 */ /* 0x001f220000100800 */
[----:B---3--:R-:W-:Y:S02]  /*21d80*/  @!P0 IMAD.MOV.U32 R2, RZ, RZ, R6 ;  /* 0x000000ffff028224 */ /* 0x008fe400078e0006 */
[----:B------:R-:W-:-:S05]  /*21d90*/  @!P0 IMAD.MOV.U32 R3, RZ, RZ, R7 ;  /* 0x000000ffff038224 */ /* 0x000fca00078e0007 */
[----:B------:R0:W3:Y:S04]  /*21da0*/  @!P0 LDG.E.U16 R12, [R2.64] ;  /* 0x0000000a020c8981 */ /* 0x0000e8000c1e1500 */
[----:B--2---:R1:W-:Y:S04]  /*21db0*/  STL [R1+0x64], R8 ;  /* 0x0000640801007387 */ /* 0x0043e80000100800 */
[----:B------:R-:W2:Y:S04]  /*21dc0*/  LDL R7, [R1+0x854] ;  /* 0x0008540001077983 */ /* 0x000ea80000100800 */
[----:B------:R-:W2:Y:S04]  /*21dd0*/  LDL R6, [R1+0x858] ;  /* 0x0008580001067983 */ /* 0x000ea80000100800 */
[----:B-1----:R-:W2:Y:S01]  /*21de0*/  LDL R8, [R1+0x898] ;  /* 0x0008980001087983 */ /* 0x002ea20000100800 */
[----:B0-----:R-:W-:-:S02]  /*21df0*/  @!P0 IMAD.MOV.U32 R2, RZ, RZ, R4 ;  /* 0x000000ffff028224 */ /* 0x001fc400078e0004 */
[----:B------:R-:W-:Y:S01]  /*21e00*/  @!P0 IMAD.MOV.U32 R3, RZ, RZ, R5 ;  /* 0x000000ffff038224 */ /* 0x000fe200078e0005 */
[----:B------:R-:W3:Y:S04]  /*21e10*/  LDL R4, [R1+0x818] ;  /* 0x0008180001047983 */ /* 0x000ee80000100800 */
[----:B------:R-:W3:Y:S01]  /*21e20*/  LDL R5, [R1+0x814] ;  /* 0x0008140001057983 */ /* 0x000ee20000100800 */
[----:B------:R-:W-:-:S03]  /*21e30*/  PRMT R11, RZ, 0x7610, R11 ;  /* 0x00007610ff0b7816 */ /* 0x000fc6000000000b */
[----:B------:R0:W-:Y:S04]  /*21e40*/  STS.U16 [R17+0x11100], R28 ;  /* 0x0111001c11007388 */ /* 0x0001e80000000400 */
[----:B------:R4:W3:Y:S01]  /*21e50*/  @!P0 LDG.E.U16 R11, [R2.64] ;  /* 0x0000000a020b8981 */ /* 0x0008e2000c1e1500 */
[----:B0-----:R-:W-:Y:S01]  /*21e60*/  PRMT R28, RZ, 0x7610, R28 ;  /* 0x00007610ff1c7816 */ /* 0x001fe2000000001c */
[----:B----4-:R-:W-:Y:S02]  /*21e70*/  @!P0 IMAD.MOV.U32 R3, RZ, RZ, R9 ;  /* 0x000000ffff038224 */ /* 0x010fe400078e0009 */
[----:B------:R-:W-:Y:S04]  /*21e80*/  STS.U16 [R17+0x11500], R20 ;  /* 0x0115001411007388 */ /* 0x000fe80000000400 */
[----:B------:R0:W-:Y:S04]  /*21e90*/  STS.U16 [R17+0x11900], R24 ;  /* 0x0119001811007388 */ /* 0x0001e80000000400 */
[----:B------:R-:W4:Y:S01]  /*21ea0*/  LDL R9, [R1+0x7d4] ;  /* 0x0007d40001097983 */ /* 0x000f220000100800 */
[----:B0-----:R-:W-:-:S02]  /*21eb0*/  PRMT R24, RZ, 0x7610, R24 ;  /* 0x00007610ff187816 */ /* 0x001fc40000000018 */
[----:B------:R-:W-:Y:S01]  /*21ec0*/  PRMT R20, RZ, 0x7610, R20 ;  /* 0x00007610ff147816 */ /* 0x000fe20000000014 */
[----:B--2---:R-:W-:Y:S02]  /*21ed0*/  @!P0 IMAD.MOV.U32 R2, RZ, RZ, R8 ;  /* 0x000000ffff028224 */ /* 0x004fe400078e0008 */
[----:B------:R-:W2:Y:S04]  /*21ee0*/  LDL R8, [R1+0x7d8] ;  /* 0x0007d80001087983 */ /* 0x000ea80000100800 */
[----:B------:R0:W2:Y:S02]  /*21ef0*/  @!P0 LDG.E.U16 R28, [R2.64] ;  /* 0x0000000a021c8981 */ /* 0x0000a4000c1e1500 */
[----:B0-----:R-:W-:Y:S02]  /*21f00*/  @!P0 IMAD.MOV.U32 R2, RZ, RZ, R6 ;  /* 0x000000ffff028224 */ /* 0x001fe400078e0006 */
[----:B------:R-:W-:-:S05]  /*21f10*/  @!P0 IMAD.MOV.U32 R3, RZ, RZ, R7 ;  /* 0x000000ffff038224 */ /* 0x000fca00078e0007 */
[----:B------:R3:W2:Y:S02]  /*21f20*/  @!P0 LDG.E.U16 R24, [R2.64] ;  /* 0x0000000a02188981 */ /* 0x0006a4000c1e1500 */
[----:B---3--:R-:W-:Y:S02]  /*21f30*/  @!P0 IMAD.MOV.U32 R2, RZ, RZ, R4 ;  /* 0x000000ffff028224 */ /* 0x008fe400078e0004 */
[----:B------:R-:W-:-:S05]  /*21f40*/  @!P0 IMAD.MOV.U32 R3, RZ, RZ, R5 ;  /* 0x000000ffff038224 */ /* 0x000fca00078e0005 */
[----:B------:R4:W3:Y:S02]  /*21f50*/  @!P0 LDG.E.U16 R20, [R2.64] ;  /* 0x0000000a02148981 */ /* 0x0008e4000c1e1500 */
[----:B----4-:R-:W-:Y:S02]  /*21f60*/  @!P0 IMAD.MOV.U32 R3, RZ, RZ, R9 ;  /* 0x000000ffff038224 */ /* 0x010fe400078e0009 */
[----:B--2---:R-:W-:Y:S04]  /*21f70*/  STL [R1+0x2308], R28 ;  /* 0x0023081c01007387 */ /* 0x004fe80000100800 */
[----:B------:R-:W2:Y:S04]  /*21f80*/  LDL R7, [R1+0x794] ;  /* 0x0007940001077983 */ /* 0x000ea80000100800 */
[----:B------:R-:W4:Y:S01]  /*21f90*/  LDL R6, [R1+0x798] ;  /* 0x0007980001067983 */ /* 0x000f220000100800 */
[----:B------:R-:W-:-:S03]  /*21fa0*/  @!P0 IMAD.MOV.U32 R2, RZ, RZ, R8 ;  /* 0x000000ffff028224 */ /* 0x000fc600078e0008 */
[----:B------:R-:W-:Y:S04]  /*21fb0*/  STL [R1+0x230c], R24 ;  /* 0x00230c1801007387 */ /* 0x000fe80000100800 */
[----:B------:R-:W4:Y:S04]  /*21fc0*/  LDL R5, [R1+0x754] ;  /* 0x0007540001057983 */ /* 0x000f280000100800 */
[----:B------:R-:W4:Y:S04]  /*21fd0*/  LDL R4, [R1+0x758] ;  /* 0x0007580001047983 */ /* 0x000f280000100800 */
[----:B------:R-:W-:Y:S04]  /*21fe0*/  STL [R1+0x60], R13 ;  /* 0x0000600d01007387 */ /* 0x000fe80000100800 */
[----:B---3--:R-:W-:Y:S04]  /*21ff0*/  STL [R1+0x2310], R20 ;  /* 0x0023101401007387 */ /* 0x008fe80000100800 */
[----:B------:R-:W3:Y:S04]  /*22000*/  LDL R9, [R1+0x714] ;  /* 0x0007140001097983 */ /* 0x000ee80000100800 */
[----:B------:R-:W-:Y:S04]  /*22010*/  STL [R1+0xc], R12 ;  /* 0x00000c0c01007387 */ /* 0x000fe80000100800 */
[----:B------:R-:W3:Y:S01]  /*22020*/  LDL R8, [R1+0x718] ;  /* 0x0007180001087983 */ /* 0x000ee20000100800 */
[----:B------:R-:W-:-:S02]  /*22030*/  PRMT R16, RZ, 0x7610, R16 ;  /* 0x00007610ff107816 */ /* 0x000fc40000000010 */
[----:B------:R-:W-:-:S04]  /*22040*/  PRMT R0, RZ, 0x7610, R0 ;  /* 0x00007610ff007816 */ /* 0x000fc80000000000 */
[----:B------:R2:W3:Y:S02]  /*22050*/  @!P0 LDG.E.U16 R16, [R2.64] ;  /* 0x0000000a02108981 */ /* 0x0004e4000c1e1500 */
[----:B--2---:R-:W-:Y:S02]  /*22060*/  @!P0 IMAD.MOV.U32 R3, RZ, RZ, R7 ;  /* 0x000000ffff038224 */ /* 0x004fe400078e0007 */
[----:B----4-:R-:W-:-:S05]  /*22070*/  @!P0 IMAD.MOV.U32 R2, RZ, RZ, R6 ;  /* 0x000000ffff028224 */ /* 0x010fca00078e0006 */
[----:B------:R0:W2:Y:S02]  /*22080*/  @!P0 LDG.E.U16 R0, [R2.64] ;  /* 0x0000000a02008981 */ /* 0x0000a4000c1e1500 */
[----:B0-----:R-:W-:Y:S02]  /*22090*/  PRMT R2, RZ, 0x7610, R2 ;  /* 0x00007610ff027816 */ /* 0x001fe40000000002 */
[----:B------:R-:W-:-:S04]  /*220a0*/  PRMT R3, RZ, 0x7610, R3 ;  /* 0x00007610ff037816 */ /* 0x000fc80000000003 */
[----:B------:R3:W4:Y:S02]  /*220b0*/  @!P0 LDG.E.U16 R2, [R4.64] ;  /* 0x0000000a04028981 */ /* 0x000724000c1e1500 */
[----:B---3--:R-:W-:Y:S02]  /*220c0*/  @!P0 IMAD.MOV.U32 R5, RZ, RZ, R9 ;  /* 0x000000ffff058224 */ /* 0x008fe400078e0009 */
[----:B------:R-:W-:-:S05]  /*220d0*/  @!P0 IMAD.MOV.U32 R4, RZ, RZ, R8 ;  /* 0x000000ffff048224 */ /* 0x000fca00078e0008 */
[----:B------:R-:W3:Y:S04]  /*220e0*/  @!P0 LDG.E.U16 R3, [R4.64] ;  /* 0x0000000a04038981 */ /* 0x000ee8000c1e1500 */
[----:B------:R-:W-:Y:S04]  /*220f0*/  STL [R1+0x2314], R16 ;  /* 0x0023141001007387 */ /* 0x000fe80000100800 */
[----:B------:R-:W-:Y:S04]  /*22100*/  STL [R1+0x4], R11 ;  /* 0x0000040b01007387 */ /* 0x000fe80000100800 */
[----:B------:R-:W3:Y:S04]  /*22110*/  LDL R7, [R1+0x6d4] ;  /* 0x0006d40001077983 */ /* 0x000ee80000100800 */
[----:B------:R-:W3:Y:S04]  /*22120*/  LDL R6, [R1+0x6d8] ;  /* 0x0006d80001067983 */ /* 0x000ee80000100800 */
[----:B------:R0:W-:Y:S04]  /*22130*/  STS.U16 [R17+0x11d00], R15 ;  /* 0x011d000f11007388 */ /* 0x0001e80000000400 */
[----:B--2---:R-:W-:Y:S04]  /*22140*/  STL [R1+0x2318], R0 ;  /* 0x0023180001007387 */ /* 0x004fe80000100800 */
[----:B0-----:R-:W2:Y:S04]  /*22150*/  LDL R15, [R1+0x694] ;  /* 0x00069400010f7983 */ /* 0x001ea80000100800 */
[----:B------:R-:W2:Y:S04]  /*22160*/  LDL R13, [R1+0x698] ;  /* 0x00069800010d7983 */ /* 0x000ea80000100800 */
[----:B----4-:R0:W-:Y:S04]  /*22170*/  STL [R1+0x231c], R2 ;  /* 0x00231c0201007387 */ /* 0x0101e80000100800 */
[----:B------:R-:W4:Y:S04]  /*22180*/  LDL.LU R14, [R1+0x50] ;  /* 0x00005000010e7983 */ /* 0x000f280000300800 */
[----:B------:R-:W4:Y:S04]  /*22190*/  LDL.LU R11, [R1+0x4c] ;  /* 0x00004c00010b7983 */ /* 0x000f280000300800 */
[----:B---3--:R-:W-:Y:S04]  /*221a0*/  STL [R1+0x2320], R3 ;  /* 0x0023200301007387 */ /* 0x008fe80000100800 */
[----:B------:R-:W3:Y:S04]  /*221b0*/  LDL R9, [R1+0x654] ;  /* 0x0006540001097983 */ /* 0x000ee80000100800 */
[----:B------:R-:W3:Y:S01]  /*221c0*/  LDL R8, [R1+0x658] ;  /* 0x0006580001087983 */ /* 0x000ee20000100800 */
[----:B------:R-:W-:-:S02]  /*221d0*/  PRMT R4, RZ, 0x7610, R4 ;  /* 0x00007610ff047816 */ /* 0x000fc40000000004 */
[----:B------:R-:W-:Y:S02]  /*221e0*/  PRMT R5, RZ, 0x7610, R5 ;  /* 0x00007610ff057816 */ /* 0x000fe40000000005 */
[----:B------:R-:W-:Y:S01]  /*221f0*/  LOP3.LUT R10, R10, 0x3f, RZ, 0xc0, !PT ;  /* 0x0000003f0a0a7812 */ /* 0x000fe200078ec0ff */
[----:B------:R-:W-:Y:S04]  /*22200*/  STS.U16 [R17+0x12100], R29 ;  /* 0x0121001d11007388 */ /* 0x000fe80000000400 */
[----:B------:R2:W4:Y:S04]  /*22210*/  @!P0 LDG.E.U16 R4, [R6.64] ;  /* 0x0000000a06048981 */ /* 0x000528000c1e1500 */
[----:B------:R-:W4:Y:S01]  /*22220*/  LDL.LU R12, [R1+0x48] ;  /* 0x00004800010c7983 */ /* 0x000f220000300800 */
[----:B--2---:R-:W-:-:S02]  /*22230*/  @!P0 IMAD.MOV.U32 R7, RZ, RZ, R15 ;  /* 0x000000ffff078224 */ /* 0x004fc400078e000f */
[----:B------:R-:W-:-:S05]  /*22240*/  @!P0 IMAD.MOV.U32 R6, RZ, RZ, R13 ;  /* 0x000000ffff068224 */ /* 0x000fca00078e000d */
[----:B------:R1:W2:Y:S02]  /*22250*/  @!P0 LDG.E.U16 R5, [R6.64] ;  /* 0x0000000a06058981 */ /* 0x0002a4000c1e1500 */
[----:B-1----:R-:W-:-:S06]  /*22260*/  PRMT R6, RZ, 0x7610, R6 ;  /* 0x00007610ff067816 */ /* 0x002fcc0000000006 */
[----:B---3--:R1:W3:Y:S04]  /*22270*/  @!P0 LDG.E.U16 R6, [R8.64] ;  /* 0x0000000a08068981 */ /* 0x0082e8000c1e1500 */
[----:B------:R-:W0:Y:S01]  /*22280*/  S2R R15, SR_TID.X ;  /* 0x00000000000f7919 */ /* 0x000e220000002100 */
[----:B------:R-:W-:-:S03]  /*22290*/  IMAD.SHL.U32 R10, R10, 0x2, RZ ;  /* 0x000000020a0a7824 */ /* 0x000fc600078e00ff */
[----:B------:R-:W-:Y:S04]  /*222a0*/  STS.U16 [R17+0x12500], R27 ;  /* 0x0125001b11007388 */ /* 0x000fe80000000400 */
[----:B------:R-:W-:Y:S04]  /*222b0*/  STS.U16 [R17+0x12900], R26 ;  /* 0x0129001a11007388 */ /* 0x000fe80000000400 */
[----:B------:R-:W-:Y:S04]  /*222c0*/  STS.U16 [R17+0x12d00], R25 ;  /* 0x012d001911007388 */ /* 0x000fe80000000400 */
[----:B------:R-:W-:Y:S01]  /*222d0*/  STS.U16 [R17+0x13100], R23 ;  /* 0x0131001711007388 */ /* 0x000fe20000000400 */
[----:B0-----:R-:W-:-:S03]  /*222e0*/  LOP3.LUT P1, RZ, R15, 0x40, RZ, 0xc0, !PT ;  /* 0x000000400fff7812 */ /* 0x001fc6000782c0ff */
[----:B----4-:R-:W-:Y:S01]  /*222f0*/  STL [R1+0x2324], R4 ;  /* 0x0023240401007387 */ /* 0x010fe20000100800 */
[----:B------:R-:W-:-:S03]  /*22300*/  SEL R2, RZ, 0x90, !P1 ;  /* 0x00000090ff027807 */ /* 0x000fc60004800000 */
[----:B------:R-:W-:Y:S04]  /*22310*/  STS.U16 [R17+0x13500], R22 ;  /* 0x0135001611007388 */ /* 0x000fe80000000400 */
[----:B------:R-:W4:Y:S01]  /*22320*/  LDL.LU R13, [R1+0x44] ;  /* 0x00004400010d7983 */ /* 0x000f220000300800 */
[----:B------:R-:W-:-:S03]  /*22330*/  LOP3.LUT R2, R2, R10, RZ, 0x3c, !PT ;  /* 0x0000000a02027212 */ /* 0x000fc600078e3cff */
[----:B------:R-:W-:Y:S04]  /*22340*/  STS.U16 [R17+0x13900], R21 ;  /* 0x0139001511007388 */ /* 0x000fe80000000400 */
[----:B------:R0:W-:Y:S01]  /*22350*/  STS.U16 [R17+0x13d00], R19 ;  /* 0x013d001311007388 */ /* 0x0001e20000000400 */
[----:B------:R-:W-:-:S05]  /*22360*/  LOP3.LUT R2, R2, 0x40, RZ, 0x3c, !PT ;  /* 0x0000004002027812 */ /* 0x000fca00078e3cff */
[----:B------:R0:W-:Y:S04]  /*22370*/  STS.U16 [R2+0x10200], R14 ;  /* 0x0102000e02007388 */ /* 0x0001e80000000400 */
[----:B--2---:R-:W-:Y:S04]  /*22380*/  STL [R1+0x2328], R5 ;  /* 0x0023280501007387 */ /* 0x004fe80000100800 */
[----:B------:R-:W2:Y:S04]  /*22390*/  LDL.LU R18, [R1+0x40] ;  /* 0x0000400001127983 */ /* 0x000ea80000300800 */
[----:B0-----:R-:W2:Y:S04]  /*223a0*/  LDL.LU R17, [R1+0x3c] ;  /* 0x00003c0001117983 */ /* 0x001ea80000300800 */
[----:B------:R-:W2:Y:S04]  /*223b0*/  LDL.LU R10, [R1+0x38] ;  /* 0x00003800010a7983 */ /* 0x000ea80000300800 */
[----:B-1----:R-:W2:Y:S04]  /*223c0*/  LDL R8, [R1+0x620] ;  /* 0x0006200001087983 */ /* 0x002ea80000100800 */
[----:B------:R-:W2:Y:S04]  /*223d0*/  LDL R9, [R1+0xdfc] ;  /* 0x000dfc0001097983 */ /* 0x000ea80000100800 */
[----:B---3--:R-:W-:Y:S04]  /*223e0*/  STL [R1+0x232c], R6 ;  /* 0x00232c0601007387 */ /* 0x008fe80000100800 */
        /* <DEDUP_REMOVED lines=15> */
[----:B------:R1:W-:Y:S04]  /*224e0*/  STS.U16 [R2+0x10600], R11 ;  /* 0x0106000b02007388 */ /* 0x0003e80000000400 */
[----:B-1----:R-:W3:Y:S04]  /*224f0*/  LDL.LU R11, [R1+0x34] ;  /* 0x00003400010b7983 */ /* 0x002ee80000300800 */
[----:B0-----:R-:W3:Y:S04]  /*22500*/  LDL R8, [R1+0xd8c] ;  /* 0x000d8c0001087983 */ /* 0x001ee80000100800 */
[----:B------:R-:W3:Y:S04]  /*22510*/  LDL R9, [R1+0xd90] ;  /* 0x000d900001097983 */ /* 0x000ee80000100800 */
[----:B------:R-:W-:Y:S04]  /*22520*/  STS.U16 [R2+0x10a00], R12 ;  /* 0x010a000c02007388 */ /* 0x000fe80000000400 */
[----:B--2---:R0:W-:Y:S04]  /*22530*/  STL [R1+0x58], R14 ;  /* 0x0000580e01007387 */ /* 0x0041e80000100800 */
[----:B0-----:R-:W2:Y:S04]  /*22540*/  LDL.LU R14, [R1+0x30] ;  /* 0x00003000010e7983 */ /* 0x001ea80000300800 */
[----:B------:R-:W2:Y:S01]  /*22550*/  LDL.LU R12, [R1+0x237c] ;  /* 0x00237c00010c7983 */ /* 0x000ea20000300800 */
[----:B---3--:R-:W-:-:S04]  /*22560*/  @!P0 LOP3.LUT R9, R9, R8, RZ, 0x3c, !PT ;  /* 0x0000000809098212 */ /* 0x008fc800078e3cff */
[----:B------:R-:W-:-:S04]  /*22570*/  @!P0 LOP3.LUT R8, R9, R8, RZ, 0x3c, !PT ;  /* 0x0000000809088212 */ /* 0x000fc800078e3cff */
[----:B------:R-:W-:Y:S02]  /*22580*/  @!P0 LOP3.LUT R9, R9, R8, RZ, 0x3c, !PT ;  /* 0x0000000809098212 */ /* 0x000fe400078e3cff */
[----:B--2---:R-:W-:-:S06]  /*22590*/  PRMT R12, RZ, 0x7610, R12 ;  /* 0x00007610ff0c7816 */ /* 0x004fcc000000000c */
[----:B------:R0:W2:Y:S04]  /*225a0*/  @!P0 LDG.E.U16 R12, [R8.64] ;  /* 0x0000000a080c8981 */ /* 0x0000a8000c1e1500 */
[----:B----4-:R-:W-:Y:S04]  /*225b0*/  STS.U16 [R2+0x10e00], R13 ;  /* 0x010e000d02007388 */ /* 0x010fe80000000400 */
[----:B0-----:R-:W3:Y:S04]  /*225c0*/  LDL R8, [R1+0xd4c] ;  /* 0x000d4c0001087983 */ /* 0x001ee80000100800 */
[----:B------:R-:W3:Y:S04]  /*225d0*/  LDL R9, [R1+0xd50] ;  /* 0x000d500001097983 */ /* 0x000ee80000100800 */
[----:B--2---:R0:W-:Y:S04]  /*225e0*/  STL [R1+0x54], R12 ;  /* 0x0000540c01007387 */ /* 0x0041e80000100800 */
[----:B0-----:R-:W2:Y:S04]  /*225f0*/  LDL.LU R12, [R1+0x2c] ;  /* 0x00002c00010c7983 */ /* 0x001ea80000300800 */
[----:B------:R-:W4:Y:S01]  /*22600*/  LDL.LU R13, [R1+0x2378] ;  /* 0x00237800010d7983 */ /* 0x000f220000300800 */
[----:B---3--:R-:W-:-:S04]  /*22610*/  @!P0 LOP3.LUT R9, R9, R8, RZ, 0x3c, !PT ;  /* 0x0000000809098212 */ /* 0x008fc800078e3cff */
[----:B------:R-:W-:-:S04]  /*22620*/  @!P0 LOP3.LUT R8, R9, R8, RZ, 0x3c, !PT ;  /* 0x0000000809088212 */ /* 0x000fc800078e3cff */
[----:B------:R-:W-:Y:S02]  /*22630*/  @!P0 LOP3.LUT R9, R9, R8, RZ, 0x3c, !PT ;  /* 0x0000000809098212 */ /* 0x000fe400078e3cff */
[----:B----4-:R-:W-:-:S06]  /*22640*/  PRMT R13, RZ, 0x7610, R13 ;  /* 0x00007610ff0d7816 */ /* 0x010fcc000000000d */
[----:B------:R-:W3:Y:S04]  /*22650*/  @!P0 LDG.E.U16 R13, [R8.64] ;  /* 0x0000000a080d8981 */ /* 0x000ee8000c1e1500 */
[----:B---3--:R0:W-:Y:S04]  /*22660*/  STL [R1+0x50], R13 ;  /* 0x0000500d01007387 */ /* 0x0081e80000100800 */
[----:B0-----:R-:W3:Y:S04]  /*22670*/  LDL.LU R13, [R1+0x2374] ;  /* 0x00237400010d7983 */ /* 0x001ee80000300800 */
[----:B------:R-:W4:Y:S04]  /*22680*/  LDL R8, [R1+0xd0c] ;  /* 0x000d0c0001087983 */ /* 0x000f280000100800 */
[----:B------:R-:W4:Y:S01]  /*22690*/  LDL R9, [R1+0xd10] ;  /* 0x000d100001097983 */ /* 0x000f220000100800 */
[----:B---3--:R-:W-:-:S02]  /*226a0*/  PRMT R13, RZ, 0x7610, R13 ;  /* 0x00007610ff0d7816 */ /* 0x008fc4000000000d */
[----:B----4-:R-:W-:-:S04]  /*226b0*/  @!P0 LOP3.LUT R9, R9, R8, RZ, 0x3c, !PT ;  /* 0x0000000809098212 */ /* 0x010fc800078e3cff */
[----:B------:R-:W-:-:S04]  /*226c0*/  @!P0 LOP3.LUT R8, R9, R8, RZ, 0x3c, !PT ;  /* 0x0000000809088212 */ /* 0x000fc800078e3cff */
[----:B------:R-:W-:-:S05]  /*226d0*/  @!P0 LOP3.LUT R9, R9, R8, RZ, 0x3c, !PT ;  /* 0x0000000809098212 */ /* 0x000fca00078e3cff */
[----:B------:R-:W3:Y:S04]  /*226e0*/  @!P0 LDG.E.U16 R13, [R8.64] ;  /* 0x0000000a080d8981 */ /* 0x000ee8000c1e1500 */
[----:B------:R0:W-:Y:S04]  /*226f0*/  STS.U16 [R2+0x11200], R18 ;  /* 0x0112001202007388 */ /* 0x0001e80000000400 */
[----:B0-----:R-:W4:Y:S04]  /*22700*/  LDL.LU R18, [R1+0x24] ;  /* 0x0000240001127983 */ /* 0x001f280000300800 */
[----:B---3--:R0:W-:Y:S04]  /*22710*/  STL [R1+0x4c], R13 ;  /* 0x00004c0d01007387 */ /* 0x0081e80000100800 */
[----:B0-----:R-:W3:Y:S04]  /*22720*/  LDL.LU R13, [R1+0x2370] ;  /* 0x00237000010d7983 */ /* 0x001ee80000300800 */
[----:B------:R-:W2:Y:S04]  /*22730*/  LDL R8, [R1+0xccc] ;  /* 0x000ccc0001087983 */ /* 0x000ea80000100800 */
[----:B------:R-:W2:Y:S04]  /*22740*/  LDL R9, [R1+0xcd0] ;  /* 0x000cd00001097983 */ /* 0x000ea80000100800 */
[----:B------:R0:W-:Y:S04]  /*22750*/  STS.U16 [R2+0x11600], R17 ;  /* 0x0116001102007388 */ /* 0x0001e80000000400 */
[----:B0-----:R-:W4:Y:S01]  /*22760*/  LDL.LU R17, [R1+0x236c] ;  /* 0x00236c0001117983 */ /* 0x001f220000300800 */
[----:B---3--:R-:W-:-:S02]  /*22770*/  PRMT R13, RZ, 0x7610, R13 ;  /* 0x00007610ff0d7816 */ /* 0x008fc4000000000d */
[----:B--2---:R-:W-:-:S04]  /*22780*/  @!P0 LOP3.LUT R9, R9, R8, RZ, 0x3c, !PT ;  /* 0x0000000809098212 */ /* 0x004fc800078e3cff */
[----:B------:R-:W-:-:S04]  /*22790*/  @!P0 LOP3.LUT R8, R9, R8, RZ, 0x3c, !PT ;  /* 0x0000000809088212 */ /* 0x000fc800078e3cff */
[----:B------:R-:W-:-:S05]  /*227a0*/  @!P0 LOP3.LUT R9, R9, R8, RZ, 0x3c, !PT ;  /* 0x0000000809098212 */ /* 0x000fca00078e3cff */
[----:B------:R0:W2:Y:S04]  /*227b0*/  @!P0 LDG.E.U16 R13, [R8.64] ;  /* 0x0000000a080d8981 */ /* 0x0000a8000c1e1500 */
[----:B0-----:R-:W3:Y:S04]  /*227c0*/  LDL R8, [R1+0xc8c] ;  /* 0x000c8c0001087983 */ /* 0x001ee80000100800 */
[----:B------:R-:W3:Y:S01]  /*227d0*/  LDL R9, [R1+0xc90] ;  /* 0x000c900001097983 */ /* 0x000ee20000100800 */
[----:B----4-:R-:W-:Y:S02]  /*227e0*/  PRMT R17, RZ, 0x7610, R17 ;  /* 0x00007610ff117816 */ /* 0x010fe40000000011 */
[----:B---3--:R-:W-:-:S04]  /*227f0*/  @!P0 LOP3.LUT R9, R9, R8, RZ, 0x3c, !PT ;  /* 0x0000000809098212 */ /* 0x008fc800078e3cff */
[----:B------:R-:W-:-:S04]  /*22800*/  @!P0 LOP3.LUT R8, R9, R8, RZ, 0x3c, !PT ;  /* 0x0000000809088212 */ /* 0x000fc800078e3cff */
[----:B------:R-:W-:-:S05]  /*22810*/  @!P0 LOP3.LUT R9, R9, R8, RZ, 0x3c, !PT ;  /* 0x0000000809098212 */ /* 0x000fca00078e3cff */
[----:B------:R-:W3:Y:S04]  /*22820*/  @!P0 LDG.E.U16 R17, [R8.64] ;  /* 0x0000000a08118981 */ /* 0x000ee8000c1e1500 */
[----:B--2---:R0:W-:Y:S04]  /*22830*/  STL [R1+0x48], R13 ;  /* 0x0000480d01007387 */ /* 0x0041e80000100800 */
[----:B------:R1:W-:Y:S04]  /*22840*/  STS.U16 [R2+0x11a00], R10 ;  /* 0x011a000a02007388 */ /* 0x0003e80000000400 */
[----:B0-----:R-:W2:Y:S04]  /*22850*/  LDL R13, [R1+0xbd0] ;  /* 0x000bd000010d7983 */ /* 0x001ea80000100800 */
[----:B-1----:R-:W4:Y:S04]  /*22860*/  LDL.LU R10, [R1+0x18] ;  /* 0x00001800010a7983 */ /* 0x002f280000300800 */
[----:B---3--:R0:W-:Y:S04]  /*22870*/  STL [R1+0x44], R17 ;  /* 0x0000441101007387 */ /* 0x0081e80000100800 */
[----:B0-----:R-:W3:Y:S04]  /*22880*/  LDL.LU R17, [R1+0x2368] ;  /* 0x0023680001117983 */ /* 0x001ee80000300800 */
[----:B------:R-:W2:Y:S04]  /*22890*/  LDL R8, [R1+0xc4c] ;  /* 0x000c4c0001087983 */ /* 0x000ea80000100800 */
[----:B------:R-:W2:Y:S01]  /*228a0*/  LDL R9, [R1+0xc50] ;  /* 0x000c500001097983 */ /* 0x000ea20000100800 */
[----:B------:R-:W-:-:S03]  /*228b0*/  PRMT R24, RZ, 0x7610, R24 ;  /* 0x00007610ff187816 */ /* 0x000fc60000000018 */
[----:B------:R0:W-:Y:S04]  /*228c0*/  STS.U16 [R2+0x11e00], R11 ;  /* 0x011e000b02007388 */ /* 0x0001e80000000400 */
[----:B0-----:R-:W3:Y:S01]  /*228d0*/  LDL.LU R11, [R1+0x2364] ;  /* 0x00236400010b7983 */ /* 0x001ee20000300800 */
[----:B--2---:R-:W-:-:S04]  /*228e0*/  @!P0 LOP3.LUT R9, R9, R8, RZ, 0x3c, !PT ;  /* 0x0000000809098212 */ /* 0x004fc800078e3cff */
[----:B------:R-:W-:-:S04]  /*228f0*/  @!P0 LOP3.LUT R8, R9, R8, RZ, 0x3c, !PT ;  /* 0x0000000809088212 */ /* 0x000fc800078e3cff */
[----:B------:R-:W-:-:S05]  /*22900*/  @!P0 LOP3.LUT R9, R9, R8, RZ, 0x3c, !PT ;  /* 0x0000000809098212 */ /* 0x000fca00078e3cff */
[----:B------:R0:W2:Y:S04]  /*22910*/  @!P0 LDG.E.U16 R24, [R8.64] ;  /* 0x0000000a08188981 */ /* 0x0000a8000c1e1500 */
[----:B0-----:R-:W2:Y:S04]  /*22920*/  LDL R8, [R1+0xc0c] ;  /* 0x000c0c0001087983 */ /* 0x001ea80000100800 */
[----:B------:R-:W2:Y:S01]  /*22930*/  LDL R9, [R1+0xc10] ;  /* 0x000c100001097983 */ /* 0x000ea20000100800 */
[----:B---3--:R-:W-:Y:S02]  /*22940*/  PRMT R11, RZ, 0x7610, R11 ;  /* 0x00007610ff0b7816 */ /* 0x008fe4000000000b */
[----:B--2---:R-:W-:-:S04]  /*22950*/  @!P0 LOP3.LUT R9, R9, R8, RZ, 0x3c, !PT ;  /* 0x0000000809098212 */ /* 0x004fc800078e3cff */
[----:B------:R-:W-:-:S04]  /*22960*/  @!P0 LOP3.LUT R8, R9, R8, RZ, 0x3c, !PT ;  /* 0x0000000809088212 */ /* 0x000fc800078e3cff */
[----:B------:R-:W-:-:S05]  /*22970*/  @!P0 LOP3.LUT R9, R9, R8, RZ, 0x3c, !PT ;  /* 0x0000000809098212 */ /* 0x000fca00078e3cff */
[----:B------:R-:W2:Y:S04]  /*22980*/  @!P0 LDG.E.U16 R11, [R8.64] ;  /* 0x0000000a080b8981 */ /* 0x000ea8000c1e1500 */
[----:B------:R0:W-:Y:S04]  /*22990*/  STS.U16 [R2+0x12200], R14 ;  /* 0x0122000e02007388 */ /* 0x0001e80000000400 */
[----:B0-----:R-:W3:Y:S04]  /*229a0*/  LDL R14, [R1+0xb50] ;  /* 0x000b5000010e7983 */ /* 0x001ee80000100800 */
[----:B------:R0:W-:Y:S04]  /*229b0*/  STL [R1+0x40], R24 ;  /* 0x0000401801007387 */ /* 0x0001e80000100800 */
[----:B0-----:R-:W3:Y:S04]  /*229c0*/  LDL.LU R24, [R1+0x10] ;  /* 0x0000100001187983 */ /* 0x001ee80000300800 */
[----:B--2---:R0:W-:Y:S04]  /*229d0*/  STL [R1+0x3c], R11 ;  /* 0x00003c0b01007387 */ /* 0x0041e80000100800 */
[----:B0-----:R-:W2:Y:S04]  /*229e0*/  LDL.LU R11, [R1+0x2360] ;  /* 0x00236000010b7983 */ /* 0x001ea80000300800 */
[----:B------:R-:W3:Y:S01]  /*229f0*/  LDL R9, [R1+0xbcc] ;  /* 0x000bcc0001097983 */ /* 0x000ee20000100800 */
[----:B------:R-:W-:Y:S01]  /*22a00*/  @!P0 IMAD.MOV.U32 R8, RZ, RZ, R13 ;  /* 0x000000ffff088224 */ /* 0x000fe200078e000d */
[----:B--2---:R-:W-:-:S06]  /*22a10*/  PRMT R11, RZ, 0x7610, R11 ;  /* 0x00007610ff0b7816 */ /* 0x004fcc000000000b */
[----:B---3--:R0:W2:Y:S04]  /*22a20*/  @!P0 LDG.E.U16 R11, [R8.64] ;  /* 0x0000000a080b8981 */ /* 0x0080a8000c1e1500 */
[----:B------:R1:W-:Y:S04]  /*22a30*/  STS.U16 [R2+0x12600], R12 ;  /* 0x0126000c02007388 */ /* 0x0003e80000000400 */
[----:B-1----:R-:W3:Y:S04]  /*22a40*/  LDL.LU R12, [R1+0x8] ;  /* 0x00000800010c7983 */ /* 0x002ee80000300800 */
[----:B0-----:R-:W3:Y:S04]  /*22a50*/  LDL R8, [R1+0xb8c] ;  /* 0x000b8c0001087983 */ /* 0x001ee80000100800 */
[----:B------:R-:W3:Y:S04]  /*22a60*/  LDL R9, [R1+0xb90] ;  /* 0x000b900001097983 */ /* 0x000ee80000100800 */
[----:B------:R-:W4:Y:S04]  /*22a70*/  LDL R13, [R1+0xacc] ;  /* 0x000acc00010d7983 */ /* 0x000f280000100800 */
[----:B------:R-:W-:Y:S04]  /*22a80*/  STS.U16 [R2+0x12a00], R18 ;  /* 0x012a001202007388 */ /* 0x000fe80000000400 */
[----:B--2---:R0:W-:Y:S04]  /*22a90*/  STL [R1+0x38], R11 ;  /* 0x0000380b01007387 */ /* 0x0041e80000100800 */
[----:B0-----:R-:W2:Y:S04]  /*22aa0*/  LDL R11, [R1+0xad0] ;  /* 0x000ad000010b7983 */ /* 0x001ea80000100800 */
[----:B------:R-:W2:Y:S01]  /*22ab0*/  LDL.LU R18, [R1+0x235c] ;  /* 0x00235c0001127983 */ /* 0x000ea20000300800 */
[----:B---3--:R-:W-:-:S04]  /*22ac0*/  @!P0 LOP3.LUT R9, R9, R8, RZ, 0x3c, !PT ;  /* 0x0000000809098212 */ /* 0x008fc800078e3cff */
[----:B------:R-:W-:-:S04]  /*22ad0*/  @!P0 LOP3.LUT R8, R9, R8, RZ, 0x3c, !PT ;  /* 0x0000000809088212 */ /* 0x000fc800078e3cff */
[----:B------:R-:W-:Y:S02]  /*22ae0*/  @!P0 LOP3.LUT R9, R9, R8, RZ, 0x3c, !PT ;  /* 0x0000000809098212 */ /* 0x000fe400078e3cff */
[----:B--2---:R-:W-:-:S06]  /*22af0*/  PRMT R18, RZ, 0x7610, R18 ;  /* 0x00007610ff127816 */ /* 0x004fcc0000000012 */
[----:B------:R-:W2:Y:S04]  /*22b00*/  @!P0 LDG.E.U16 R18, [R8.64] ;  /* 0x0000000a08128981 */ /* 0x000ea8000c1e1500 */
[----:B--2---:R0:W-:Y:S04]  /*22b10*/  STL [R1+0x34], R18 ;  /* 0x0000341201007387 */ /* 0x0041e80000100800 */
[----:B0-----:R-:W2:Y:S04]  /*22b20*/  LDL.LU R18, [R1+0x2358] ;  /* 0x0023580001127983 */ /* 0x001ea80000300800 */
[----:B------:R-:W3:Y:S04]  /*22b30*/  LDL.LU R8, [R1+0x1c] ;  /* 0x00001c0001087983 */ /* 0x000ee80000300800 */
[----:B------:R-:W4:Y:S01]  /*22b40*/  LDL R9, [R1+0xb4c] ;  /* 0x000b4c0001097983 */ /* 0x000f220000100800 */
[----:B--2---:R-:W-:-:S03]  /*22b50*/  PRMT R18, RZ, 0x7610, R18 ;  /* 0x00007610ff127816 */ /* 0x004fc60000000012 */
[----:B---3--:R0:W-:Y:S02]  /*22b60*/  STS.U16 [R2+0x12e00], R8 ;  /* 0x012e000802007388 */ /* 0x0081e40000000400 */
[----:B0-----:R-:W-:Y:S02]  /*22b70*/  @!P0 IMAD.MOV.U32 R8, RZ, RZ, R14 ;  /* 0x000000ffff088224 */ /* 0x001fe400078e000e */
[----:B------:R-:W2:Y:S04]  /*22b80*/  LDL R14, [R1+0xa90] ;  /* 0x000a9000010e7983 */ /* 0x000ea80000100800 */
[----:B----4-:R-:W3:Y:S04]  /*22b90*/  @!P0 LDG.E.U16 R18, [R8.64] ;  /* 0x0000000a08128981 */ /* 0x010ee8000c1e1500 */
        /* <DEDUP_REMOVED lines=13> */
[----:B------:R-:W2:Y:S01]  /*22c70*/  LDL.LU R9, [R1+0x14] ;  /* 0x0000140001097983 */ /* 0x000ea20000300800 */
[----:B------:R-:W-:Y:S01]  /*22c80*/  PRMT R5, RZ, 0x7610, R5 ;  /* 0x00007610ff057816 */ /* 0x000fe20000000005 */
[----:B------:R-:W-:Y:S01]  /*22c90*/  @!P0 IMAD.MOV.U32 R8, RZ, RZ, R11 ;  /* 0x000000ffff088224 */ /* 0x000fe200078e000b */
[----:B------:R-:W-:Y:S01]  /*22ca0*/  PRMT R4, RZ, 0x7610, R4 ;  /* 0x00007610ff047816 */ /* 0x000fe20000000004 */
[----:B------:R-:W3:Y:S04]  /*22cb0*/  LDL R11, [R1+0xa4c] ;  /* 0x000a4c00010b7983 */ /* 0x000ee80000100800 */
[----:B--2---:R0:W-:Y:S02]  /*22cc0*/  STS.U16 [R2+0x13600], R9 ;  /* 0x0136000902007388 */ /* 0x0041e40000000400 */
[----:B0-----:R-:W-:-:S05]  /*22cd0*/  @!P0 IMAD.MOV.U32 R9, RZ, RZ, R13 ;  /* 0x000000ffff098224 */ /* 0x001fca00078e000d */
[----:B------:R0:W2:Y:S04]  /*22ce0*/  @!P0 LDG.E.U16 R5, [R8.64] ;  /* 0x0000000a08058981 */ /* 0x0000a8000c1e1500 */
[----:B0-----:R-:W3:Y:S01]  /*22cf0*/  LDL R9, [R1+0xa8c] ;  /* 0x000a8c0001097983 */ /* 0x001ee20000100800 */
[----:B------:R-:W-:-:S03]  /*22d00*/  @!P0 IMAD.MOV.U32 R8, RZ, RZ, R14 ;  /* 0x000000ffff088224 */ /* 0x000fc600078e000e */
[----:B------:R0:W-:Y:S04]  /*22d10*/  STS.U16 [R2+0x13a00], R24 ;  /* 0x013a001802007388 */ /* 0x0001e80000000400 */
[----:B0-----:R-:W0:Y:S04]  /*22d20*/  S2R R24, SR_TID.X ;  /* 0x0000000000187919 */ /* 0x001e280000002100 */
[----:B--2---:R1:W-:Y:S04]  /*22d30*/  STL [R1+0x28], R5 ;  /* 0x0000280501007387 */ /* 0x0043e80000100800 */
[----:B---3--:R2:W3:Y:S04]  /*22d40*/  @!P0 LDG.E.U16 R4, [R8.64] ;  /* 0x0000000a08048981 */ /* 0x0084e8000c1e1500 */
[----:B-1----:R-:W4:Y:S01]  /*22d50*/  LDL R5, [R1+0xa50] ;  /* 0x000a500001057983 */ /* 0x002f220000100800 */
[----:B------:R-:W-:-:S02]  /*22d60*/  LOP3.LUT R15, R15, 0x3f, RZ, 0xc0, !PT ;  /* 0x0000003f0f0f7812 */ /* 0x000fc400078ec0ff */
[----:B0-----:R-:W-:Y:S01]  /*22d70*/  LOP3.LUT P1, RZ, R24, 0x40, RZ, 0xc0, !PT ;  /* 0x0000004018ff7812 */ /* 0x001fe2000782c0ff */
[----:B------:R-:W4:Y:S01]  /*22d80*/  LDL.LU R13, [R1+0x3fc] ;  /* 0x0003fc00010d7983 */ /* 0x000f220000300800 */
[----:B------:R-:W-:Y:S01]  /*22d90*/  PRMT R28, RZ, 0x7610, R28 ;  /* 0x00007610ff1c7816 */ /* 0x000fe2000000001c */
[----:B------:R-:W-:Y:S02]  /*22da0*/  IMAD.SHL.U32 R15, R15, 0x2, RZ ;  /* 0x000000020f0f7824 */ /* 0x000fe400078e00ff */
[----:B------:R-:W4:Y:S01]  /*22db0*/  LDL.LU R14, [R1+0x3f8] ;  /* 0x0003f800010e7983 */ /* 0x000f220000300800 */
[----:B--2---:R-:W-:-:S03]  /*22dc0*/  @!P0 IMAD.MOV.U32 R9, RZ, RZ, R11 ;  /* 0x000000ffff098224 */ /* 0x004fc600078e000b */
[----:B------:R0:W-:Y:S04]  /*22dd0*/  STS.U16 [R2+0x13e00], R12 ;  /* 0x013e000c02007388 */ /* 0x0001e80000000400 */
[----:B0-----:R-:W2:Y:S04]  /*22de0*/  LDL R12, [R1+0x9cc] ;  /* 0x0009cc00010c7983 */ /* 0x001ea80000100800 */
[----:B------:R-:W2:Y:S04]  /*22df0*/  LDL R2, [R1+0x9d0] ;  /* 0x0009d00001027983 */ /* 0x000ea80000100800 */
[----:B---3--:R0:W-:Y:S01]  /*22e00*/  STL [R1+0x24], R4 ;  /* 0x0000240401007387 */ /* 0x0081e20000100800 */
[----:B----4-:R-:W-:-:S05]  /*22e10*/  @!P0 IMAD.MOV.U32 R8, RZ, RZ, R5 ;  /* 0x000000ffff088224 */ /* 0x010fca00078e0005 */
[----:B------:R1:W3:Y:S01]  /*22e20*/  @!P0 LDG.E.U16 R28, [R8.64] ;  /* 0x0000000a081c8981 */ /* 0x0002e2000c1e1500 */
[----:B0-----:R-:W-:-:S04]  /*22e30*/  SEL R4, RZ, 0x90, !P1 ;  /* 0x00000090ff047807 */ /* 0x001fc80004800000 */
[----:B------:R-:W-:Y:S02]  /*22e40*/  LOP3.LUT R4, R4, R15, RZ, 0x3c, !PT ;  /* 0x0000000f04047212 */ /* 0x000fe400078e3cff */
[----:B------:R-:W4:Y:S04]  /*22e50*/  LDL.LU R15, [R1+0x3f4] ;  /* 0x0003f400010f7983 */ /* 0x000f280000300800 */
[----:B-1----:R-:W2:Y:S04]  /*22e60*/  LDL R8, [R1+0xa0c] ;  /* 0x000a0c0001087983 */ /* 0x002ea80000100800 */
[----:B------:R-:W2:Y:S01]  /*22e70*/  LDL R9, [R1+0xa10] ;  /* 0x000a100001097983 */ /* 0x000ea20000100800 */
[----:B------:R-:W-:-:S02]  /*22e80*/  PRMT R18, RZ, 0x7610, R18 ;  /* 0x00007610ff127816 */ /* 0x000fc40000000012 */
[----:B------:R-:W-:Y:S01]  /*22e90*/  LOP3.LUT R4, R4, 0x60, RZ, 0x3c, !PT ;  /* 0x0000006004047812 */ /* 0x000fe200078e3cff */
[----:B------:R-:W3:Y:S04]  /*22ea0*/  LDL R11, [R1+0x98c] ;  /* 0x00098c00010b7983 */ /* 0x000ee80000100800 */
[----:B------:R-:W3:Y:S01]  /*22eb0*/  LDL R5, [R1+0x990] ;  /* 0x0009900001057983 */ /* 0x000ee20000100800 */
[----:B--2---:R-:W-:-:S04]  /*22ec0*/  @!P0 LOP3.LUT R9, R9, R8, RZ, 0x3c, !PT ;  /* 0x0000000809098212 */ /* 0x004fc800078e3cff */
[----:B------:R-:W-:-:S04]  /*22ed0*/  @!P0 LOP3.LUT R8, R9, R8, RZ, 0x3c, !PT ;  /* 0x0000000809088212 */ /* 0x000fc800078e3cff */
[----:B------:R-:W-:-:S05]  /*22ee0*/  @!P0 LOP3.LUT R9, R9, R8, RZ, 0x3c, !PT ;  /* 0x0000000809098212 */ /* 0x000fca00078e3cff */
[----:B------:R-:W2:Y:S04]  /*22ef0*/  @!P0 LDG.E.U16 R18, [R8.64] ;  /* 0x0000000a08128981 */ /* 0x000ea8000c1e1500 */
[----:B---3--:R0:W-:Y:S04]  /*22f00*/  STL [R1+0x20], R28 ;  /* 0x0000201c01007387 */ /* 0x0081e80000100800 */
[----:B------:R1:W-:Y:S04]  /*22f10*/  STS.U16 [R4+0x10300], R10 ;  /* 0x0103000a04007388 */ /* 0x0003e80000000400 */
[----:B0-----:R-:W3:Y:S04]  /*22f20*/  LDL.LU R28, [R1+0x3f0] ;  /* 0x0003f000011c7983 */ /* 0x001ee80000300800 */
[----:B-1----:R-:W3:Y:S04]  /*22f30*/  LDL.LU R10, [R1+0x3ec] ;  /* 0x0003ec00010a7983 */ /* 0x002ee80000300800 */
[----:B--2---:R0:W-:Y:S04]  /*22f40*/  STL [R1+0x1c], R18 ;  /* 0x00001c1201007387 */ /* 0x0041e80000100800 */
[----:B0-----:R-:W2:Y:S04]  /*22f50*/  LDL.LU R18, [R1+0x234c] ;  /* 0x00234c0001127983 */ /* 0x001ea80000300800 */
[----:B------:R-:W2:Y:S01]  /*22f60*/  LDL.LU R9, [R1+0x400] ;  /* 0x0004000001097983 */ /* 0x000ea20000300800 */
[----:B------:R-:W-:Y:S01]  /*22f70*/  PRMT R0, RZ, 0x7610, R0 ;  /* 0x00007610ff007816 */ /* 0x000fe20000000000 */
[----:B------:R-:W-:-:S02]  /*22f80*/  @!P0 IMAD.MOV.U32 R8, RZ, RZ, R2 ;  /* 0x000000ffff088224 */ /* 0x000fc400078e0002 */
[----:B--2---:R0:W-:Y:S02]  /*22f90*/  STS.U16 [R4+0x10700], R9 ;  /* 0x0107000904007388 */ /* 0x0041e40000000400 */
[----:B0-----:R-:W-:Y:S01]  /*22fa0*/  @!P0 IMAD.MOV.U32 R9, RZ, RZ, R12 ;  /* 0x000000ffff098224 */ /* 0x001fe200078e000c */
[----:B------:R-:W-:Y:S01]  /*22fb0*/  PRMT R3, RZ, 0x7610, R3 ;  /* 0x00007610ff037816 */ /* 0x000fe20000000003 */
[----:B------:R-:W2:Y:S04]  /*22fc0*/  LDL.LU R12, [R1+0x3e8] ;  /* 0x0003e800010c7983 */ /* 0x000ea80000300800 */
[----:B------:R0:W2:Y:S04]  /*22fd0*/  @!P0 LDG.E.U16 R0, [R8.64] ;  /* 0x0000000a08008981 */ /* 0x0000a8000c1e1500 */
[----:B------:R-:W3:Y:S01]  /*22fe0*/  LDL R2, [R1+0x90c] ;  /* 0x00090c0001027983 */ /* 0x000ee20000100800 */
[----:B0-----:R-:W-:-:S02]  /*22ff0*/  @!P0 IMAD.MOV.U32 R8, RZ, RZ, R5 ;  /* 0x000000ffff088224 */ /* 0x001fc400078e0005 */
[----:B------:R-:W-:-:S05]  /*23000*/  @!P0 IMAD.MOV.U32 R9, RZ, RZ, R11 ;  /* 0x000000ffff098224 */ /* 0x000fca00078e000b */
[----:B------:R0:W3:Y:S04]  /*23010*/  @!P0 LDG.E.U16 R3, [R8.64] ;  /* 0x0000000a08038981 */ /* 0x0000e8000c1e1500 */
[----:B--2---:R1:W-:Y:S04]  /*23020*/  STL [R1+0x18], R0 ;  /* 0x0000180001007387 */ /* 0x0043e80000100800 */
[----:B0-----:R-:W2:Y:S04]  /*23030*/  LDL R8, [R1+0x94c] ;  /* 0x00094c0001087983 */ /* 0x001ea80000100800 */
[----:B------:R-:W2:Y:S04]  /*23040*/  LDL R9, [R1+0x950] ;  /* 0x0009500001097983 */ /* 0x000ea80000100800 */
[----:B-1----:R-:W2:Y:S04]  /*23050*/  LDL R0, [R1+0x910] ;  /* 0x0009100001007983 */ /* 0x002ea80000100800 */
[----:B------:R0:W-:Y:S04]  /*23060*/  STS.U16 [R4+0x10b00], R13 ;  /* 0x010b000d04007388 */ /* 0x0001e80000000400 */
[----:B------:R-:W2:Y:S01]  /*23070*/  LDL R11, [R1+0x8d0] ;  /* 0x0008d000010b7983 */ /* 0x000ea20000100800 */
[----:B------:R-:W-:-:S03]  /*23080*/  PRMT R20, RZ, 0x7610, R20 ;  /* 0x00007610ff147816 */ /* 0x000fc60000000014 */
[----:B------:R-:W2:Y:S04]  /*23090*/  LDL R5, [R1+0x88c] ;  /* 0x00088c0001057983 */ /* 0x000ea80000100800 */
[----:B0-----:R-:W2:Y:S04]  /*230a0*/  LDL R13, [R1+0x8cc] ;  /* 0x0008cc00010d7983 */ /* 0x001ea80000100800 */
[----:B---3--:R0:W-:Y:S04]  /*230b0*/  STL [R1+0x14], R3 ;  /* 0x0000140301007387 */ /* 0x0081e80000100800 */
[----:B------:R1:W-:Y:S04]  /*230c0*/  STS.U16 [R4+0x10f00], R14 ;  /* 0x010f000e04007388 */ /* 0x0003e80000000400 */
[----:B0-----:R-:W3:Y:S04]  /*230d0*/  LDL R3, [R1+0x890] ;  /* 0x0008900001037983 */ /* 0x001ee80000100800 */
[----:B-1----:R-:W3:Y:S04]  /*230e0*/  LDL.LU R14, [R1+0x3e4] ;  /* 0x0003e400010e7983 */ /* 0x002ee80000300800 */
[----:B----4-:R0:W-:Y:S04]  /*230f0*/  STS.U16 [R4+0x11300], R15 ;  /* 0x0113000f04007388 */ /* 0x0101e80000000400 */
[----:B0-----:R-:W4:Y:S01]  /*23100*/  LDL.LU R15, [R1+0x3e0] ;  /* 0x0003e000010f7983 */ /* 0x001f220000300800 */
[----:B--2---:R-:W-:-:S04]  /*23110*/  @!P0 LOP3.LUT R9, R9, R8, RZ, 0x3c, !PT ;  /* 0x0000000809098212 */ /* 0x004fc800078e3cff */
[----:B------:R-:W-:-:S04]  /*23120*/  @!P0 LOP3.LUT R8, R9, R8, RZ, 0x3c, !PT ;  /* 0x0000000809088212 */ /* 0x000fc800078e3cff */
[----:B------:R-:W-:-:S05]  /*23130*/  @!P0 LOP3.LUT R9, R9, R8, RZ, 0x3c, !PT ;  /* 0x0000000809098212 */ /* 0x000fca00078e3cff */
[----:B------:R0:W2:Y:S02]  /*23140*/  @!P0 LDG.E.U16 R20, [R8.64] ;  /* 0x0000000a08148981 */ /* 0x0000a4000c1e1500 */
[----:B0-----:R-:W-:Y:S02]  /*23150*/  @!P0 IMAD.MOV.U32 R8, RZ, RZ, R0 ;  /* 0x000000ffff088224 */ /* 0x001fe400078e0000 */
[----:B------:R-:W-:Y:S01]  /*23160*/  @!P0 IMAD.MOV.U32 R9, RZ, RZ, R2 ;  /* 0x000000ffff098224 */ /* 0x000fe200078e0002 */
[----:B------:R-:W2:Y:S04]  /*23170*/  LDL R0, [R1+0x850] ;  /* 0x0008500001007983 */ /* 0x000ea80000100800 */
[----:B------:R-:W4:Y:S01]  /*23180*/  LDL R2, [R1+0x84c] ;  /* 0x00084c0001027983 */ /* 0x000f220000100800 */
[----:B------:R-:W-:-:S02]  /*23190*/  PRMT R16, RZ, 0x7610, R16 ;  /* 0x00007610ff107816 */ /* 0x000fc40000000010 */
[----:B------:R-:W-:-:S04]  /*231a0*/  PRMT R6, RZ, 0x7610, R6 ;  /* 0x00007610ff067816 */ /* 0x000fc80000000006 */
[----:B------:R0:W4:Y:S01]  /*231b0*/  @!P0 LDG.E.U16 R16, [R8.64] ;  /* 0x0000000a08108981 */ /* 0x000122000c1e1500 */
[----:B------:R-:W-:Y:S01]  /*231c0*/  PRMT R26, RZ, 0x7610, R26 ;  /* 0x00007610ff1a7816 */ /* 0x000fe2000000001a */
[----:B0-----:R-:W-:Y:S02]  /*231d0*/  @!P0 IMAD.MOV.U32 R8, RZ, RZ, R11 ;  /* 0x000000ffff088224 */ /* 0x001fe400078e000b */
[----:B------:R-:W-:Y:S01]  /*231e0*/  @!P0 IMAD.MOV.U32 R9, RZ, RZ, R13 ;  /* 0x000000ffff098224 */ /* 0x000fe200078e000d */
[----:B------:R-:W-:Y:S01]  /*231f0*/  PRMT R22, RZ, 0x7610, R22 ;  /* 0x00007610ff167816 */ /* 0x000fe20000000016 */
[----:B------:R-:W-:Y:S04]  /*23200*/  STS.U16 [R4+0x11700], R28 ;  /* 0x0117001c04007388 */ /* 0x000fe80000000400 */
[----:B------:R3:W4:Y:S04]  /*23210*/  @!P0 LDG.E.U16 R6, [R8.64] ;  /* 0x0000000a08068981 */ /* 0x000728000c1e1500 */
[----:B------:R-:W4:Y:S01]  /*23220*/  LDL.LU R11, [R1+0x3dc] ;  /* 0x0003dc00010b7983 */ /* 0x000f220000300800 */
[----:B---3--:R-:W-:-:S02]  /*23230*/  @!P0 IMAD.MOV.U32 R8, RZ, RZ, R3 ;  /* 0x000000ffff088224 */ /* 0x008fc400078e0003 */
[----:B------:R-:W-:Y:S01]  /*23240*/  @!P0 IMAD.MOV.U32 R9, RZ, RZ, R5 ;  /* 0x000000ffff098224 */ /* 0x000fe200078e0005 */
[----:B------:R0:W-:Y:S04]  /*23250*/  STS.U16 [R4+0x11b00], R10 ;  /* 0x011b000a04007388 */ /* 0x0001e80000000400 */
[----:B------:R2:W3:Y:S04]  /*23260*/  @!P0 LDG.E.U16 R26, [R8.64] ;  /* 0x0000000a081a8981 */ /* 0x0004e8000c1e1500 */
[----:B------:R-:W3:Y:S04]  /*23270*/  LDL R5, [R1+0x810] ;  /* 0x0008100001057983 */ /* 0x000ee80000100800 */
[----:B0-----:R-:W3:Y:S04]  /*23280*/  LDL R10, [R1+0x80c] ;  /* 0x00080c00010a7983 */ /* 0x001ee80000100800 */
[----:B------:R-:W3:Y:S01]  /*23290*/  LDL.LU R28, [R1+0x3d8] ;  /* 0x0003d800011c7983 */ /* 0x000ee20000300800 */
[----:B--2---:R-:W-:-:S02]  /*232a0*/  @!P0 IMAD.MOV.U32 R8, RZ, RZ, R0 ;  /* 0x000000ffff088224 */ /* 0x004fc400078e0000 */
[----:B----4-:R-:W-:-:S05]  /*232b0*/  @!P0 IMAD.MOV.U32 R9, RZ, RZ, R2 ;  /* 0x000000ffff098224 */ /* 0x010fca00078e0002 */
[----:B------:R0:W2:Y:S01]  /*232c0*/  @!P0 LDG.E.U16 R22, [R8.64] ;  /* 0x0000000a08168981 */ /* 0x0000a2000c1e1500 */
[----:B------:R-:W-:-:S03]  /*232d0*/  PRMT R18, RZ, 0x7610, R18 ;  /* 0x00007610ff127816 */ /* 0x000fc60000000012 */
[----:B------:R-:W-:Y:S04]  /*232e0*/  STS.U16 [R4+0x11f00], R12 ;  /* 0x011f000c04007388 */ /* 0x000fe80000000400 */
[----:B---3--:R-:W-:Y:S04]  /*232f0*/  STL [R1+0x22b4], R26 ;  /* 0x0022b41a01007387 */ /* 0x008fe80000100800 */
[----:B------:R1:W-:Y:S04]  /*23300*/  STL [R1], R6 ;  /* 0x0000000601007387 */ /* 0x0003e80000100800 */
[----:B------:R-:W3:Y:S01]  /*23310*/  LDL R3, [R1+0x7d0] ;  /* 0x0007d00001037983 */ /* 0x000ee20000100800 */
[----:B0-----:R-:W-:-:S03]  /*23320*/  @!P0 IMAD.MOV.U32 R8, RZ, RZ, R5 ;  /* 0x000000ffff088224 */ /* 0x001fc600078e0005 */
[----:B------:R-:W4:Y:S04]  /*23330*/  LDL R0, [R1+0x790] ;  /* 0x0007900001007983 */ /* 0x000f280000100800 */
[----:B-1----:R-:W4:Y:S01]  /*23340*/  LDL R6, [R1+0x7cc] ;  /* 0x0007cc0001067983 */ /* 0x002f220000100800 */
[----:B------:R-:W-:-:S03]  /*23350*/  @!P0 IMAD.MOV.U32 R9, RZ, RZ, R10 ;  /* 0x000000ffff098224 */ /* 0x000fc600078e000a */
[----:B------:R-:W4:Y:S04]  /*23360*/  LDL.LU R12, [R1+0x3d4] ;  /* 0x0003d400010c7983 */ /* 0x000f280000300800 */
[----:B------:R3:W4:Y:S04]  /*23370*/  @!P0 LDG.E.U16 R18, [R8.64] ;  /* 0x0000000a08128981 */ /* 0x000728000c1e1500 */
[----:B--2---:R-:W-:Y:S04]  /*23380*/  STL [R1+0x22b8], R22 ;  /* 0x0022b81601007387 */ /* 0x004fe80000100800 */
[----:B------:R-:W-:Y:S04]  /*23390*/  STL [R1+0x10], R20 ;  /* 0x0000101401007387 */ /* 0x000fe80000100800 */
[----:B------:R-:W2:Y:S01]  /*233a0*/  LDL R2, [R1+0x78c] ;  /* 0x00078c0001027983 */ /* 0x000ea20000100800 */
[----:B------:R-:W-:-:S03]  /*233b0*/  PRMT R7, RZ, 0x7610, R7 ;  /* 0x00007610ff077816 */ /* 0x000fc60000000007 */
[----:B------:R0:W-:Y:S04]  /*233c0*/  STS.U16 [R4+0x12300], R14 ;  /* 0x0123000e04007388 */ /* 0x0001e80000000400 */
[----:B------:R1:W-:Y:S04]  /*233d0*/  STS.U16 [R4+0x12700], R15 ;  /* 0x0127000f04007388 */ /* 0x0003e80000000400 */
[----:B------:R2:W-:Y:S04]  /*233e0*/  STS.U16 [R4+0x12b00], R11 ;  /* 0x012b000b04007388 */ /* 0x0005e80000000400 */
[----:B0-----:R-:W2:Y:S01]  /*233f0*/  LDL.LU R14, [R1+0x3d0] ;  /* 0x0003d000010e7983 */ /* 0x001ea20000300800 */
[----:B---3--:R-:W-:-:S02]  /*23400*/  @!P0 IMAD.MOV.U32 R8, RZ, RZ, R3 ;  /* 0x000000ffff088224 */ /* 0x008fc400078e0003 */
[----:B----4-:R-:W-:Y:S02]  /*23410*/  @!P0 IMAD.MOV.U32 R9, RZ, RZ, R6 ;  /* 0x000000ffff098224 */ /* 0x010fe400078e0006 */
[----:B------:R-:W-:-:S03]  /*23420*/  @!P0 IMAD.MOV.U32 R10, RZ, RZ, R0 ;  /* 0x000000ffff0a8224 */ /* 0x000fc600078e0000 */
[----:B------:R0:W3:Y:S04]  /*23430*/  @!P0 LDG.E.U16 R7, [R8.64] ;  /* 0x0000000a08078981 */ /* 0x0000e8000c1e1500 */
[----:B------:R-:W-:Y:S01]  /*23440*/  STL [R1+0x22bc], R18 ;  /* 0x0022bc1201007387 */ /* 0x000fe20000100800 */
[----:B0-----:R-:W-:-:S03]  /*23450*/  PRMT R8, RZ, 0x7610, R8 ;  /* 0x00007610ff087816 */ /* 0x001fc60000000008 */
[----:B------:R-:W-:Y:S04]  /*23460*/  STL [R1+0x8], R16 ;  /* 0x0000081001007387 */ /* 0x000fe80000100800 */
[----:B------:R-:W4:Y:S04]  /*23470*/  LDL R5, [R1+0x750] ;  /* 0x0007500001057983 */ /* 0x000f280000100800 */
[----:B------:R-:W4:Y:S04]  /*23480*/  LDL R13, [R1+0x74c] ;  /* 0x00074c00010d7983 */ /* 0x000f280000100800 */
[----:B-1----:R-:W4:Y:S04]  /*23490*/  LDL.LU R15, [R1+0x3b8] ;  /* 0x0003b800010f7983 */ /* 0x002f280000300800 */
[----:B------:R-:W4:Y:S04]  /*234a0*/  LDL R6, [R1+0x70c] ;  /* 0x00070c0001067983 */ /* 0x000f280000100800 */
[----:B------:R-:W4:Y:S01]  /*234b0*/  LDL R3, [R1+0x710] ;  /* 0x0007100001037983 */ /* 0x000f220000100800 */
[----:B--2---:R-:W-:-:S05]  /*234c0*/  @!P0 IMAD.MOV.U32 R11, RZ, RZ, R2 ;  /* 0x000000ffff0b8224 */ /* 0x004fca00078e0002 */
[----:B------:R4:W2:Y:S04]  /*234d0*/  @!P0 LDG.E.U16 R8, [R10.64] ;  /* 0x0000000a0a088981 */ /* 0x0008a8000c1e1500 */
[----:B---3--:R0:W-:Y:S04]  /*234e0*/  STL [R1+0x22c0], R7 ;  /* 0x0022c00701007387 */ /* 0x0081e80000100800 */
[----:B------:R-:W3:Y:S04]  /*234f0*/  LDL R2, [R1+0x6cc] ;  /* 0x0006cc0001027983 */ /* 0x000ee80000100800 */
[----:B------:R-:W3:Y:S04]  /*23500*/  LDL R0, [R1+0x6d0] ;  /* 0x0006d00001007983 */ /* 0x000ee80000100800 */
[----:B------:R-:W3:Y:S01]  /*23510*/  LDL.LU R20, [R1+0x3a0] ;  /* 0x0003a00001147983 */ /* 0x000ee20000300800 */
[----:B----4-:R-:W-:-:S03]  /*23520*/  @!P0 IMAD.MOV.U32 R10, RZ, RZ, R5 ;  /* 0x000000ffff0a8224 */ /* 0x010fc600078e0005 */
[----:B--2---:R-:W-:Y:S04]  /*23530*/  STL [R1+0x22c4], R8 ;  /* 0x0022c40801007387 */ /* 0x004fe80000100800 */
[----:B0-----:R-:W2:Y:S04]  /*23540*/  LDL R7, [R1+0x68c] ;  /* 0x00068c0001077983 */ /* 0x001ea80000100800 */
[----:B------:R-:W4:Y:S01]  /*23550*/  LDL R5, [R1+0x690] ;  /* 0x0006900001057983 */ /* 0x000f220000100800 */
[----:B------:R-:W-:Y:S01]  /*23560*/  PRMT R9, RZ, 0x7610, R9 ;  /* 0x00007610ff097816 */ /* 0x000fe20000000009 */
[----:B------:R-:W-:-:S02]  /*23570*/  @!P0 IMAD.MOV.U32 R11, RZ, RZ, R13 ;  /* 0x000000ffff0b8224 */ /* 0x000fc400078e000d */
[----:B------:R-:W-:Y:S01]  /*23580*/  STS.U16 [R4+0x12f00], R28 ;  /* 0x012f001c04007388 */ /* 0x000fe20000000400 */
[----:B------:R-:W-:-:S03]  /*23590*/  @!P0 IMAD.MOV.U32 R13, RZ, RZ, R6 ;  /* 0x000000ffff0d8224 */ /* 0x000fc600078e0006 */
[----:B------:R0:W4:Y:S04]  /*235a0*/  @!P0 LDG.E.U16 R9, [R10.64] ;  /* 0x0000000a0a098981 */ /* 0x000128000c1e1500 */
[----:B------:R1:W-:Y:S01]  /*235b0*/  STS.U16 [R4+0x13300], R12 ;  /* 0x0133000c04007388 */ /* 0x0003e20000000400 */
[----:B0-----:R-:W-:Y:S01]  /*235c0*/  PRMT R10, RZ, 0x7610, R10 ;  /* 0x00007610ff0a7816 */ /* 0x001fe2000000000a */
[----:B-1----:R-:W-:Y:S01]  /*235d0*/  @!P0 IMAD.MOV.U32 R12, RZ, RZ, R3 ;  /* 0x000000ffff0c8224 */ /* 0x002fe200078e0003 */
[----:B------:R-:W-:-:S04]  /*235e0*/  PRMT R11, RZ, 0x7610, R11 ;  /* 0x00007610ff0b7816 */ /* 0x000fc8000000000b */
[----:B------:R3:W4:Y:S04]  /*235f0*/  @!P0 LDG.E.U16 R10, [R12.64] ;  /* 0x0000000a0c0a8981 */ /* 0x000728000c1e1500 */
[----:B------:R-:W-:Y:S04]  /*23600*/  STS.U16 [R4+0x13700], R14 ;  /* 0x0137000e04007388 */ /* 0x000fe80000000400 */
[----:B------:R2:W-:Y:S01]  /*23610*/  STS.U16 [R4+0x13b00], R15 ;  /* 0x013b000f04007388 */ /* 0x0005e20000000400 */
[----:B---3--:R-:W-:Y:S02]  /*23620*/  @!P0 IMAD.MOV.U32 R13, RZ, RZ, R2 ;  /* 0x000000ffff0d8224 */ /* 0x008fe400078e0002 */
[----:B------:R-:W-:-:S05]  /*23630*/  @!P0 IMAD.MOV.U32 R12, RZ, RZ, R0 ;  /* 0x000000ffff0c8224 */ /* 0x000fca00078e0000 */
[----:B------:R0:W3:Y:S02]  /*23640*/  @!P0 LDG.E.U16 R11, [R12.64] ;  /* 0x0000000a0c0b8981 */ /* 0x0000e4000c1e1500 */
[----:B0-----:R-:W-:Y:S01]  /*23650*/  PRMT R12, RZ, 0x7610, R12 ;  /* 0x00007610ff0c7816 */ /* 0x001fe2000000000c */
[----:B--2---:R-:W-:Y:S02]  /*23660*/  @!P0 IMAD.MOV.U32 R15, RZ, RZ, R7 ;  /* 0x000000ffff0f8224 */ /* 0x004fe400078e0007 */
[----:B----4-:R-:W-:-:S05]  /*23670*/  @!P0 IMAD.MOV.U32 R14, RZ, RZ, R5 ;  /* 0x000000ffff0e8224 */ /* 0x010fca00078e0005 */
[----:B------:R-:W2:Y:S04]  /*23680*/  @!P0 LDG.E.U16 R12, [R14.64] ;  /* 0x0000000a0e0c8981 */ /* 0x000ea8000c1e1500 */
[----:B------:R-:W-:Y:S04]  /*23690*/  STL [R1+0x22c8], R9 ;  /* 0x0022c80901007387 */ /* 0x000fe80000100800 */
[----:B------:R-:W4:Y:S04]  /*236a0*/  LDL.LU R28, [R1+0x3a4] ;  /* 0x0003a400011c7983 */ /* 0x000f280000300800 */
[----:B------:R-:W-:Y:S04]  /*236b0*/  STL [R1+0x22cc], R10 ;  /* 0x0022cc0a01007387 */ /* 0x000fe80000100800 */
[----:B------:R-:W4:Y:S04]  /*236c0*/  LDL R2, [R1+0x64c] ;  /* 0x00064c0001027983 */ /* 0x000f280000100800 */
[----:B------:R-:W4:Y:S04]  /*236d0*/  LDL R0, [R1+0x650] ;  /* 0x0006500001007983 */ /* 0x000f280000100800 */
[----:B------:R-:W4:Y:S04]  /*236e0*/  LDL.LU R6, [R1+0x3ac] ;  /* 0x0003ac0001067983 */ /* 0x000f280000300800 */
[----:B------:R0:W-:Y:S04]  /*236f0*/  STS.U16 [R4+0x13f00], R20 ;  /* 0x013f001404007388 */ /* 0x0001e80000000400 */
[----:B---3--:R-:W-:Y:S04]  /*23700*/  STL [R1+0x22d0], R11 ;  /* 0x0022d00b01007387 */ /* 0x008fe80000100800 */
[----:B------:R-:W3:Y:S04]  /*23710*/  LDL.LU R3, [R1+0x3b4] ;  /* 0x0003b40001037983 */ /* 0x000ee80000300800 */
[----:B------:R-:W3:Y:S04]  /*23720*/  LDL R8, [R1+0x61c] ;  /* 0x00061c0001087983 */ /* 0x000ee80000100800 */
[----:B------:R-:W3:Y:S04]  /*23730*/  LDL R7, [R1+0xdf8] ;  /* 0x000df80001077983 */ /* 0x000ee80000100800 */
[----:B--2---:R-:W-:Y:S04]  /*23740*/  STL [R1+0x22d4], R12 ;  /* 0x0022d40c01007387 */ /* 0x004fe80000100800 */
[----:B------:R-:W2:Y:S04]  /*23750*/  LDL.LU R26, [R1+0x3c4] ;  /* 0x0003c400011a7983 */ /* 0x000ea80000300800 */
[----:B------:R-:W2:Y:S04]  /*23760*/  LDL R5, [R1+0xdc4] ;  /* 0x000dc40001057983 */ /* 0x000ea80000100800 */
[----:B0-----:R-:W2:Y:S01]  /*23770*/  LDL R4, [R1+0xdc8] ;  /* 0x000dc80001047983 */ /* 0x001ea20000100800 */
[----:B------:R-:W-:-:S02]  /*23780*/  PRMT R13, RZ, 0x7610, R13 ;  /* 0x00007610ff0d7816 */ /* 0x000fc4000000000d */
[----:B------:R-:W-:Y:S01]  /*23790*/  PRMT R17, RZ, 0x7610, R17 ;  /* 0x00007610ff117816 */ /* 0x000fe20000000011 */
[----:B----4-:R-:W-:Y:S01]  /*237a0*/  @!P0 IMAD.MOV.U32 R15, RZ, RZ, R2 ;  /* 0x000000ffff0f8224 */ /* 0x010fe200078e0002 */
[----:B------:R-:W-:Y:S01]  /*237b0*/  PRMT R19, RZ, 0x7610, R19 ;  /* 0x00007610ff137816 */ /* 0x000fe20000000013 */
[----:B------:R-:W4:Y:S01]  /*237c0*/  LDL R2, [R1+0xd84] ;  /* 0x000d840001027983 */ /* 0x000f220000100800 */
[----:B------:R-:W-:-:S03]  /*237d0*/  @!P0 IMAD.MOV.U32 R14, RZ, RZ, R0 ;  /* 0x000000ffff0e8224 */ /* 0x000fc600078e0000 */
[----:B------:R-:W4:Y:S04]  /*237e0*/  LDL R0, [R1+0xd88] ;  /* 0x000d880001007983 */ /* 0x000f280000100800 */
[----:B------:R3:W4:Y:S01]  /*237f0*/  @!P0 LDG.E.U16 R13, [R14.64] ;  /* 0x0000000a0e0d8981 */ /* 0x000722000c1e1500 */
[----:B------:R-:W-:-:S03]  /*23800*/  LOP3.LUT R24, R24, 0x7f, RZ, 0xc0, !PT ;  /* 0x0000007f18187812 */ /* 0x000fc600078ec0ff */
[----:B------:R-:W4:Y:S01]  /*23810*/  LDL.LU R16, [R1+0x3b0] ;  /* 0x0003b00001107983 */ /* 0x000f220000300800 */
[----:B---3--:R-:W-:-:S03]  /*23820*/  @!P0 IMAD.MOV.U32 R15, RZ, RZ, R8 ;  /* 0x000000ffff0f8224 */ /* 0x008fc600078e0008 */
[----:B------:R-:W3:Y:S01]  /*23830*/  LDL.LU R20, [R1+0x3c0] ;  /* 0x0003c00001147983 */ /* 0x000ee20000300800 */
[----:B------:R-:W-:-:S05]  /*23840*/  @!P0 IMAD.MOV.U32 R14, RZ, RZ, R7 ;  /* 0x000000ffff0e8224 */ /* 0x000fca00078e0007 */
[----:B------:R2:W3:Y:S02]  /*23850*/  @!P0 LDG.E.U16 R17, [R14.64] ;  /* 0x0000000a0e118981 */ /* 0x0004e4000c1e1500 */
[----:B--2---:R-:W-:Y:S02]  /*23860*/  @!P0 IMAD.MOV.U32 R15, RZ, RZ, R5 ;  /* 0x000000ffff0f8224 */ /* 0x004fe400078e0005 */
[----:B------:R-:W-:-:S05]  /*23870*/  @!P0 IMAD.MOV.U32 R14, RZ, RZ, R4 ;  /* 0x000000ffff0e8224 */ /* 0x000fca00078e0004 */
[----:B------:R0:W2:Y:S01]  /*23880*/  @!P0 LDG.E.U16 R19, [R14.64] ;  /* 0x0000000a0e138981 */ /* 0x0000a2000c1e1500 */
[----:B------:R-:W-:-:S05]  /*23890*/  IMAD.SHL.U32 R18, R24, 0x2, RZ ;  /* 0x0000000218127824 */ /* 0x000fca00078e00ff */
[----:B------:R1:W-:Y:S04]  /*238a0*/  STS.U16 [R18], R28 ;  /* 0x0000001c12007388 */ /* 0x0003e80000000400 */
[----:B------:R0:W-:Y:S04]  /*238b0*/  STS.U16 [R18+0x800], R6 ;  /* 0x0008000612007388 */ /* 0x0001e80000000400 */
[----:B----4-:R-:W-:Y:S04]  /*238c0*/  STL [R1+0x22d8], R13 ;  /* 0x0022d80d01007387 */ /* 0x010fe80000100800 */
[----:B-1----:R-:W4:Y:S04]  /*238d0*/  LDL.LU R28, [R1+0x3c8] ;  /* 0x0003c800011c7983 */ /* 0x002f280000300800 */
[----:B------:R-:W4:Y:S04]  /*238e0*/  LDL R8, [R1+0xd44] ;  /* 0x000d440001087983 */ /* 0x000f280000100800 */
[----:B------:R-:W4:Y:S04]  /*238f0*/  LDL R7, [R1+0xd48] ;  /* 0x000d480001077983 */ /* 0x000f280000100800 */
[----:B------:R1:W-:Y:S04]  /*23900*/  STS.U16 [R18+0x1000], R3 ;  /* 0x0010000312007388 */ /* 0x0003e80000000400 */
[----:B---3--:R-:W-:Y:S04]  /*23910*/  STL [R1+0x22b0], R17 ;  /* 0x0022b01101007387 */ /* 0x008fe80000100800 */
[----:B0-----:R-:W3:Y:S04]  /*23920*/  LDL R6, [R1+0xd04] ;  /* 0x000d040001067983 */ /* 0x001ee80000100800 */
[----:B------:R-:W3:Y:S01]  /*23930*/  LDL R5, [R1+0xd08] ;  /* 0x000d080001057983 */ /* 0x000ee20000100800 */
[----:B------:R-:W-:-:S02]  /*23940*/  @!P0 IMAD.MOV.U32 R14, RZ, RZ, R0 ;  /* 0x000000ffff0e8224 */ /* 0x000fc400078e0000 */
[----:B------:R-:W-:Y:S01]  /*23950*/  @!P0 IMAD.MOV.U32 R15, RZ, RZ, R2 ;  /* 0x000000ffff0f8224 */ /* 0x000fe200078e0002 */
[----:B--2---:R0:W-:Y:S04]  /*23960*/  STL [R1+0x22dc], R19 ;  /* 0x0022dc1301007387 */ /* 0x0041e80000100800 */
[----:B------:R-:W2:Y:S04]  /*23970*/  LDL R4, [R1+0xcc4] ;  /* 0x000cc40001047983 */ /* 0x000ea80000100800 */
[----:B-1----:R-:W2:Y:S04]  /*23980*/  LDL R3, [R1+0xcc8] ;  /* 0x000cc80001037983 */ /* 0x002ea80000100800 */
[----:B------:R-:W2:Y:S04]  /*23990*/  LDL R2, [R1+0xc84] ;  /* 0x000c840001027983 */ /* 0x000ea80000100800 */
[----:B------:R-:W2:Y:S01]  /*239a0*/  LDL R0, [R1+0xc88] ;  /* 0x000c880001007983 */ /* 0x000ea20000100800 */
[----:B------:R-:W-:-:S02]  /*239b0*/  PRMT R21, RZ, 0x7610, R21 ;  /* 0x00007610ff157816 */ /* 0x000fc40000000015 */
[----:B------:R-:W-:-:S04]  /*239c0*/  PRMT R23, RZ, 0x7610, R23 ;  /* 0x00007610ff177816 */ /* 0x000fc80000000017 */
[----:B------:R4:W2:Y:S01]  /*239d0*/  @!P0 LDG.E.U16 R21, [R14.64] ;  /* 0x0000000a0e158981 */ /* 0x0008a2000c1e1500 */
[----:B------:R-:W-:Y:S01]  /*239e0*/  PRMT R25, RZ, 0x7610, R25 ;  /* 0x00007610ff197816 */ /* 0x000fe20000000019 */
[----:B----4-:R-:W-:Y:S02]  /*239f0*/  @!P0 IMAD.MOV.U32 R14, RZ, RZ, R7 ;  /* 0x000000ffff0e8224 */ /* 0x010fe400078e0007 */
[----:B------:R-:W-:-:S05]  /*23a00*/  @!P0 IMAD.MOV.U32 R15, RZ, RZ, R8 ;  /* 0x000000ffff0f8224 */ /* 0x000fca00078e0008 */
[----:B------:R3:W4:Y:S01]  /*23a10*/  @!P0 LDG.E.U16 R23, [R14.64] ;  /* 0x0000000a0e178981 */ /* 0x000722000c1e1500 */
[----:B------:R-:W-:Y:S01]  /*23a20*/  PRMT R27, RZ, 0x7610, R27 ;  /* 0x00007610ff1b7816 */ /* 0x000fe2000000001b */
[----:B---3--:R-:W-:Y:S02]  /*23a30*/  @!P0 IMAD.MOV.U32 R15, RZ, RZ, R6 ;  /* 0x000000ffff0f8224 */ /* 0x008fe400078e0006 */
[----:B------:R-:W-:-:S05]  /*23a40*/  @!P0 IMAD.MOV.U32 R14, RZ, RZ, R5 ;  /* 0x000000ffff0e8224 */ /* 0x000fca00078e0005 */
[----:B------:R2:W3:Y:S01]  /*23a50*/  @!P0 LDG.E.U16 R25, [R14.64] ;  /* 0x0000000a0e198981 */ /* 0x0004e2000c1e1500 */
[----:B------:R-:W-:Y:S01]  /*23a60*/  PRMT R29, RZ, 0x7610, R29 ;  /* 0x00007610ff1d7816 */ /* 0x000fe2000000001d */
[----:B--2---:R-:W-:Y:S02]  /*23a70*/  @!P0 IMAD.MOV.U32 R15, RZ, RZ, R4 ;  /* 0x000000ffff0f8224 */ /* 0x004fe400078e0004 */
[----:B------:R-:W-:-:S05]  /*23a80*/  @!P0 IMAD.MOV.U32 R14, RZ, RZ, R3 ;  /* 0x000000ffff0e8224 */ /* 0x000fca00078e0003 */
[----:B------:R1:W2:Y:S02]  /*23a90*/  @!P0 LDG.E.U16 R27, [R14.64] ;  /* 0x0000000a0e1b8981 */ /* 0x0002a4000c1e1500 */
[----:B-1----:R-:W-:Y:S02]  /*23aa0*/  @!P0 IMAD.MOV.U32 R14, RZ, RZ, R0 ;  /* 0x000000ffff0e8224 */ /* 0x002fe400078e0000 */
[----:B------:R-:W-:-:S05]  /*23ab0*/  @!P0 IMAD.MOV.U32 R15, RZ, RZ, R2 ;  /* 0x000000ffff0f8224 */ /* 0x000fca00078e0002 */
[----:B------:R-:W2:Y:S04]  /*23ac0*/  @!P0 LDG.E.U16 R29, [R14.64] ;  /* 0x0000000a0e1d8981 */ /* 0x000ea8000c1e1500 */
[----:B------:R-:W-:Y:S04]  /*23ad0*/  STL [R1+0x22e0], R21 ;  /* 0x0022e01501007387 */ /* 0x000fe80000100800 */
[----:B----4-:R-:W-:Y:S04]  /*23ae0*/  STL [R1+0x22e4], R23 ;  /* 0x0022e41701007387 */ /* 0x010fe80000100800 */
[----:B------:R1:W-:Y:S04]  /*23af0*/  STS.U16 [R18+0x1800], R26 ;  /* 0x0018001a12007388 */ /* 0x0003e80000000400 */
[----:B---3--:R-:W-:Y:S04]  /*23b00*/  STL [R1+0x22e8], R25 ;  /* 0x0022e81901007387 */ /* 0x008fe80000100800 */
[----:B------:R3:W-:Y:S04]  /*23b10*/  STS.U16 [R18+0x2000], R16 ;  /* 0x0020001012007388 */ /* 0x0007e80000000400 */
[----:B------:R4:W-:Y:S04]  /*23b20*/  STS.U16 [R18+0x2800], R20 ;  /* 0x0028001412007388 */ /* 0x0009e80000000400 */
[----:B------:R0:W-:Y:S04]  /*23b30*/  STS.U16 [R18+0x3000], R28 ;  /* 0x0030001c12007388 */ /* 0x0001e80000000400 */
[----:B--2---:R-:W-:Y:S04]  /*23b40*/  STL [R1+0x22ec], R27 ;  /* 0x0022ec1b01007387 */ /* 0x004fe80000100800 */
[----:B------:R-:W-:Y:S04]  /*23b50*/  STL [R1+0x2330], R18 ;  /* 0x0023301201007387 */ /* 0x000fe80000100800 */
[----:B0-----:R-:W2:Y:S04]  /*23b60*/  LDL.LU R19, [R1+0x3cc] ;  /* 0x0003cc0001137983 */ /* 0x001ea80000300800 */
[----:B------:R-:W2:Y:S04]  /*23b70*/  LDL.LU R17, [R1+0x3bc] ;  /* 0x0003bc0001117983 */ /* 0x000ea80000300800 */
        /* <DEDUP_REMOVED lines=8> */
[----:B-1----:R-:W2:Y:S04]  /*23c00*/  LDL.LU R26, [R1+0x168] ;  /* 0x00016800011a7983 */ /* 0x002ea80000300800 */
[----:B------:R-:W2:Y:S04]  /*23c10*/  LDL.LU R6, [R1+0x164] ;  /* 0x0001640001067983 */ /* 0x000ea80000300800 */
[----:B------:R-:W2:Y:S04]  /*23c20*/  LDL.LU R5, [R1+0x160] ;  /* 0x0001600001057983 */ /* 0x000ea80000300800 */
[----:B------:R-:W2:Y:S04]  /*23c30*/  LDL.LU R4, [R1+0x15c] ;  /* 0x00015c0001047983 */ /* 0x000ea80000300800 */
[----:B------:R-:W2:Y:S04]  /*23c40*/  LDL.LU R3, [R1+0x158] ;  /* 0x0001580001037983 */ /* 0x000ea80000300800 */
[----:B------:R-:W2:Y:S04]  /*23c50*/  LDL.LU R2, [R1+0x154] ;  /* 0x0001540001027983 */ /* 0x000ea80000300800 */
[----:B------:R-:W2:Y:S04]  /*23c60*/  LDL.LU R0, [R1+0x150] ;  /* 0x0001500001007983 */ /* 0x000ea80000300800 */
[----:B---3--:R-:W3:Y:S04]  /*23c70*/  LDL.LU R16, [R1+0x14c] ;  /* 0x00014c0001107983 */ /* 0x008ee80000300800 */
[----:B----4-:R-:W4:Y:S04]  /*23c80*/  LDL.LU R20, [R1+0x148] ;  /* 0x0001480001147983 */ /* 0x010f280000300800 */
[----:B------:R-:W3:Y:S04]  /*23c90*/  LDL.LU R28, [R1+0x144] ;  /* 0x00014400011c7983 */ /* 0x000ee80000300800 */
        /* <DEDUP_REMOVED lines=60> */
[----:B0-----:R-:W-:-:S03]  /*24060*/  IMAD.SHL.U32 R14, R24, 0x2, RZ ;  /* 0x00000002180e7824 */ /* 0x001fc600078e00ff */
        /* <DEDUP_REMOVED lines=9> */
[----:B--2---:R-:W-:Y:S04]  /*24100*/  STS.U16 [R14+0x3800], R19 ;  /* 0x003800130e007388 */ /* 0x004fe80000000400 */
[----:B------:R-:W-:Y:S04]  /*24110*/  STL [R1+0x2248], R15 ;  /* 0x0022480f01007387 */ /* 0x000fe80000100800 */
[----:B------:R-:W-:Y:S04]  /*24120*/  STS.U16 [R14+0x4000], R17 ;  /* 0x004000110e007388 */ /* 0x000fe80000000400 */
        /* <DEDUP_REMOVED lines=23> */
[----:B------:R0:W-:Y:S04]  /*242a0*/  STS.U16 [R14+0xa000], R4 ;  /* 0x00a000040e007388 */ /* 0x0001e80000000400 */
[----:B0-----:R-:W2:Y:S04]  /*242b0*/  LDL.LU R4, [R1+0x13c] ;  /* 0x00013c0001047983 */ /* 0x001ea80000300800 */
[----:B------:R-:W-:Y:S04]  /*242c0*/  STS.U16 [R14+0xa800], R3 ;  /* 0x00a800030e007388 */ /* 0x000fe80000000400 */
[----:B--2---:R0:W-:Y:S04]  /*242d0*/  STL [R1+0x2348], R4 ;  /* 0x0023480401007387 */ /* 0x0041e80000100800 */
        /* <DEDUP_REMOVED lines=20> */
[----:B------:R0:W-:Y:S04]  /*24420*/  STS.U16 [R14+0xb000], R2 ;  /* 0x00b000020e007388 */ /* 0x0001e80000000400 */
[----:B------:R-:W2:Y:S01]  /*24430*/  LDL.LU R3, [R1+0xec] ;  /* 0x0000ec0001037983 */ /* 0x000ea20000300800 */
[----:B------:R-:W-:-:S03]  /*24440*/  IMAD.SHL.U32 R7, R24, 0x2, RZ ;  /* 0x0000000218077824 */ /* 0x000fc600078e00ff */
[----:B------:R1:W-:Y:S04]  /*24450*/  STS.U16 [R14+0xb800], R0 ;  /* 0x00b800000e007388 */ /* 0x0003e80000000400 */
[----:B0-----:R-:W2:Y:S04]  /*24460*/  LDL.LU R2, [R1+0xe8] ;  /* 0x0000e80001027983 */ /* 0x001ea80000300800 */
[----:B---3--:R0:W-:Y:S04]  /*24470*/  STS.U16 [R14+0xc000], R16 ;  /* 0x00c000100e007388 */ /* 0x0081e80000000400 */
[----:B-1----:R-:W3:Y:S04]  /*24480*/  LDL.LU R0, [R1+0xe4] ;  /* 0x0000e40001007983 */ /* 0x002ee80000300800 */
[----:B----4-:R1:W-:Y:S04]  /*24490*/  STS.U16 [R14+0xc800], R20 ;  /* 0x00c800140e007388 */ /* 0x0103e80000000400 */
[----:B0-----:R-:W4:Y:S04]  /*244a0*/  LDL.LU R16, [R1+0xe0] ;  /* 0x0000e00001107983 */ /* 0x001f280000300800 */
[----:B------:R0:W-:Y:S04]  /*244b0*/  STS.U16 [R14+0xd000], R28 ;  /* 0x00d0001c0e007388 */ /* 0x0001e80000000400 */
[----:B-1----:R-:W3:Y:S04]  /*244c0*/  LDL.LU R20, [R1+0xdc] ;  /* 0x0000dc0001147983 */ /* 0x002ee80000300800 */
[----:B------:R-:W3:Y:S04]  /*244d0*/  LDL.LU R24, [R1+0xd8] ;  /* 0x0000d80001187983 */ /* 0x000ee80000300800 */
[----:B0-----:R-:W3:Y:S04]  /*244e0*/  LDL.LU R28, [R1+0xd4] ;  /* 0x0000d400011c7983 */ /* 0x001ee80000300800 */
[----:B--2---:R0:W-:Y:S04]  /*244f0*/  STS.U16 [R14+0xd800], R4 ;  /* 0x00d800040e007388 */ /* 0x0041e80000000400 */
[----:B0-----:R-:W2:Y:S04]  /*24500*/  LDL.LU R4, [R1+0x2348] ;  /* 0x0023480001047983 */ /* 0x001ea80000300800 */
[----:B------:R-:W-:Y:S04]  /*24510*/  STL [R1+0x2334], R7 ;  /* 0x0023340701007387 */ /* 0x000fe80000100800 */
[----:B------:R-:W-:Y:S04]  /*24520*/  STL [R1+0x2338], R14 ;  /* 0x0023380e01007387 */ /* 0x000fe80000100800 */
[----:B--2---:R-:W-:Y:S04]  /*24530*/  STS.U16 [R14+0xe000], R4 ;  /* 0x00e000040e007388 */ /* 0x004fe80000000400 */
[----:B------:R-:W-:Y:S04]  /*24540*/  STS.U16 [R14+0xe800], R15 ;  /* 0x00e8000f0e007388 */ /* 0x000fe80000000400 */
[----:B------:R-:W-:Y:S04]  /*24550*/  STS.U16 [R14+0xf000], R29 ;  /* 0x00f0001d0e007388 */ /* 0x000fe80000000400 */
[----:B------:R0:W-:Y:S04]  /*24560*/  STS.U16 [R14+0xf800], R18 ;  /* 0x00f800120e007388 */ /* 0x0001e80000000400 */
[----:B0-----:R-:W2:Y:S04]  /*24570*/  LDL.LU R14, [R1+0xc4] ;  /* 0x0000c400010e7983 */ /* 0x001ea80000300800 */
[----:B--2---:R0:W-:Y:S04]  /*24580*/  STL [R1+0x233c], R14 ;  /* 0x00233c0e01007387 */ /* 0x0041e80000100800 */
[----:B0-----:R-:W2:Y:S04]  /*24590*/  LDL.LU R14, [R1+0xc8] ;  /* 0x0000c800010e7983 */ /* 0x001ea80000300800 */
[----:B--2---:R0:W-:Y:S04]  /*245a0*/  STL [R1+0x2340], R14 ;  /* 0x0023400e01007387 */ /* 0x0041e80000100800 */
[----:B0-----:R-:W2:Y:S01]  /*245b0*/  LDL.LU R14, [R1+0xcc] ;  /* 0x0000cc00010e7983 */ /* 0x001ea20000300800 */
[----:B------:R-:W-:-:S05]  /*245c0*/  LOP3.LUT R4, R7, 0x10, RZ, 0x3c, !PT ;  /* 0x0000001007047812 */ /* 0x000fca00078e3cff */
[----:B------:R-:W-:Y:S04]  /*245d0*/  STS.U16 [R4+0x100], R27 ;  /* 0x0001001b04007388 */ /* 0x000fe80000000400 */
[----:B------:R-:W-:Y:S04]  /*245e0*/  STS.U16 [R4+0x900], R25 ;  /* 0x0009001904007388 */ /* 0x000fe80000000400 */
[----:B------:R-:W-:Y:S04]  /*245f0*/  STS.U16 [R4+0x1100], R23 ;  /* 0x0011001704007388 */ /* 0x000fe80000000400 */
[----:B------:R-:W-:Y:S04]  /*24600*/  STS.U16 [R4+0x1900], R21 ;  /* 0x0019001504007388 */ /* 0x000fe80000000400 */
[----:B------:R-:W-:Y:S04]  /*24610*/  STS.U16 [R4+0x2100], R19 ;  /* 0x0021001304007388 */ /* 0x000fe80000000400 */
[----:B------:R-:W-:Y:S04]  /*24620*/  STS.U16 [R4+0x2900], R17 ;  /* 0x0029001104007388 */ /* 0x000fe80000000400 */
[----:B------:R-:W-:Y:S04]  /*24630*/  STS.U16 [R4+0x3100], R13 ;  /* 0x0031000d04007388 */ /* 0x000fe80000000400 */
[----:B--2---:R0:W-:Y:S04]  /*24640*/  STL [R1+0x2344], R14 ;  /* 0x0023440e01007387 */ /* 0x0041e80000100800 */
[----:B0-----:R-:W2:Y:S04]  /*24650*/  LDL.LU R14, [R1+0xd0] ;  /* 0x0000d000010e7983 */ /* 0x001ea80000300800 */
[----:B------:R-:W-:Y:S04]  /*24660*/  STS.U16 [R4+0x3900], R12 ;  /* 0x0039000c04007388 */ /* 0x000fe80000000400 */
[----:B------:R-:W-:Y:S04]  /*24670*/  STS.U16 [R4+0x4100], R11 ;  /* 0x0041000b04007388 */ /* 0x000fe80000000400 */
[----:B------:R-:W-:Y:S04]  /*24680*/  STS.U16 [R4+0x4900], R10 ;  /* 0x0049000a04007388 */ /* 0x000fe80000000400 */
[----:B------:R-:W-:Y:S04]  /*24690*/  STS.U16 [R4+0x5100], R9 ;  /* 0x0051000904007388 */ /* 0x000fe80000000400 */
[----:B------:R-:W-:Y:S04]  /*246a0*/  STS.U16 [R4+0x5900], R8 ;  /* 0x0059000804007388 */ /* 0x000fe80000000400 */
[----:B------:R-:W-:Y:S04]  /*246b0*/  STS.U16 [R4+0x6100], R22 ;  /* 0x0061001604007388 */ /* 0x000fe80000000400 */
[----:B------:R-:W-:Y:S04]  /*246c0*/  STS.U16 [R4+0x6900], R26 ;  /* 0x0069001a04007388 */ /* 0x000fe80000000400 */
[----:B------:R-:W2:Y:S04]  /*246d0*/  LDL.LU R7, [R1+0xc0] ;  /* 0x0000c00001077983 */ /* 0x000ea80000300800 */
[----:B------:R0:W-:Y:S04]  /*246e0*/  STS.U16 [R4+0x7100], R6 ;  /* 0x0071000604007388 */ /* 0x0001e80000000400 */
[----:B------:R-:W2:Y:S04]  /*246f0*/  LDL.LU R18, [R1+0xbc] ;  /* 0x0000bc0001127983 */ /* 0x000ea80000300800 */
[----:B------:R1:W-:Y:S04]  /*24700*/  STS.U16 [R4+0x7900], R5 ;  /* 0x0079000504007388 */ /* 0x0003e80000000400 */
[----:B0-----:R-:W2:Y:S04]  /*24710*/  LDL.LU R6, [R1+0xb8] ;  /* 0x0000b80001067983 */ /* 0x001ea80000300800 */
[----:B------:R0:W-:Y:S04]  /*24720*/  STS.U16 [R4+0x8100], R3 ;  /* 0x0081000304007388 */ /* 0x0001e80000000400 */
[----:B-1----:R-:W2:Y:S04]  /*24730*/  LDL.LU R5, [R1+0xb4] ;  /* 0x0000b40001057983 */ /* 0x002ea80000300800 */
        /* <DEDUP_REMOVED lines=8> */
[----:B------:R1:W-:Y:S04]  /*247c0*/  STS.U16 [R4+0xa900], R24 ;  /* 0x00a9001804007388 */ /* 0x0003e80000000400 */
[----:B0-----:R-:W3:Y:S04]  /*247d0*/  LDL.LU R20, [R1+0xa0] ;  /* 0x0000a00001147983 */ /* 0x001ee80000300800 */
[----:B------:R0:W-:Y:S04]  /*247e0*/  STS.U16 [R4+0xb100], R28 ;  /* 0x00b1001c04007388 */ /* 0x0001e80000000400 */
[----:B-1----:R-:W3:Y:S04]  /*247f0*/  LDL.LU R24, [R1+0x9c] ;  /* 0x00009c0001187983 */ /* 0x002ee80000300800 */
[----:B0-----:R-:W3:Y:S04]  /*24800*/  LDL.LU R28, [R1+0x98] ;  /* 0x00009800011c7983 */ /* 0x001ee80000300800 */
        /* <DEDUP_REMOVED lines=16> */
[----:B--2---:R0:W-:Y:S04]  /*24910*/  STS.U16 [R4+0xb900], R14 ;  /* 0x00b9000e04007388 */ /* 0x0041e80000000400 */
[----:B0-----:R-:W2:Y:S04]  /*24920*/  LDL.LU R14, [R1+0x2344] ;  /* 0x00234400010e7983 */ /* 0x001ea80000300800 */
[----:B--2---:R0:W-:Y:S04]  /*24930*/  STS.U16 [R4+0xc100], R14 ;  /* 0x00c1000e04007388 */ /* 0x0041e80000000400 */
[----:B0-----:R-:W2:Y:S04]  /*24940*/  LDL.LU R14, [R1+0x2340] ;  /* 0x00234000010e7983 */ /* 0x001ea80000300800 */
[----:B--2---:R0:W-:Y:S04]  /*24950*/  STS.U16 [R4+0xc900], R14 ;  /* 0x00c9000e04007388 */ /* 0x0041e80000000400 */
[----:B0-----:R-:W2:Y:S04]  /*24960*/  LDL.LU R14, [R1+0x233c] ;  /* 0x00233c00010e7983 */ /* 0x001ea80000300800 */
[----:B--2---:R0:W-:Y:S04]  /*24970*/  STS.U16 [R4+0xd100], R14 ;  /* 0x00d1000e04007388 */ /* 0x0041e80000000400 */
[----:B------:R1:W-:Y:S04]  /*24980*/  STS.U16 [R4+0xd900], R7 ;  /* 0x00d9000704007388 */ /* 0x0003e80000000400 */
[----:B0-----:R-:W2:Y:S04]  /*24990*/  LDL.LU R14, [R1+0x2338] ;  /* 0x00233800010e7983 */ /* 0x001ea80000300800 */
[----:B-1----:R-:W2:Y:S04]  /*249a0*/  LDL.LU R7, [R1+0x2334] ;  /* 0x0023340001077983 */ /* 0x002ea80000300800 */
[----:B------:R0:W-:Y:S04]  /*249b0*/  STS.U16 [R4+0xe100], R18 ;  /* 0x00e1001204007388 */ /* 0x0001e80000000400 */
[----:B------:R1:W-:Y:S04]  /*249c0*/  STS.U16 [R4+0xe900], R6 ;  /* 0x00e9000604007388 */ /* 0x0003e80000000400 */
[----:B------:R3:W-:Y:S04]  /*249d0*/  STS.U16 [R4+0xf100], R5 ;  /* 0x00f1000504007388 */ /* 0x0007e80000000400 */
[----:B0-----:R-:W4:Y:S04]  /*249e0*/  LDL.LU R18, [R1+0x2330] ;  /* 0x0023300001127983 */ /* 0x001f280000300800 */
[----:B-1----:R-:W4:Y:S04]  /*249f0*/  LDL.LU R6, [R1+0x232c] ;  /* 0x00232c0001067983 */ /* 0x002f280000300800 */
[----:B---3--:R-:W3:Y:S04]  /*24a00*/  LDL.LU R5, [R1+0x2328] ;  /* 0x0023280001057983 */ /* 0x008ee80000300800 */
[----:B------:R0:W-:Y:S04]  /*24a10*/  STS.U16 [R4+0xf900], R3 ;  /* 0x00f9000304007388 */ /* 0x0001e80000000400 */
[----:B0-----:R-:W3:Y:S04]  /*24a20*/  LDL.LU R4, [R1+0x2324] ;  /* 0x0023240001047983 */ /* 0x001ee80000300800 */
[----:B------:R-:W3:Y:S01]  /*24a30*/  LDL.LU R3, [R1+0x2320] ;  /* 0x0023200001037983 */ /* 0x000ee20000300800 */
[----:B--2---:R-:W-:-:S05]  /*24a40*/  LOP3.LUT R7, R7, 0x20, RZ, 0x3c, !PT ;  /* 0x0000002007077812 */ /* 0x004fca00078e3cff */
[----:B------:R0:W-:Y:S04]  /*24a50*/  STS.U16 [R7+0x200], R2 ;  /* 0x0002000207007388 */ /* 0x0001e80000000400 */
[----:B----4-:R1:W-:Y:S04]  /*24a60*/  STS.U16 [R7+0xa00], R0 ;  /* 0x000a000007007388 */ /* 0x0103e80000000400 */
[----:B------:R2:W-:Y:S04]  /*24a70*/  STS.U16 [R7+0x1200], R16 ;  /* 0x0012001007007388 */ /* 0x0005e80000000400 */
[----:B0-----:R-:W2:Y:S04]  /*24a80*/  LDL.LU R2, [R1+0x231c] ;  /* 0x00231c0001027983 */ /* 0x001ea80000300800 */
[----:B-1----:R-:W3:Y:S04]  /*24a90*/  LDL.LU R0, [R1+0x2318] ;  /* 0x0023180001007983 */ /* 0x002ee80000300800 */
[----:B--2---:R-:W2:Y:S04]  /*24aa0*/  LDL.LU R16, [R1+0x2314] ;  /* 0x0023140001107983 */ /* 0x004ea80000300800 */
[----:B------:R0:W-:Y:S04]  /*24ab0*/  STS.U16 [R7+0x1a00], R20 ;  /* 0x001a001407007388 */ /* 0x0001e80000000400 */
[----:B------:R1:W-:Y:S04]  /*24ac0*/  STS.U16 [R7+0x2200], R24 ;  /* 0x0022001807007388 */ /* 0x0003e80000000400 */
[----:B------:R1:W-:Y:S04]  /*24ad0*/  STS.U16 [R7+0x2a00], R28 ;  /* 0x002a001c07007388 */ /* 0x0003e80000000400 */
[----:B0-----:R-:W2:Y:S04]  /*24ae0*/  LDL.LU R20, [R1+0x2310] ;  /* 0x0023100001147983 */ /* 0x001ea80000300800 */
[----:B-1----:R-:W2:Y:S04]  /*24af0*/  LDL.LU R24, [R1+0x230c] ;  /* 0x00230c0001187983 */ /* 0x002ea80000300800 */
[----:B------:R-:W2:Y:S04]  /*24b00*/  LDL.LU R28, [R1+0x2308] ;  /* 0x00230800011c7983 */ /* 0x000ea80000300800 */
[----:B------:R0:W-:Y:S04]  /*24b10*/  STS.U16 [R7+0x3200], R15 ;  /* 0x0032000f07007388 */ /* 0x0001e80000000400 */
[----:B0-----:R-:W2:Y:S04]  /*24b20*/  LDL.LU R15, [R1+0x50] ;  /* 0x00005000010f7983 */ /* 0x001ea80000300800 */
[----:B--2---:R0:W-:Y:S04]  /*24b30*/  STL [R1+0x22f8], R15 ;  /* 0x0022f80f01007387 */ /* 0x0041e80000100800 */
[----:B0-----:R-:W2:Y:S04]  /*24b40*/  LDL.LU R15, [R1+0x54] ;  /* 0x00005400010f7983 */ /* 0x001ea80000300800 */
[----:B--2---:R0:W-:Y:S04]  /*24b50*/  STL [R1+0x22fc], R15 ;  /* 0x0022fc0f01007387 */ /* 0x0041e80000100800 */
[----:B0-----:R-:W2:Y:S04]  /*24b60*/  LDL.LU R15, [R1+0x58] ;  /* 0x00005800010f7983 */ /* 0x001ea80000300800 */
[----:B--2---:R0:W-:Y:S04]  /*24b70*/  STL [R1+0x2300], R15 ;  /* 0x0023000f01007387 */ /* 0x0041e80000100800 */
[----:B0-----:R-:W2:Y:S04]  /*24b80*/  LDL.LU R15, [R1+0x5c] ;  /* 0x00005c00010f7983 */ /* 0x001ea80000300800 */
[----:B------:R0:W-:Y:S04]  /*24b90*/  STS.U16 [R7+0x3a00], R29 ;  /* 0x003a001d07007388 */ /* 0x0001e80000000400 */
[----:B------:R1:W-:Y:S04]  /*24ba0*/  STS.U16 [R7+0x4200], R27 ;  /* 0x0042001b07007388 */ /* 0x0003e80000000400 */
[----:B------:R0:W-:Y:S04]  /*24bb0*/  STS.U16 [R7+0x4a00], R25 ;  /* 0x004a001907007388 */ /* 0x0001e80000000400 */
[----:B------:R-:W-:Y:S04]  /*24bc0*/  STS.U16 [R7+0x5200], R23 ;  /* 0x0052001707007388 */ /* 0x000fe80000000400 */
        /* <DEDUP_REMOVED lines=12> */
[----:B0-----:R-:W4:Y:S04]  /*24c90*/  LDL.LU R29, [R1+0x4c] ;  /* 0x00004c00011d7983 */ /* 0x001f280000300800 */
[----:B-1----:R-:W4:Y:S04]  /*24ca0*/  LDL.LU R27, [R1+0x48] ;  /* 0x00004800011b7983 */ /* 0x002f280000300800 */
[----:B------:R-:W4:Y:S01]  /*24cb0*/  LDL.LU R25, [R1+0x44] ;  /* 0x0000440001197983 */ /* 0x000f220000300800 */
[----:B--2---:R-:W-:-:S03]  /*24cc0*/  LOP3.LUT R15, R18, 0x20, RZ, 0x3c, !PT ;  /* 0x00000020120f7812 */ /* 0x004fc600078e3cff */
        /* <DEDUP_REMOVED lines=9> */
[----:B------:R-:W-:Y:S04]  /*24d60*/  STS.U16 [R15+0xb200], R28 ;  /* 0x00b2001c0f007388 */ /* 0x000fe80000000400 */
[----:B------:R-:W2:Y:S04]  /*24d70*/  LDL.LU R7, [R1+0x1c] ;  /* 0x00001c0001077983 */ /* 0x000ea80000300800 */
[----:B------:R-:W-:Y:S04]  /*24d80*/  STS.U16 [R15+0xba00], R24 ;  /* 0x00ba00180f007388 */ /* 0x000fe80000000400 */
[----:B------:R-:W2:Y:S04]  /*24d90*/  LDL.LU R18, [R1+0x18] ;  /* 0x0000180001127983 */ /* 0x000ea80000300800 */
[----:B------:R-:W-:Y:S04]  /*24da0*/  STS.U16 [R15+0xc200], R20 ;  /* 0x00c200140f007388 */ /* 0x000fe80000000400 */
[----:B------:R-:W2:Y:S04]  /*24db0*/  LDL.LU R22, [R1+0x14] ;  /* 0x0000140001167983 */ /* 0x000ea80000300800 */
[----:B------:R-:W-:Y:S04]  /*24dc0*/  STS.U16 [R15+0xca00], R16 ;  /* 0x00ca00100f007388 */ /* 0x000fe80000000400 */
[----:B------:R-:W2:Y:S04]  /*24dd0*/  LDL.LU R26, [R1+0x10] ;  /* 0x00001000011a7983 */ /* 0x000ea80000300800 */
[----:B---3--:R-:W-:Y:S04]  /*24de0*/  STS.U16 [R15+0xd200], R0 ;  /* 0x00d200000f007388 */ /* 0x008fe80000000400 */
[----:B------:R-:W-:Y:S04]  /*24df0*/  STL [R1+0x2164], R28 ;  /* 0x0021641c01007387 */ /* 0x000fe80000100800 */
[----:B------:R0:W-:Y:S04]  /*24e00*/  STS.U16 [R15+0xda00], R2 ;  /* 0x00da00020f007388 */ /* 0x0001e80000000400 */
[----:B------:R-:W-:Y:S04]  /*24e10*/  STL [R1+0x2168], R28 ;  /* 0x0021681c01007387 */ /* 0x000fe80000100800 */
[----:B------:R1:W-:Y:S04]  /*24e20*/  STS.U16 [R15+0xe200], R3 ;  /* 0x00e200030f007388 */ /* 0x0003e80000000400 */
[----:B------:R-:W-:Y:S04]  /*24e30*/  STL [R1+0x22a8], R28 ;  /* 0x0022a81c01007387 */ /* 0x000fe80000100800 */
[----:B------:R-:W-:Y:S04]  /*24e40*/  STS.U16 [R15+0xea00], R4 ;  /* 0x00ea00040f007388 */ /* 0x000fe80000000400 */
[----:B0-----:R-:W3:Y:S04]  /*24e50*/  LDL.LU R2, [R1] ;  /* 0x0000000001027983 */ /* 0x001ee80000300800 */
[----:B------:R-:W-:Y:S04]  /*24e60*/  STS.U16 [R15+0xf200], R5 ;  /* 0x00f200050f007388 */ /* 0x000fe80000000400 */
[----:B-1----:R-:W2:Y:S04]  /*24e70*/  LDL.LU R3, [R1+0x8] ;  /* 0x0000080001037983 */ /* 0x002ea80000300800 */
[----:B------:R0:W-:Y:S04]  /*24e80*/  STS.U16 [R15+0xfa00], R6 ;  /* 0x00fa00060f007388 */ /* 0x0001e80000000400 */
[----:B0-----:R-:W2:Y:S01]  /*24e90*/  LDL.LU R15, [R1+0x2304] ;  /* 0x00230400010f7983 */ /* 0x001ea20000300800 */
[----:B------:R-:W-:-:S05]  /*24ea0*/  LOP3.LUT R17, R14, 0x30, RZ, 0x3c, !PT ;  /* 0x000000300e117812 */ /* 0x000fca00078e3cff */
[----:B--2---:R0:W-:Y:S04]  /*24eb0*/  STS.U16 [R17+0x300], R15 ;  /* 0x0003000f11007388 */ /* 0x0041e80000000400 */
[----:B0-----:R-:W2:Y:S04]  /*24ec0*/  LDL.LU R15, [R1+0x2300] ;  /* 0x00230000010f7983 */ /* 0x001ea80000300800 */
[----:B--2---:R0:W-:Y:S04]  /*24ed0*/  STS.U16 [R17+0xb00], R15 ;  /* 0x000b000f11007388 */ /* 0x0041e80000000400 */
[----:B0-----:R-:W2:Y:S04]  /*24ee0*/  LDL.LU R15, [R1+0x22fc] ;  /* 0x0022fc00010f7983 */ /* 0x001ea80000300800 */
[----:B--2---:R0:W-:Y:S04]  /*24ef0*/  STS.U16 [R17+0x1300], R15 ;  /* 0x0013000f11007388 */ /* 0x0041e80000000400 */
[----:B0-----:R-:W2:Y:S04]  /*24f00*/  LDL.LU R15, [R1+0x22f8] ;  /* 0x0022f800010f7983 */ /* 0x001ea80000300800 */
[----:B--2---:R0:W-:Y:S04]  /*24f10*/  STS.U16 [R17+0x1b00], R15 ;  /* 0x001b000f11007388 */ /* 0x0041e80000000400 */
[----:B----4-:R1:W-:Y:S04]  /*24f20*/  STS.U16 [R17+0x2300], R29 ;  /* 0x0023001d11007388 */ /* 0x0103e80000000400 */
[----:B------:R2:W-:Y:S04]  /*24f30*/  STS.U16 [R17+0x2b00], R27 ;  /* 0x002b001b11007388 */ /* 0x0005e80000000400 */
[----:B0-----:R-:W4:Y:S04]  /*24f40*/  LDL.LU R15, [R1+0x22f4] ;  /* 0x0022f400010f7983 */ /* 0x001f280000300800 */
[----:B-1----:R-:W4:Y:S04]  /*24f50*/  LDL.LU R29, [R1+0x22f0] ;  /* 0x0022f000011d7983 */ /* 0x002f280000300800 */
[----:B--2---:R-:W2:Y:S04]  /*24f60*/  LDL.LU R27, [R1+0x22ec] ;  /* 0x0022ec00011b7983 */ /* 0x004ea80000300800 */
[----:B------:R0:W-:Y:S04]  /*24f70*/  STS.U16 [R17+0x3300], R25 ;  /* 0x0033001911007388 */ /* 0x0001e80000000400 */
[----:B------:R1:W-:Y:S04]  /*24f80*/  STS.U16 [R17+0x3b00], R23 ;  /* 0x003b001711007388 */ /* 0x0003e80000000400 */
[----:B------:R3:W-:Y:S04]  /*24f90*/  STS.U16 [R17+0x4300], R21 ;  /* 0x0043001511007388 */ /* 0x0007e80000000400 */
[----:B0-----:R-:W2:Y:S04]  /*24fa0*/  LDL.LU R25, [R1+0x22e8] ;  /* 0x0022e80001197983 */ /* 0x001ea80000300800 */
[----:B-1----:R-:W2:Y:S04]  /*24fb0*/  LDL.LU R23, [R1+0x22e4] ;  /* 0x0022e40001177983 */ /* 0x002ea80000300800 */
[----:B---3--:R-:W3:Y:S04]  /*24fc0*/  LDL.LU R21, [R1+0x22e0] ;  /* 0x0022e00001157983 */ /* 0x008ee80000300800 */
[----:B------:R0:W-:Y:S04]  /*24fd0*/  STS.U16 [R17+0x4b00], R19 ;  /* 0x004b001311007388 */ /* 0x0001e80000000400 */
[----:B------:R1:W-:Y:S04]  /*24fe0*/  STS.U16 [R17+0x5300], R13 ;  /* 0x0053000d11007388 */ /* 0x0003e80000000400 */
[----:B------:R1:W-:Y:S04]  /*24ff0*/  STS.U16 [R17+0x5b00], R12 ;  /* 0x005b000c11007388 */ /* 0x0003e80000000400 */
[----:B0-----:R-:W2:Y:S04]  /*25000*/  LDL.LU R19, [R1+0x22dc] ;  /* 0x0022dc0001137983 */ /* 0x001ea80000300800 */
[----:B-1----:R-:W2:Y:S04]  /*25010*/  LDL.LU R13, [R1+0x22d8] ;  /* 0x0022d800010d7983 */ /* 0x002ea80000300800 */
[----:B------:R-:W2:Y:S04]  /*25020*/  LDL.LU R12, [R1+0x22d4] ;  /* 0x0022d400010c7983 */ /* 0x000ea80000300800 */
        /* <DEDUP_REMOVED lines=14> */
[----:B0-----:R-:W2:Y:S04]  /*25110*/  LDL.LU R22, [R1+0x22b8] ;  /* 0x0022b80001167983 */ /* 0x001ea80000300800 */
[----:B-1----:R-:W2:Y:S04]  /*25120*/  LDL.LU R26, [R1+0x22b4] ;  /* 0x0022b400011a7983 */ /* 0x002ea80000300800 */
[----:B------:R0:W-:Y:S04]  /*25130*/  STS.U16 [R17+0xa300], R3 ;  /* 0x00a3000311007388 */ /* 0x0001e80000000400 */
[----:B------:R1:W-:Y:S04]  /*25140*/  STS.U16 [R17+0xab00], R2 ;  /* 0x00ab000211007388 */ /* 0x0003e80000000400 */
[----:B0-----:R-:W3:Y:S04]  /*25150*/  LDL R3, [R1+0x618] ;  /* 0x0006180001037983 */ /* 0x001ee80000100800 */
[----:B-1----:R-:W3:Y:S01]  /*25160*/  LDL R2, [R1+0xdf4] ;  /* 0x000df40001027983 */ /* 0x002ee20000100800 */
[----:B------:R-:W-:-:S03]  /*25170*/  PRMT R28, RZ, 0x7610, R28 ;  /* 0x00007610ff1c7816 */ /* 0x000fc6000000001c */
[----:B--2---:R-:W-:Y:S04]  /*25180*/  STS.U16 [R17+0xb300], R26 ;  /* 0x00b3001a11007388 */ /* 0x004fe80000000400 */
        /* <DEDUP_REMOVED lines=8> */
[----:B------:R0:W-:Y:S04]  /*25210*/  STS.U16 [R17+0xfb00], R13 ;  /* 0x00fb000d11007388 */ /* 0x0001e80000000400 */
[----:B---3--:R-:W2:Y:S04]  /*25220*/  @!P0 LDG.E.U16 R28, [R2.64] ;  /* 0x0000000a021c8981 */ /* 0x008ea8000c1e1500 */
[----:B0-----:R-:W3:Y:S01]  /*25230*/  LDL.LU R17, [R1+0x22b0] ;  /* 0x0022b00001117983 */ /* 0x001ee20000300800 */
[----:B------:R-:W-:-:S05]  /*25240*/  LOP3.LUT R14, R14, 0x40, RZ, 0x3c, !PT ;  /* 0x000000400e0e7812 */ /* 0x000fca00078e3cff */
[----:B---3--:R-:W-:Y:S04]  /*25250*/  STS.U16 [R14+0x400], R17 ;  /* 0x000400110e007388 */ /* 0x008fe80000000400 */
[----:B------:R-:W-:Y:S04]  /*25260*/  STS.U16 [R14+0xc00], R19 ;  /* 0x000c00130e007388 */ /* 0x000fe80000000400 */
[----:B------:R-:W-:Y:S04]  /*25270*/  STS.U16 [R14+0x1400], R21 ;  /* 0x001400150e007388 */ /* 0x000fe80000000400 */
[----:B------:R-:W-:Y:S04]  /*25280*/  STS.U16 [R14+0x1c00], R23 ;  /* 0x001c00170e007388 */ /* 0x000fe80000000400 */
[----:B------:R-:W-:Y:S04]  /*25290*/  STS.U16 [R14+0x2400], R25 ;  /* 0x002400190e007388 */ /* 0x000fe80000000400 */
[----:B------:R-:W-:Y:S04]  /*252a0*/  STS.U16 [R14+0x2c00], R27 ;  /* 0x002c001b0e007388 */ /* 0x000fe80000000400 */
[----:B----4-:R0:W-:Y:S04]  /*252b0*/  STS.U16 [R14+0x3400], R29 ;  /* 0x0034001d0e007388 */ /* 0x0101e80000000400 */
[----:B0-----:R-:W3:Y:S04]  /*252c0*/  LDL.LU R14, [R1+0x22ac] ;  /* 0x0022ac00010e7983 */ /* 0x001ee80000300800 */
[----:B--2---:R0:W-:Y:S04]  /*252d0*/  STL [R1+0x38c], R28 ;  /* 0x00038c1c01007387 */ /* 0x0041e80000100800 */
[----:B0-----:R-:W2:Y:S04]  /*252e0*/  LDL.LU R28, [R1+0x22a8] ;  /* 0x0022a800011c7983 */ /* 0x001ea80000300800 */
[----:B------:R-:W4:Y:S04]  /*252f0*/  LDL R2, [R1+0x614] ;  /* 0x0006140001027983 */ /* 0x000f280000100800 */
[----:B------:R-:W4:Y:S01]  /*25300*/  LDL R3, [R1+0xdf0] ;  /* 0x000df00001037983 */ /* 0x000f220000100800 */
[----:B---3--:R-:W-:-:S02]  /*25310*/  PRMT R14, RZ, 0x7610, R14 ;  /* 0x00007610ff0e7816 */ /* 0x008fc4000000000e */
[----:B----4-:R-:W-:-:S04]  /*25320*/  @!P0 LOP3.LUT R3, R3, R2, RZ, 0x3c, !PT ;  /* 0x0000000203038212 */ /* 0x010fc800078e3cff */
[----:B------:R-:W-:-:S04]  /*25330*/  @!P0 LOP3.LUT R2, R3, R2, RZ, 0x3c, !PT ;  /* 0x0000000203028212 */ /* 0x000fc800078e3cff */
[----:B------:R-:W-:-:S05]  /*25340*/  @!P0 LOP3.LUT R3, R3, R2, RZ, 0x3c, !PT ;  /* 0x0000000203038212 */ /* 0x000fca00078e3cff */
[----:B------:R-:W3:Y:S04]  /*25350*/  @!P0 LDG.E.U16 R14, [R2.64] ;  /* 0x0000000a020e8981 */ /* 0x000ee8000c1e1500 */
[----:B---3--:R0:W-:Y:S04]  /*25360*/  STL [R1+0x388], R14 ;  /* 0x0003880e01007387 */ /* 0x0081e80000100800 */
[----:B0-----:R-:W3:Y:S04]  /*25370*/  LDL.LU R14, [R1+0x22a4] ;  /* 0x0022a400010e7983 */ /* 0x001ee80000300800 */
[----:B------:R-:W4:Y:S04]  /*25380*/  LDL R2, [R1+0x610] ;  /* 0x0006100001027983 */ /* 0x000f280000100800 */
[----:B------:R-:W4:Y:S01]  /*25390*/  LDL R3, [R1+0xdec] ;  /* 0x000dec0001037983 */ /* 0x000f220000100800 */
[----:B------:R-:W-:-:S02]  /*253a0*/  PRMT R15, RZ, 0x7610, R15 ;  /* 0x00007610ff0f7816 */ /* 0x000fc4000000000f */
[----:B----4-:R-:W-:-:S04]  /*253b0*/  @!P0 LOP3.LUT R3, R3, R2, RZ, 0x3c, !PT ;  /* 0x0000000203038212 */ /* 0x010fc800078e3cff */
[----:B------:R-:W-:-:S04]  /*253c0*/  @!P0 LOP3.LUT R2, R3, R2, RZ, 0x3c, !PT ;  /* 0x0000000203028212 */ /* 0x000fc800078e3cff */
[----:B------:R-:W-:-:S05]  /*253d0*/  @!P0 LOP3.LUT R3, R3, R2, RZ, 0x3c, !PT ;  /* 0x0000000203038212 */ /* 0x000fca00078e3cff */
[----:B------:R-:W4:Y:S04]  /*253e0*/  @!P0 LDG.E.U16 R15, [R2.64] ;  /* 0x0000000a020f8981 */ /* 0x000f28000c1e1500 */
[----:B----4-:R0:W-:Y:S04]  /*253f0*/  STL [R1+0x16c], R15 ;  /* 0x00016c0f01007387 */ /* 0x0101e80000100800 */
[----:B0-----:R-:W4:Y:S04]  /*25400*/  LDL.LU R15, [R1+0x22a0] ;  /* 0x0022a000010f7983 */ /* 0x001f280000300800 */
[----:B------:R-:W2:Y:S04]  /*25410*/  LDL R2, [R1+0xdbc] ;  /* 0x000dbc0001027983 */ /* 0x000ea80000100800 */
[----:B------:R-:W2:Y:S01]  /*25420*/  LDL R3, [R1+0xdc0] ;  /* 0x000dc00001037983 */ /* 0x000ea20000100800 */
[----:B---3--:R-:W-:-:S02]  /*25430*/  PRMT R14, RZ, 0x7610, R14 ;  /* 0x00007610ff0e7816 */ /* 0x008fc4000000000e */
[----:B--2---:R-:W-:-:S04]  /*25440*/  @!P0 LOP3.LUT R3, R3, R2, RZ, 0x3c, !PT ;  /* 0x0000000203038212 */ /* 0x004fc800078e3cff */
[----:B------:R-:W-:-:S04]  /*25450*/  @!P0 LOP3.LUT R2, R3, R2, RZ, 0x3c, !PT ;  /* 0x0000000203028212 */ /* 0x000fc800078e3cff */
[----:B------:R-:W-:-:S05]  /*25460*/  @!P0 LOP3.LUT R3, R3, R2, RZ, 0x3c, !PT ;  /* 0x0000000203038212 */ /* 0x000fca00078e3cff */
[----:B------:R-:W2:Y:S04]  /*25470*/  @!P0 LDG.E.U16 R14, [R2.64] ;  /* 0x0000000a020e8981 */ /* 0x000ea8000c1e1500 */
[----:B--2---:R0:W-:Y:S04]  /*25480*/  STL [R1+0x168], R14 ;  /* 0x0001680e01007387 */ /* 0x0041e80000100800 */
[----:B0-----:R-:W2:Y:S04]  /*25490*/  LDL.LU R14, [R1+0x229c] ;  /* 0x00229c00010e7983 */ /* 0x001ea80000300800 */
[----:B------:R-:W3:Y:S04]  /*254a0*/  LDL R2, [R1+0xdb4] ;  /* 0x000db40001027983 */ /* 0x000ee80000100800 */
[----:B------:R-:W3:Y:S01]  /*254b0*/  LDL R3, [R1+0xdb8] ;  /* 0x000db80001037983 */ /* 0x000ee20000100800 */
[----:B----4-:R-:W-:-:S02]  /*254c0*/  PRMT R15, RZ, 0x7610, R15 ;  /* 0x00007610ff0f7816 */ /* 0x010fc4000000000f */
[----:B---3--:R-:W-:-:S04]  /*254d0*/  @!P0 LOP3.LUT R3, R3, R2, RZ, 0x3c, !PT ;  /* 0x0000000203038212 */ /* 0x008fc800078e3cff */
[----:B------:R-:W-:-:S04]  /*254e0*/  @!P0 LOP3.LUT R2, R3, R2, RZ, 0x3c, !PT ;  /* 0x0000000203028212 */ /* 0x000fc800078e3cff */
[----:B------:R-:W-:-:S05]  /*254f0*/  @!P0 LOP3.LUT R3, R3, R2, RZ, 0x3c, !PT ;  /* 0x0000000203038212 */ /* 0x000fca00078e3cff */
[----:B------:R-:W3:Y:S04]  /*25500*/  @!P0 LDG.E.U16 R15, [R2.64] ;  /* 0x0000000a020f8981 */ /* 0x000ee8000c1e1500 */
[----:B---3--:R0:W-:Y:S04]  /*25510*/  STL [R1+0x164], R15 ;  /* 0x0001640f01007387 */ /* 0x0081e80000100800 */
[----:B0-----:R-:W3:Y:S04]  /*25520*/  LDL.LU R15, [R1+0x2298] ;  /* 0x00229800010f7983 */ /* 0x001ee80000300800 */
[----:B------:R-:W4:Y:S04]  /*25530*/  LDL R2, [R1+0xdac] ;  /* 0x000dac0001027983 */ /* 0x000f280000100800 */
[----:B------:R-:W4:Y:S01]  /*25540*/  LDL R3, [R1+0xdb0] ;  /* 0x000db00001037983 */ /* 0x000f220000100800 */
[----:B--2---:R-:W-:-:S02]  /*25550*/  PRMT R14, RZ, 0x7610, R14 ;  /* 0x00007610ff0e7816 */ /* 0x004fc4000000000e */
[----:B----4-:R-:W-:-:S04]  /*25560*/  @!P0 LOP3.LUT R3, R3, R2, RZ, 0x3c, !PT ;  /* 0x0000000203038212 */ /* 0x010fc800078e3cff */
[----:B------:R-:W-:-:S04]  /*25570*/  @!P0 LOP3.LUT R2, R3, R2, RZ, 0x3c, !PT ;  /* 0x0000000203028212 */ /* 0x000fc800078e3cff */
[----:B------:R-:W-:-:S05]  /*25580*/  @!P0 LOP3.LUT R3, R3, R2, RZ, 0x3c, !PT ;  /* 0x0000000203038212 */ /* 0x000fca00078e3cff */
[----:B------:R-:W2:Y:S04]  /*25590*/  @!P0 LDG.E.U16 R14, [R2.64] ;  /* 0x0000000a020e8981 */ /* 0x000ea8000c1e1500 */
        /* <DEDUP_REMOVED lines=19> */
[----:B0-----:R-:W2:Y:S01]  /*256d0*/  LDL.LU R14, [R1+0x228c] ;  /* 0x00228c00010e7983 */ /* 0x001ea20000300800 */
[----:B------:R-:W4:Y:S02]  /*256e0*/  LDL R2, [R1+0xd6c] ;  /* 0x000d6c0001027983 */ /* 0x000f240000100800 */
[----:B------:R-:W4:Y:S01]  /*256f0*/  LDL R3, [R1+0xd70] ;  /* 0x000d700001037983 */ /* 0x000f220000100800 */
[----:B---3--:R-:W-:-:S02]  /*25700*/  PRMT R15, RZ, 0x7610, R15 ;  /* 0x00007610ff0f7816 */ /* 0x008fc4000000000f */
[----:B----4-:R-:W-:-:S04]  /*25710*/  @!P0 LOP3.LUT R3, R3, R2, RZ, 0x3c, !PT ;  /* 0x0000000203038212 */ /* 0x010fc800078e3cff */
[----:B------:R-:W-:-:S04]  /*25720*/  @!P0 LOP3.LUT R2, R3, R2, RZ, 0x3c, !PT ;  /* 0x0000000203028212 */ /* 0x000fc800078e3cff */
[----:B------:R-:W-:-:S05]  /*25730*/  @!P0 LOP3.LUT R3, R3, R2, RZ, 0x3c, !PT ;  /* 0x0000000203038212 */ /* 0x000fca00078e3cff */
[----:B------:R-:W3:Y:S04]  /*25740*/  @!P0 LDG.E.U16 R15, [R2.64] ;  /* 0x0000000a020f8981 */ /* 0x000ee8000c1e1500 */
[----:B---3--:R0:W-:Y:S04]  /*25750*/  STL [R1+0x154], R15 ;  /* 0x0001540f01007387 */ /* 0x0081e80000100800 */
[----:B0-----:R-:W3:Y:S01]  /*25760*/  LDL.LU R15, [R1+0x2288] ;  /* 0x00228800010f7983 */ /* 0x001ee20000300800 */
[----:B------:R-:W4:Y:S02]  /*25770*/  LDL R2, [R1+0xd3c] ;  /* 0x000d3c0001027983 */ /* 0x000f240000100800 */
        /* <DEDUP_REMOVED lines=531> */
[----:B------:R-:W4:Y:S02]  /*278b0*/  LDL R3, [R1+0x970] ;  /* 0x0009700001037983 */ /* 0x000f240000100800 */
[----:B----4-:R-:W-:-:S02]  /*278c0*/  @!P0 LOP3.LUT R3, R3, R2, RZ, 0x3c, !PT ;  /* 0x0000000203038212 */ /* 0x010fc400078e3cff */
[----:B--2---:R-:W-:Y:S02]  /*278d0*/  PRMT R14, RZ, 0x7610, R14 ;  /* 0x00007610ff0e7816 */ /* 0x004fe4000000000e */
        /* <DEDUP_REMOVED lines=42> */
[----:B------:R-:W4:Y:S01]  /*27b80*/  LDL R3, [R1+0x908] ;  /* 0x0009080001037983 */ /* 0x000f220000100800 */
[----:B------:R-:W-:-:S02]  /*27b90*/  PRMT R13, RZ, 0x7610, R13 ;  /* 0x00007610ff0d7816 */ /* 0x000fc4000000000d */
        /* <DEDUP_REMOVED lines=10> */
[----:B------:R-:W2:Y:S04]  /*27c40*/  @!P0 LDG.E.U16 R14, [R2.64] ;  /* 0x0000000a020e8981 */ /* 0x000ea8000c1e1500 */
[----:B----4-:R0:W-:Y:S04]  /*27c50*/  STL [R1+0x50], R13 ;  /* 0x0000500d01007387 */ /* 0x0101e80000100800 */
[----:B0-----:R-:W3:Y:S04]  /*27c60*/  LDL R13, [R1+0x8b8] ;  /* 0x0008b800010d7983 */ /* 0x001ee80000100800 */
        /* <DEDUP_REMOVED lines=39> */
[----:B---3--:R-:W-:-:S02]  /*27ee0*/  @!P0 IMAD.MOV.U32 R2, RZ, RZ, R13 ;  /* 0x000000ffff028224 */ /* 0x008fc400078e000d */
[----:B------:R-:W3:Y:S01]  /*27ef0*/  LDL R13, [R1+0x870] ;  /* 0x00087000010d7983 */ /* 0x000ee20000100800 */
[----:B--2---:R-:W-:-:S06]  /*27f00*/  PRMT R14, RZ, 0x7610, R14 ;  /* 0x00007610ff0e7816 */ /* 0x004fcc000000000e */
[----:B----4-:R-:W2:Y:S04]  /*27f10*/  @!P0 LDG.E.U16 R14, [R2.64] ;  /* 0x0000000a020e8981 */ /* 0x010ea8000c1e1500 */
        /* <DEDUP_REMOVED lines=8> */
[----:B------:R-:W4:Y:S04]  /*27fa0*/  @!P0 LDG.E.U16 R15, [R2.64] ;  /* 0x0000000a020f8981 */ /* 0x000f28000c1e1500 */
[----:B----4-:R0:W-:Y:S04]  /*27fb0*/  STL [R1+0x34], R15 ;  /* 0x0000340f01007387 */ /* 0x0101e80000100800 */
[----:B0-----:R-:W4:Y:S01]  /*27fc0*/  LDL.LU R15, [R1+0x216c] ;  /* 0x00216c00010f7983 */ /* 0x001f220000300800 */
[----:B------:R-:W2:Y:S02]  /*27fd0*/  LDL R2, [R1+0x884] ;  /* 0x0008840001027983 */ /* 0x000ea40000100800 */
[----:B------:R-:W2:Y:S02]  /*27fe0*/  LDL R3, [R1+0x888] ;  /* 0x0008880001037983 */ /* 0x000ea40000100800 */
[----:B--2---:R-:W-:-:S02]  /*27ff0*/  @!P0 LOP3.LUT R3, R3, R2, RZ, 0x3c, !PT ;  /* 0x0000000203038212 */ /* 0x004fc400078e3cff */
[----:B----4-:R-:W-:Y:S02]  /*28000*/  PRMT R15, RZ, 0x7610, R15 ;  /* 0x00007610ff0f7816 */ /* 0x010fe4000000000f */
[----:B------:R-:W-:-:S04]  /*28010*/  @!P0 LOP3.LUT R2, R3, R2, RZ, 0x3c, !PT ;  /* 0x0000000203028212 */ /* 0x000fc800078e3cff */
[----:B------:R-:W-:-:S05]  /*28020*/  @!P0 LOP3.LUT R3, R3, R2, RZ, 0x3c, !PT ;  /* 0x0000000203038212 */ /* 0x000fca00078e3cff */
[----:B------:R0:W2:Y:S04]  /*28030*/  @!P0 LDG.E.U16 R15, [R2.64] ;  /* 0x0000000a020f8981 */ /* 0x0000a8000c1e1500 */
[----:B0-----:R-:W4:Y:S04]  /*28040*/  LDL R2, [R1+0x87c] ;  /* 0x00087c0001027983 */ /* 0x001f280000100800 */
[----:B------:R-:W4:Y:S01]  /*28050*/  LDL R3, [R1+0x880] ;  /* 0x0008800001037983 */ /* 0x000f220000100800 */
[----:B------:R-:W-:Y:S02]  /*28060*/  PRMT R14, RZ, 0x7610, R14 ;  /* 0x00007610ff0e7816 */ /* 0x000fe4000000000e */
[----:B----4-:R-:W-:-:S04]  /*28070*/  @!P0 LOP3.LUT R3, R3, R2, RZ, 0x3c, !PT ;  /* 0x0000000203038212 */ /* 0x010fc800078e3cff */
[----:B------:R-:W-:-:S04]  /*28080*/  @!P0 LOP3.LUT R2, R3, R2, RZ, 0x3c, !PT ;  /* 0x0000000203028212 */ /* 0x000fc800078e3cff */
[----:B------:R-:W-:Y:S01]  /*28090*/  @!P0 LOP3.LUT R3, R3, R2, RZ, 0x3c, !PT ;  /* 0x0000000203038212 */ /* 0x000fe200078e3cff */
[----:B--2---:R0:W-:Y:S04]  /*280a0*/  STL [R1+0x30], R15 ;  /* 0x0000300f01007387 */ /* 0x0041e80000100800 */
[----:B------:R1:W2:Y:S01]  /*280b0*/  @!P0 LDG.E.U16 R14, [R2.64] ;  /* 0x0000000a020e8981 */ /* 0x0002a2000c1e1500 */
[----:B------:R-:W-:-:S03]  /*280c0*/  PRMT R28, RZ, 0x7610, R28 ;  /* 0x00007610ff1c7816 */ /* 0x000fc6000000001c */
[----:B0-----:R-:W4:Y:S04]  /*280d0*/  LDL R15, [R1+0x840] ;  /* 0x00084000010f7983 */ /* 0x001f280000100800 */
[----:B-1----:R-:W2:Y:S04]  /*280e0*/  LDL R2, [R1+0x874] ;  /* 0x0008740001027983 */ /* 0x002ea80000100800 */
[----:B------:R-:W2:Y:S02]  /*280f0*/  LDL R3, [R1+0x878] ;  /* 0x0008780001037983 */ /* 0x000ea40000100800 */
[----:B--2---:R-:W-:-:S04]  /*28100*/  @!P0 LOP3.LUT R3, R3, R2, RZ, 0x3c, !PT ;  /* 0x0000000203038212 */ /* 0x004fc800078e3cff */
[----:B------:R-:W-:-:S04]  /*28110*/  @!P0 LOP3.LUT R2, R3, R2, RZ, 0x3c, !PT ;  /* 0x0000000203028212 */ /* 0x000fc800078e3cff */
[----:B------:R-:W-:-:S05]  /*28120*/  @!P0 LOP3.LUT R3, R3, R2, RZ, 0x3c, !PT ;  /* 0x0000000203038212 */ /* 0x000fca00078e3cff */
[----:B------:R-:W2:Y:S04]  /*28130*/  @!P0 LDG.E.U16 R28, [R2.64] ;  /* 0x0000000a021c8981 */ /* 0x000ea8000c1e1500 */
[----:B------:R0:W-:Y:S04]  /*28140*/  STL [R1+0x2c], R14 ;  /* 0x00002c0e01007387 */ /* 0x0001e80000100800 */
[----:B0-----:R-:W3:Y:S04]  /*28150*/  LDL R14, [R1+0x838] ;  /* 0x00083800010e7983 */ /* 0x001ee80000100800 */
        /* <DEDUP_REMOVED lines=16> */
[----:B0-----:R-:W2:Y:S01]  /*28260*/  LDL R3, [R1+0x83c] ;  /* 0x00083c0001037983 */ /* 0x001ea20000100800 */
[----:B------:R-:W-:Y:S01]  /*28270*/  PRMT R5, RZ, 0x7610, R5 ;  /* 0x00007610ff057816 */ /* 0x000fe20000000005 */
[----:B------:R-:W-:Y:S02]  /*28280*/  @!P0 IMAD.MOV.U32 R2, RZ, RZ, R15 ;  /* 0x000000ffff028224 */ /* 0x000fe400078e000f */
[----:B----4-:R0:W-:Y:S01]  /*28290*/  STL [R1+0x20], R12 ;  /* 0x0000200c01007387 */ /* 0x0101e20000100800 */
[----:B------:R-:W-:Y:S01]  /*282a0*/  PRMT R11, RZ, 0x7610, R11 ;  /* 0x00007610ff0b7816 */ /* 0x000fe2000000000b */
[----:B------:R-:W4:Y:S02]  /*282b0*/  LDL R15, [R1+0x7fc] ;  /* 0x0007fc00010f7983 */ /* 0x000f240000100800 */
[----:B--2---:R1:W2:Y:S04]  /*282c0*/  @!P0 LDG.E.U16 R5, [R2.64] ;  /* 0x0000000a02058981 */ /* 0x0042a8000c1e1500 */
[----:B0-----:R-:W3:Y:S04]  /*282d0*/  LDL R12, [R1+0x808] ;  /* 0x00080800010c7983 */ /* 0x001ee80000100800 */
[----:B-1----:R-:W3:Y:S01]  /*282e0*/  LDL R3, [R1+0x834] ;  /* 0x0008340001037983 */ /* 0x002ee20000100800 */
[----:B------:R-:W-:-:S03]  /*282f0*/  @!P0 IMAD.MOV.U32 R2, RZ, RZ, R14 ;  /* 0x000000ffff028224 */ /* 0x000fc600078e000e */
[----:B--2---:R0:W-:Y:S01]  /*28300*/  STL [R1+0x1c], R5 ;  /* 0x00001c0501007387 */ /* 0x0041e20000100800 */
[----:B------:R-:W-:Y:S01]  /*28310*/  PRMT R7, RZ, 0x7610, R7 ;  /* 0x00007610ff077816 */ /* 0x000fe20000000007 */
[----:B------:R-:W2:Y:S02]  /*28320*/  LDL R14, [R1+0x7f4] ;  /* 0x0007f400010e7983 */ /* 0x000ea40000100800 */
[----:B---3--:R1:W3:Y:S04]  /*28330*/  @!P0 LDG.E.U16 R11, [R2.64] ;  /* 0x0000000a020b8981 */ /* 0x0082e8000c1e1500 */
[----:B0-----:R-:W2:Y:S04]  /*28340*/  LDL R5, [R1+0x800] ;  /* 0x0008000001057983 */ /* 0x001ea80000100800 */
[----:B-1----:R-:W2:Y:S01]  /*28350*/  LDL R3, [R1+0x82c] ;  /* 0x00082c0001037983 */ /* 0x002ea20000100800 */
[----:B------:R-:W-:-:S03]  /*28360*/  @!P0 IMAD.MOV.U32 R2, RZ, RZ, R13 ;  /* 0x000000ffff028224 */ /* 0x000fc600078e000d */
[----:B---3--:R0:W-:Y:S01]  /*28370*/  STL [R1+0x18], R11 ;  /* 0x0000180b01007387 */ /* 0x0081e20000100800 */
[----:B------:R-:W-:Y:S02]  /*28380*/  PRMT R8, RZ, 0x7610, R8 ;  /* 0x00007610ff087816 */ /* 0x000fe40000000008 */
[----:B------:R-:W-:Y:S02]  /*28390*/  PRMT R4, RZ, 0x7610, R4 ;  /* 0x00007610ff047816 */ /* 0x000fe40000000004 */
[----:B------:R-:W-:Y:S01]  /*283a0*/  PRMT R10, RZ, 0x7610, R10 ;  /* 0x00007610ff0a7816 */ /* 0x000fe2000000000a */
[----:B------:R-:W3:Y:S04]  /*283b0*/  LDL R13, [R1+0x7ec] ;  /* 0x0007ec00010d7983 */ /* 0x000ee80000100800 */
[----:B--2---:R1:W2:Y:S04]  /*283c0*/  @!P0 LDG.E.U16 R7, [R2.64] ;  /* 0x0000000a02078981 */ /* 0x0042a8000c1e1500 */
[----:B0-----:R-:W2:Y:S04]  /*283d0*/  LDL R11, [R1+0x7f8] ;  /* 0x0007f800010b7983 */ /* 0x001ea80000100800 */
[----:B-1----:R-:W2:Y:S01]  /*283e0*/  LDL R3, [R1+0x804] ;  /* 0x0008040001037983 */ /* 0x002ea20000100800 */
[----:B------:R-:W-:-:S05]  /*283f0*/  @!P0 IMAD.MOV.U32 R2, RZ, RZ, R12 ;  /* 0x000000ffff028224 */ /* 0x000fca00078e000c */
[----:B--2---:R0:W2:Y:S02]  /*28400*/  @!P0 LDG.E.U16 R8, [R2.64] ;  /* 0x0000000a02088981 */ /* 0x0040a4000c1e1500 */
[----:B0-----:R-:W-:Y:S02]  /*28410*/  @!P0 IMAD.MOV.U32 R2, RZ, RZ, R5 ;  /* 0x000000ffff028224 */ /* 0x001fe400078e0005 */
[----:B----4-:R-:W-:-:S05]  /*28420*/  @!P0 IMAD.MOV.U32 R3, RZ, RZ, R15 ;  /* 0x000000ffff038224 */ /* 0x010fca00078e000f */
[----:B------:R0:W4:Y:S04]  /*28430*/  @!P0 LDG.E.U16 R4, [R2.64] ;  /* 0x0000000a02048981 */ /* 0x000128000c1e1500 */
[----:B------:R1:W-:Y:S01]  /*28440*/  STL [R1+0x14], R7 ;  /* 0x0000140701007387 */ /* 0x0003e20000100800 */
[----:B------:R-:W4:Y:S02]  /*28450*/  LDL R12, [R1+0x7c4] ;  /* 0x0007c400010c7983 */ /* 0x000f240000100800 */
[----:B0-----:R-:W-:Y:S02]  /*28460*/  @!P0 IMAD.MOV.U32 R2, RZ, RZ, R11 ;  /* 0x000000ffff028224 */ /* 0x001fe400078e000b */
[----:B------:R-:W-:Y:S01]  /*28470*/  @!P0 IMAD.MOV.U32 R3, RZ, RZ, R14 ;  /* 0x000000ffff038224 */ /* 0x000fe200078e000e */
[----:B-1----:R-:W4:Y:S04]  /*28480*/  LDL R7, [R1+0x7f0] ;  /* 0x0007f00001077983 */ /* 0x002f280000100800 */
[----:B------:R3:W4:Y:S01]  /*28490*/  @!P0 LDG.E.U16 R10, [R2.64] ;  /* 0x0000000a020a8981 */ /* 0x000722000c1e1500 */
[----:B------:R-:W-:Y:S01]  /*284a0*/  PRMT R6, RZ, 0x7610, R6 ;  /* 0x00007610ff067816 */ /* 0x000fe20000000006 */
[----:B---3--:R-:W-:-:S02]  /*284b0*/  @!P0 IMAD.MOV.U32 R3, RZ, RZ, R13 ;  /* 0x000000ffff038224 */ /* 0x008fc400078e000d */
[----:B--2---:R0:W-:Y:S01]  /*284c0*/  STL [R1+0x10], R8 ;  /* 0x0000100801007387 */ /* 0x0041e20000100800 */
[----:B------:R-:W2:Y:S03]  /*284d0*/  LDL R5, [R1+0x7bc] ;  /* 0x0007bc0001057983 */ /* 0x000ea60000100800 */
[----:B0-----:R-:W3:Y:S04]  /*284e0*/  LDL R8, [R1+0x7c8] ;  /* 0x0007c80001087983 */ /* 0x001ee80000100800 */
[----:B----4-:R0:W-:Y:S01]  /*284f0*/  STL [R1+0xc], R4 ;  /* 0x00000c0401007387 */ /* 0x0101e20000100800 */
[----:B------:R-:W4:Y:S03]  /*28500*/  LDL R11, [R1+0x7b4] ;  /* 0x0007b400010b7983 */ /* 0x000f260000100800 */
[----:B0-----:R-:W4:Y:S01]  /*28510*/  LDL R4, [R1+0x7c0] ;  /* 0x0007c00001047983 */ /* 0x001f220000100800 */
[----:B------:R-:W-:-:S03]  /*28520*/  @!P0 IMAD.MOV.U32 R2, RZ, RZ, R7 ;  /* 0x000000ffff028224 */ /* 0x000fc600078e0007 */
[----:B------:R0:W-:Y:S04]  /*28530*/  STL [R1+0x8], R10 ;  /* 0x0000080a01007387 */ /* 0x0001e80000100800 */
[----:B------:R1:W4:Y:S01]  /*28540*/  @!P0 LDG.E.U16 R6, [R2.64] ;  /* 0x0000000a02068981 */ /* 0x000322000c1e1500 */
[----:B------:R-:W-:Y:S02]  /*28550*/  PRMT R9, RZ, 0x7610, R9 ;  /* 0x00007610ff097816 */ /* 0x000fe40000000009 */
[----:B------:R-:W-:Y:S02]  /*28560*/  PRMT R28, RZ, 0x7610, R28 ;  /* 0x00007610ff1c7816 */ /* 0x000fe4000000001c */
[----:B------:R-:W-:Y:S01]  /*28570*/  PRMT R26, RZ, 0x7610, R26 ;  /* 0x00007610ff1a7816 */ /* 0x000fe2000000001a */
[----:B------:R-:W4:Y:S04]  /*28580*/  LDL R7, [R1+0x7ac] ;  /* 0x0007ac0001077983 */ /* 0x000f280000100800 */
[----:B0-----:R-:W4:Y:S01]  /*28590*/  LDL R10, [R1+0x7b8] ;  /* 0x0007b800010a7983 */ /* 0x001f220000100800 */
[----:B-1----:R-:W-:-:S02]  /*285a0*/  @!P0 IMAD.MOV.U32 R3, RZ, RZ, R12 ;  /* 0x000000ffff038224 */ /* 0x002fc400078e000c */
[----:B---3--:R-:W-:-:S05]  /*285b0*/  @!P0 IMAD.MOV.U32 R2, RZ, RZ, R8 ;  /* 0x000000ffff028224 */ /* 0x008fca00078e0008 */
[----:B------:R2:W3:Y:S02]  /*285c0*/  @!P0 LDG.E.U16 R9, [R2.64] ;  /* 0x0000000a02098981 */ /* 0x0004e4000c1e1500 */
[----:B--2---:R-:W-:Y:S02]  /*285d0*/  @!P0 IMAD.MOV.U32 R3, RZ, RZ, R5 ;  /* 0x000000ffff038224 */ /* 0x004fe400078e0005 */
[----:B----4-:R-:W-:-:S05]  /*285e0*/  @!P0 IMAD.MOV.U32 R2, RZ, RZ, R4 ;  /* 0x000000ffff028224 */ /* 0x010fca00078e0004 */
[----:B------:R0:W2:Y:S04]  /*285f0*/  @!P0 LDG.E.U16 R28, [R2.64] ;  /* 0x0000000a021c8981 */ /* 0x0000a8000c1e1500 */
[----:B------:R1:W-:Y:S01]  /*28600*/  STL [R1+0x4], R6 ;  /* 0x0000040601007387 */ /* 0x0003e20000100800 */
[----:B------:R-:W4:Y:S02]  /*28610*/  LDL R8, [R1+0x788] ;  /* 0x0007880001087983 */ /* 0x000f240000100800 */
[----:B0-----:R-:W-:Y:S02]  /*28620*/  @!P0 IMAD.MOV.U32 R3, RZ, RZ, R11 ;  /* 0x000000ffff038224 */ /* 0x001fe400078e000b */
[----:B------:R-:W-:Y:S01]  /*28630*/  @!P0 IMAD.MOV.U32 R2, RZ, RZ, R10 ;  /* 0x000000ffff028224 */ /* 0x000fe200078e000a */
[----:B-1----:R-:W4:Y:S04]  /*28640*/  LDL R6, [R1+0x7b0] ;  /* 0x0007b00001067983 */ /* 0x002f280000100800 */
[----:B------:R0:W4:Y:S01]  /*28650*/  @!P0 LDG.E.U16 R26, [R2.64] ;  /* 0x0000000a021a8981 */ /* 0x000122000c1e1500 */
[----:B------:R-:W-:Y:S01]  /*28660*/  PRMT R24, RZ, 0x7610, R24 ;  /* 0x00007610ff187816 */ /* 0x000fe20000000018 */
[----:B0-----:R-:W-:-:S02]  /*28670*/  @!P0 IMAD.MOV.U32 R3, RZ, RZ, R7 ;  /* 0x000000ffff038224 */ /* 0x001fc400078e0007 */
[----:B---3--:R0:W-:Y:S01]  /*28680*/  STL [R1], R9 ;  /* 0x0000000901007387 */ /* 0x0081e20000100800 */
[----:B------:R-:W3:Y:S02]  /*28690*/  LDL R5, [R1+0x77c] ;  /* 0x00077c0001057983 */ /* 0x000ee40000100800 */
[----:B------:R-:W3:Y:S01]  /*286a0*/  LDL R4, [R1+0x780] ;  /* 0x0007800001047983 */ /* 0x000ee20000100800 */
[----:B0-----:R-:W3:Y:S04]  /*286b0*/  LDL R9, [R1+0x784] ;  /* 0x0007840001097983 */ /* 0x001ee80000100800 */
[----:B--2---:R-:W-:Y:S01]  /*286c0*/  STL [R1+0x214c], R28 ;  /* 0x00214c1c01007387 */ /* 0x004fe20000100800 */
[----:B----4-:R-:W-:-:S03]  /*286d0*/  @!P0 IMAD.MOV.U32 R2, RZ, RZ, R6 ;  /* 0x000000ffff028224 */ /* 0x010fc600078e0006 */
[----:B------:R-:W-:Y:S01]  /*286e0*/  STL [R1+0x212c], R26 ;  /* 0x00212c1a01007387 */ /* 0x000fe20000100800 */
[----:B------:R-:W2:Y:S02]  /*286f0*/  LDL R7, [R1+0x774] ;  /* 0x0007740001077983 */ /* 0x000ea40000100800 */
[----:B------:R-:W4:Y:S01]  /*28700*/  LDL R6, [R1+0x778] ;  /* 0x0007780001067983 */ /* 0x000f220000100800 */
[----:B------:R0:W2:Y:S01]  /*28710*/  @!P0 LDG.E.U16 R24, [R2.64] ;  /* 0x0000000a02188981 */ /* 0x0000a2000c1e1500 */
[----:B------:R-:W-:Y:S02]  /*28720*/  PRMT R22, RZ, 0x7610, R22 ;  /* 0x00007610ff167816 */ /* 0x000fe40000000016 */
[----:B------:R-:W-:Y:S01]  /*28730*/  PRMT R20, RZ, 0x7610, R20 ;  /* 0x00007610ff147816 */ /* 0x000fe20000000014 */
[----:B0-----:R-:W-:Y:S01]  /*28740*/  @!P0 IMAD.MOV.U32 R2, RZ, RZ, R8 ;  /* 0x000000ffff028224 */ /* 0x001fe200078e0008 */
[----:B------:R-:W-:Y:S01]  /*28750*/  PRMT R18, RZ, 0x7610, R18 ;  /* 0x00007610ff127816 */ /* 0x000fe20000000012 */
[----:B---3--:R-:W-:-:S05]  /*28760*/  @!P0 IMAD.MOV.U32 R3, RZ, RZ, R9 ;  /* 0x000000ffff038224 */ /* 0x008fca00078e0009 */
[----:B------:R0:W3:Y:S02]  /*28770*/  @!P0 LDG.E.U16 R22, [R2.64] ;  /* 0x0000000a02168981 */ /* 0x0000e4000c1e1500 */
[----:B0-----:R-:W-:Y:S02]  /*28780*/  @!P0 IMAD.MOV.U32 R2, RZ, RZ, R4 ;  /* 0x000000ffff028224 */ /* 0x001fe400078e0004 */
[----:B------:R-:W-:-:S05]  /*28790*/  @!P0 IMAD.MOV.U32 R3, RZ, RZ, R5 ;  /* 0x000000ffff038224 */ /* 0x000fca00078e0005 */
[----:B------:R4:W3:Y:S04]  /*287a0*/  @!P0 LDG.E.U16 R20, [R2.64] ;  /* 0x0000000a02148981 */ /* 0x0008e8000c1e1500 */
[----:B--2---:R-:W-:Y:S01]  /*287b0*/  STL [R1+0x2118], R24 ;  /* 0x0021181801007387 */ /* 0x004fe20000100800 */
[----:B------:R-:W2:Y:S02]  /*287c0*/  LDL R11, [R1+0x744] ;  /* 0x00074400010b7983 */ /* 0x000ea40000100800 */
[----:B------:R-:W2:Y:S02]  /*287d0*/  LDL R10, [R1+0x748] ;  /* 0x00074800010a7983 */ /* 0x000ea40000100800 */
[----:B------:R-:W2:Y:S01]  /*287e0*/  LDL R9, [R1+0x704] ;  /* 0x0007040001097983 */ /* 0x000ea20000100800 */
[----:B------:R-:W2:Y:S04]  /*287f0*/  LDL R8, [R1+0x708] ;  /* 0x0007080001087983 */ /* 0x000ea80000100800 */
[----:B------:R-:W2:Y:S01]  /*28800*/  LDL R5, [R1+0x6c4] ;  /* 0x0006c40001057983 */ /* 0x000ea20000100800 */
[----:B----4-:R-:W-:-:S02]  /*28810*/  @!P0 IMAD.MOV.U32 R2, RZ, RZ, R6 ;  /* 0x000000ffff028224 */ /* 0x010fc400078e0006 */
[----:B------:R-:W-:Y:S01]  /*28820*/  @!P0 IMAD.MOV.U32 R3, RZ, RZ, R7 ;  /* 0x000000ffff038224 */ /* 0x000fe200078e0007 */
[----:B------:R-:W4:Y:S04]  /*28830*/  LDL R4, [R1+0x6c8] ;  /* 0x0006c80001047983 */ /* 0x000f280000100800 */
[----:B------:R2:W4:Y:S01]  /*28840*/  @!P0 LDG.E.U16 R18, [R2.64] ;  /* 0x0000000a02128981 */ /* 0x000522000c1e1500 */
[----:B------:R-:W-:-:S03]  /*28850*/  PRMT R16, RZ, 0x7610, R16 ;  /* 0x00007610ff107816 */ /* 0x000fc60000000010 */
[----:B---3--:R0:W-:Y:S01]  /*28860*/  STL [R1+0x2150], R20 ;  /* 0x0021501401007387 */ /* 0x0081e20000100800 */
[----:B------:R-:W3:Y:S02]  /*28870*/  LDL R13, [R1+0x684] ;  /* 0x00068400010d7983 */ /* 0x000ee40000100800 */
[----:B------:R-:W3:Y:S02]  /*28880*/  LDL R12, [R1+0x688] ;  /* 0x00068800010c7983 */ /* 0x000ee40000100800 */
[----:B------:R-:W3:Y:S01]  /*28890*/  LDL R7, [R1+0x644] ;  /* 0x0006440001077983 */ /* 0x000ee20000100800 */
[----:B------:R-:W3:Y:S01]  /*288a0*/  LDL R6, [R1+0x648] ;  /* 0x0006480001067983 */ /* 0x000ee20000100800 */
[----:B--2---:R-:W-:Y:S02]  /*288b0*/  @!P0 IMAD.MOV.U32 R3, RZ, RZ, R11 ;  /* 0x000000ffff038224 */ /* 0x004fe400078e000b */
[----:B------:R-:W-:-:S05]  /*288c0*/  @!P0 IMAD.MOV.U32 R2, RZ, RZ, R10 ;  /* 0x000000ffff028224 */ /* 0x000fca00078e000a */
[----:B------:R1:W2:Y:S04]  /*288d0*/  @!P0 LDG.E.U16 R16, [R2.64] ;  /* 0x0000000a02108981 */ /* 0x0002a8000c1e1500 */
[----:B----4-:R4:W-:Y:S01]  /*288e0*/  STL [R1+0x2130], R18 ;  /* 0x0021301201007387 */ /* 0x0109e20000100800 */
[----:B------:R-:W2:Y:S02]  /*288f0*/  LDL R11, [R1+0x73c] ;  /* 0x00073c00010b7983 */ /* 0x000ea40000100800 */
[----:B------:R-:W2:Y:S01]  /*28900*/  LDL R10, [R1+0x740] ;  /* 0x00074000010a7983 */ /* 0x000ea20000100800 */
[----:B------:R-:W-:Y:S01]  /*28910*/  PRMT R0, RZ, 0x7610, R0 ;  /* 0x00007610ff007816 */ /* 0x000fe20000000000 */
[----:B------:R-:W2:Y:S01]  /*28920*/  LDL R15, [R1+0x6bc] ;  /* 0x0006bc00010f7983 */ /* 0x000ea20000100800 */
[----:B-1----:R-:W-:-:S02]  /*28930*/  @!P0 IMAD.MOV.U32 R2, RZ, RZ, R8 ;  /* 0x000000ffff028224 */ /* 0x002fc400078e0008 */
[----:B------:R-:W-:Y:S01]  /*28940*/  @!P0 IMAD.MOV.U32 R3, RZ, RZ, R9 ;  /* 0x000000ffff038224 */ /* 0x000fe200078e0009 */
[----:B------:R-:W2:Y:S04]  /*28950*/  LDL R8, [R1+0x700] ;  /* 0x0007000001087983 */ /* 0x000ea80000100800 */
[----:B------:R-:W2:Y:S04]  /*28960*/  LDL R9, [R1+0x6fc] ;  /* 0x0006fc0001097983 */ /* 0x000ea80000100800 */
[----:B------:R1:W2:Y:S04]  /*28970*/  @!P0 LDG.E.U16 R0, [R2.64] ;  /* 0x0000000a02008981 */ /* 0x0002a8000c1e1500 */
[----:B------:R-:W2:Y:S04]  /*28980*/  LDL R14, [R1+0x6c0] ;  /* 0x0006c000010e7983 */ /* 0x000ea80000100800 */
[----:B0-----:R-:W2:Y:S04]  /*28990*/  LDL R20, [R1+0x63c] ;  /* 0x00063c0001147983 */ /* 0x001ea80000100800 */
[----:B----4-:R-:W4:Y:S01]  /*289a0*/  LDL R18, [R1+0x640] ;  /* 0x0006400001127983 */ /* 0x010f220000100800 */
[----:B-1----:R-:W-:-:S02]  /*289b0*/  PRMT R2, RZ, 0x7610, R2 ;  /* 0x00007610ff027816 */ /* 0x002fc40000000002 */
[----:B------:R-:W-:-:S04]  /*289c0*/  PRMT R3, RZ, 0x7610, R3 ;  /* 0x00007610ff037816 */ /* 0x000fc80000000003 */
[----:B------:R3:W4:Y:S02]  /*289d0*/  @!P0 LDG.E.U16 R2, [R4.64] ;  /* 0x0000000a04028981 */ /* 0x000724000c1e1500 */
[----:B---3--:R-:W-:Y:S02]  /*289e0*/  @!P0 IMAD.MOV.U32 R5, RZ, RZ, R13 ;  /* 0x000000ffff058224 */ /* 0x008fe400078e000d */
[----:B------:R-:W-:-:S05]  /*289f0*/  @!P0 IMAD.MOV.U32 R4, RZ, RZ, R12 ;  /* 0x000000ffff048224 */ /* 0x000fca00078e000c */
[----:B------:R0:W3:Y:S02]  /*28a00*/  @!P0 LDG.E.U16 R3, [R4.64] ;  /* 0x0000000a04038981 */ /* 0x0000e4000c1e1500 */
[----:B0-----:R-:W-:Y:S02]  /*28a10*/  PRMT R4, RZ, 0x7610, R4 ;  /* 0x00007610ff047816 */ /* 0x001fe40000000004 */
[----:B------:R-:W-:-:S04]  /*28a20*/  PRMT R5, RZ, 0x7610, R5 ;  /* 0x00007610ff057816 */ /* 0x000fc80000000005 */
[----:B------:R2:W3:Y:S02]  /*28a30*/  @!P0 LDG.E.U16 R4, [R6.64] ;  /* 0x0000000a06048981 */ /* 0x0004e4000c1e1500 */
[----:B--2---:R-:W-:Y:S02]  /*28a40*/  @!P0 IMAD.MOV.U32 R6, RZ, RZ, R10 ;  /* 0x000000ffff068224 */ /* 0x004fe400078e000a */
[----:B------:R-:W-:Y:S01]  /*28a50*/  @!P0 IMAD.MOV.U32 R7, RZ, RZ, R11 ;  /* 0x000000ffff078224 */ /* 0x000fe200078e000b */
[----:B------:R-:W2:Y:S04]  /*28a60*/  LDL R10, [R1+0x680] ;  /* 0x00068000010a7983 */ /* 0x000ea80000100800 */
[----:B------:R-:W2:Y:S04]  /*28a70*/  LDL R11, [R1+0x67c] ;  /* 0x00067c00010b7983 */ /* 0x000ea80000100800 */
[----:B------:R0:W2:Y:S02]  /*28a80*/  @!P0 LDG.E.U16 R5, [R6.64] ;  /* 0x0000000a06058981 */ /* 0x0000a4000c1e1500 */
[----:B0-----:R-:W-:-:S06]  /*28a90*/  PRMT R6, RZ, 0x7610, R6 ;  /* 0x00007610ff067816 */ /* 0x001fcc0000000006 */
[----:B------:R0:W3:Y:S02]  /*28aa0*/  @!P0 LDG.E.U16 R6, [R8.64] ;  /* 0x0000000a08068981 */ /* 0x0000e4000c1e1500 */
[----:B0-----:R-:W-:Y:S02]  /*28ab0*/  @!P0 IMAD.MOV.U32 R8, RZ, RZ, R14 ;  /* 0x000000ffff088224 */ /* 0x001fe400078e000e */
[----:B------:R-:W-:Y:S01]  /*28ac0*/  @!P0 IMAD.MOV.U32 R9, RZ, RZ, R15 ;  /* 0x000000ffff098224 */ /* 0x000fe200078e000f */
[----:B--2---:R-:W-:Y:S01]  /*28ad0*/  STL [R1+0x2154], R5 ;  /* 0x0021540501007387 */ /* 0x004fe20000100800 */
[----:B------:R-:W2:Y:S02]  /*28ae0*/  LDL R13, [R1+0x734] ;  /* 0x00073400010d7983 */ /* 0x000ea40000100800 */
[----:B------:R-:W2:Y:S01]  /*28af0*/  LDL R12, [R1+0x738] ;  /* 0x00073800010c7983 */ /* 0x000ea20000100800 */
[----:B---3--:R0:W-:Y:S01]  /*28b00*/  STL [R1+0x2158], R6 ;  /* 0x0021580601007387 */ /* 0x0081e20000100800 */
[----:B------:R-:W3:Y:S02]  /*28b10*/  LDL R15, [R1+0x6f4] ;  /* 0x0006f400010f7983 */ /* 0x000ee40000100800 */
[----:B------:R-:W3:Y:S01]  /*28b20*/  LDL R14, [R1+0x6f8] ;  /* 0x0006f800010e7983 */ /* 0x000ee20000100800 */
[----:B------:R-:W-:-:S06]  /*28b30*/  PRMT R7, RZ, 0x7610, R7 ;  /* 0x00007610ff077816 */ /* 0x000fcc0000000007 */
[----:B------:R1:W3:Y:S02]  /*28b40*/  @!P0 LDG.E.U16 R7, [R8.64] ;  /* 0x0000000a08078981 */ /* 0x0002e4000c1e1500 */
[----:B-1----:R-:W-:Y:S02]  /*28b50*/  PRMT R8, RZ, 0x7610, R8 ;  /* 0x00007610ff087816 */ /* 0x002fe40000000008 */
[----:B------:R-:W-:-:S04]  /*28b60*/  PRMT R9, RZ, 0x7610, R9 ;  /* 0x00007610ff097816 */ /* 0x000fc80000000009 */
[----:B------:R4:W3:Y:S02]  /*28b70*/  @!P0 LDG.E.U16 R8, [R10.64] ;  /* 0x0000000a0a088981 */ /* 0x0008e4000c1e1500 */
[----:B----4-:R-:W-:Y:S02]  /*28b80*/  @!P0 IMAD.MOV.U32 R10, RZ, RZ, R18 ;  /* 0x000000ffff0a8224 */ /* 0x010fe400078e0012 */
[----:B------:R-:W-:-:S05]  /*28b90*/  @!P0 IMAD.MOV.U32 R11, RZ, RZ, R20 ;  /* 0x000000ffff0b8224 */ /* 0x000fca00078e0014 */
[----:B------:R1:W4:Y:S02]  /*28ba0*/  @!P0 LDG.E.U16 R9, [R10.64] ;  /* 0x0000000a0a098981 */ /* 0x000324000c1e1500 */
[----:B-1----:R-:W-:Y:S02]  /*28bb0*/  PRMT R10, RZ, 0x7610, R10 ;  /* 0x00007610ff0a7816 */ /* 0x002fe4000000000a */
[----:B------:R-:W-:-:S04]  /*28bc0*/  PRMT R11, RZ, 0x7610, R11 ;  /* 0x00007610ff0b7816 */ /* 0x000fc8000000000b */
[----:B--2---:R3:W2:Y:S02]  /*28bd0*/  @!P0 LDG.E.U16 R10, [R12.64] ;  /* 0x0000000a0c0a8981 */ /* 0x0046a4000c1e1500 */
[----:B---3--:R-:W-:Y:S02]  /*28be0*/  @!P0 IMAD.MOV.U32 R13, RZ, RZ, R15 ;  /* 0x000000ffff0d8224 */ /* 0x008fe400078e000f */
[----:B------:R-:W-:-:S05]  /*28bf0*/  @!P0 IMAD.MOV.U32 R12, RZ, RZ, R14 ;  /* 0x000000ffff0c8224 */ /* 0x000fca00078e000e */
[----:B------:R-:W3:Y:S04]  /*28c00*/  @!P0 LDG.E.U16 R11, [R12.64] ;  /* 0x0000000a0c0b8981 */ /* 0x000ee8000c1e1500 */
[----:B------:R-:W-:Y:S04]  /*28c10*/  STL [R1+0x215c], R7 ;  /* 0x00215c0701007387 */ /* 0x000fe80000100800 */
[----:B------:R-:W-:Y:S01]  /*28c20*/  STL [R1+0x2160], R8 ;  /* 0x0021600801007387 */ /* 0x000fe20000100800 */
[----:B0-----:R-:W4:Y:S02]  /*28c30*/  LDL R6, [R1+0x6b4] ;  /* 0x0006b40001067983 */ /* 0x001f240000100800 */
[----:B------:R-:W4:Y:S02]  /*28c40*/  LDL R5, [R1+0x6b8] ;  /* 0x0006b80001057983 */ /* 0x000f240000100800 */
[----:B------:R-:W4:Y:S01]  /*28c50*/  LDL R28, [R1+0x674] ;  /* 0x00067400011c7983 */ /* 0x000f220000100800 */
[----:B------:R-:W4:Y:S04]  /*28c60*/  LDL R26, [R1+0x678] ;  /* 0x00067800011a7983 */ /* 0x000f280000100800 */
[----:B--2---:R0:W-:Y:S01]  /*28c70*/  STL [R1+0x2134], R10 ;  /* 0x0021340a01007387 */ /* 0x0041e20000100800 */
[----:B------:R-:W2:Y:S02]  /*28c80*/  LDL R24, [R1+0x634] ;  /* 0x0006340001187983 */ /* 0x000ea40000100800 */
[----:B------:R-:W2:Y:S02]  /*28c90*/  LDL R20, [R1+0x638] ;  /* 0x0006380001147983 */ /* 0x000ea40000100800 */
[----:B------:R-:W2:Y:S01]  /*28ca0*/  LDL R18, [R1+0x76c] ;  /* 0x00076c0001127983 */ /* 0x000ea20000100800 */
[----:B0-----:R-:W2:Y:S04]  /*28cb0*/  LDL R10, [R1+0x770] ;  /* 0x00077000010a7983 */ /* 0x001ea80000100800 */
[----:B---3--:R-:W-:Y:S01]  /*28cc0*/  STL [R1+0x2138], R11 ;  /* 0x0021380b01007387 */ /* 0x008fe20000100800 */
[----:B------:R-:W3:Y:S02]  /*28cd0*/  LDL R8, [R1+0x72c] ;  /* 0x00072c0001087983 */ /* 0x000ee40000100800 */
[----:B------:R-:W3:Y:S01]  /*28ce0*/  LDL R7, [R1+0x730] ;  /* 0x0007300001077983 */ /* 0x000ee20000100800 */
[----:B------:R-:W-:-:S02]  /*28cf0*/  PRMT R12, RZ, 0x7610, R12 ;  /* 0x00007610ff0c7816 */ /* 0x000fc4000000000c */
[----:B------:R-:W-:Y:S02]  /*28d00*/  PRMT R13, RZ, 0x7610, R13 ;  /* 0x00007610ff0d7816 */ /* 0x000fe4000000000d */
[----:B------:R-:W-:Y:S01]  /*28d10*/  PRMT R17, RZ, 0x7610, R17 ;  /* 0x00007610ff117816 */ /* 0x000fe20000000011 */
[----:B----4-:R-:W-:Y:S02]  /*28d20*/  @!P0 IMAD.MOV.U32 R15, RZ, RZ, R6 ;  /* 0x000000ffff0f8224 */ /* 0x010fe400078e0006 */
[----:B------:R-:W-:Y:S01]  /*28d30*/  @!P0 IMAD.MOV.U32 R14, RZ, RZ, R5 ;  /* 0x000000ffff0e8224 */ /* 0x000fe200078e0005 */
[----:B------:R-:W-:Y:S02]  /*28d40*/  PRMT R19, RZ, 0x7610, R19 ;  /* 0x00007610ff137816 */ /* 0x000fe40000000013 */
[----:B------:R-:W-:Y:S01]  /*28d50*/  PRMT R21, RZ, 0x7610, R21 ;  /* 0x00007610ff157816 */ /* 0x000fe20000000015 */
[----:B------:R-:W4:Y:S04]  /*28d60*/  LDL R6, [R1+0x6ec] ;  /* 0x0006ec0001067983 */ /* 0x000f280000100800 */
[----:B------:R0:W4:Y:S04]  /*28d70*/  @!P0 LDG.E.U16 R12, [R14.64] ;  /* 0x0000000a0e0c8981 */ /* 0x000128000c1e1500 */
[----:B------:R-:W4:Y:S01]  /*28d80*/  LDL R5, [R1+0x6f0] ;  /* 0x0006f00001057983 */ /* 0x000f220000100800 */
[----:B0-----:R-:W-:-:S02]  /*28d90*/  @!P0 IMAD.MOV.U32 R14, RZ, RZ, R26 ;  /* 0x000000ffff0e8224 */ /* 0x001fc400078e001a */
[----:B------:R-:W-:-:S05]  /*28da0*/  @!P0 IMAD.MOV.U32 R15, RZ, RZ, R28 ;  /* 0x000000ffff0f8224 */ /* 0x000fca00078e001c */
[----:B------:R2:W4:Y:S02]  /*28db0*/  @!P0 LDG.E.U16 R13, [R14.64] ;  /* 0x0000000a0e0d8981 */ /* 0x000524000c1e1500 */
[----:B--2---:R-:W-:Y:S02]  /*28dc0*/  @!P0 IMAD.MOV.U32 R15, RZ, RZ, R24 ;  /* 0x000000ffff0f8224 */ /* 0x004fe400078e0018 */
[----:B------:R-:W-:-:S05]  /*28dd0*/  @!P0 IMAD.MOV.U32 R14, RZ, RZ, R20 ;  /* 0x000000ffff0e8224 */ /* 0x000fca00078e0014 */
[----:B------:R0:W2:Y:S02]  /*28de0*/  @!P0 LDG.E.U16 R17, [R14.64] ;  /* 0x0000000a0e118981 */ /* 0x0000a4000c1e1500 */
[----:B0-----:R-:W-:Y:S02]  /*28df0*/  @!P0 IMAD.MOV.U32 R14, RZ, RZ, R10 ;  /* 0x000000ffff0e8224 */ /* 0x001fe400078e000a */
[----:B------:R-:W-:-:S05]  /*28e00*/  @!P0 IMAD.MOV.U32 R15, RZ, RZ, R18 ;  /* 0x000000ffff0f8224 */ /* 0x000fca00078e0012 */
[----:B------:R3:W2:Y:S02]  /*28e10*/  @!P0 LDG.E.U16 R19, [R14.64] ;  /* 0x0000000a0e138981 */ /* 0x0006a4000c1e1500 */
[----:B---3--:R-:W-:Y:S02]  /*28e20*/  @!P0 IMAD.MOV.U32 R14, RZ, RZ, R7 ;  /* 0x000000ffff0e8224 */ /* 0x008fe400078e0007 */
[----:B------:R-:W-:-:S05]  /*28e30*/  @!P0 IMAD.MOV.U32 R15, RZ, RZ, R8 ;  /* 0x000000ffff0f8224 */ /* 0x000fca00078e0008 */
[----:B------:R0:W3:Y:S04]  /*28e40*/  @!P0 LDG.E.U16 R21, [R14.64] ;  /* 0x0000000a0e158981 */ /* 0x0000e8000c1e1500 */
[----:B----4-:R-:W-:Y:S01]  /*28e50*/  STL [R1+0x213c], R12 ;  /* 0x00213c0c01007387 */ /* 0x010fe20000100800 */
[----:B------:R-:W-:Y:S01]  /*28e60*/  PRMT R23, RZ, 0x7610, R23 ;  /* 0x00007610ff177816 */ /* 0x000fe20000000017 */
[----:B0-----:R-:W-:Y:S02]  /*28e70*/  @!P0 IMAD.MOV.U32 R15, RZ, RZ, R6 ;  /* 0x000000ffff0f8224 */ /* 0x001fe400078e0006 */
[----:B------:R-:W-:Y:S01]  /*28e80*/  STL [R1+0x2140], R13 ;  /* 0x0021400d01007387 */ /* 0x000fe20000100800 */
[----:B------:R-:W-:-:S05]  /*28e90*/  @!P0 IMAD.MOV.U32 R14, RZ, RZ, R5 ;  /* 0x000000ffff0e8224 */ /* 0x000fca00078e0005 */
[----:B------:R0:W4:Y:S04]  /*28ea0*/  @!P0 LDG.E.U16 R23, [R14.64] ;  /* 0x0000000a0e178981 */ /* 0x000128000c1e1500 */
[----:B--2---:R-:W-:Y:S04]  /*28eb0*/  STL [R1+0x2144], R17 ;  /* 0x0021441101007387 */ /* 0x004fe80000100800 */
[----:B------:R-:W-:Y:S04]  /*28ec0*/  STL [R1+0x211c], R19 ;  /* 0x00211c1301007387 */ /* 0x000fe80000100800 */
[----:B---3--:R1:W-:Y:S01]  /*28ed0*/  STL [R1+0x2120], R21 ;  /* 0x0021201501007387 */ /* 0x0083e20000100800 */
[----:B------:R-:W2:Y:S03]  /*28ee0*/  LDL R8, [R1+0x6b0] ;  /* 0x0006b00001087983 */ /* 0x000ea60000100800 */
[----:B-1----:R-:W3:Y:S01]  /*28ef0*/  LDL.LU R21, [R1+0xe0] ;  /* 0x0000e00001157983 */ /* 0x002ee20000300800 */
[----:B------:R-:W3:Y:S02]  /*28f00*/  LDL.LU R19, [R1+0xd0] ;  /* 0x0000d00001137983 */ /* 0x000ee40000300800 */
[----:B------:R-:W3:Y:S02]  /*28f10*/  LDL.LU R17, [R1+0xc0] ;  /* 0x0000c00001117983 */ /* 0x000ee40000300800 */
[----:B------:R-:W3:Y:S01]  /*28f20*/  LDL.LU R13, [R1+0xb0] ;  /* 0x0000b000010d7983 */ /* 0x000ee20000300800 */
[----:B------:R-:W3:Y:S01]  /*28f30*/  LDL.LU R12, [R1+0xa0] ;  /* 0x0000a000010c7983 */ /* 0x000ee20000300800 */
        /* <DEDUP_REMOVED lines=9> */
[----:B------:R-:W3:Y:S02]  /*28fd0*/  LDL.LU R28, [R1] ;  /* 0x00000000011c7983 */ /* 0x000ee40000300800 */
[----:B0-----:R-:W3:Y:S01]  /*28fe0*/  LDL R15, [R1+0x6ac] ;  /* 0x0006ac00010f7983 */ /* 0x001ee20000100800 */
[----:B------:R-:W-:Y:S01]  /*28ff0*/  PRMT R25, RZ, 0x7610, R25 ;  /* 0x00007610ff197816 */ /* 0x000fe20000000019 */
[----:B----4-:R0:W-:Y:S04]  /*29000*/  STL [R1+0x2124], R23 ;  /* 0x0021241701007387 */ /* 0x0101e80000100800 */
[----:B0-----:R-:W4:Y:S01]  /*29010*/  LDL.LU R23, [R1+0xf0] ;  /* 0x0000f00001177983 */ /* 0x001f220000300800 */
[----:B--2---:R-:W-:-:S05]  /*29020*/  @!P0 IMAD.MOV.U32 R14, RZ, RZ, R8 ;  /* 0x000000ffff0e8224 */ /* 0x004fca00078e0008 */
[----:B---3--:R0:W2:Y:S04]  /*29030*/  @!P0 LDG.E.U16 R25, [R14.64] ;  /* 0x0000000a0e198981 */ /* 0x0080a8000c1e1500 */
[----:B0-----:R-:W3:Y:S04]  /*29040*/  LDL R14, [R1+0x66c] ;  /* 0x00066c00010e7983 */ /* 0x001ee80000100800 */
[----:B------:R-:W3:Y:S01]  /*29050*/  LDL R15, [R1+0x670] ;  /* 0x00067000010f7983 */ /* 0x000ee20000100800 */
[----:B------:R-:W-:Y:S02]  /*29060*/  PRMT R27, RZ, 0x7610, R27 ;  /* 0x00007610ff1b7816 */ /* 0x000fe4000000001b */
[----:B---3--:R-:W-:-:S04]  /*29070*/  @!P0 LOP3.LUT R15, R15, R14, RZ, 0x3c, !PT ;  /* 0x0000000e0f0f8212 */ /* 0x008fc800078e3cff */
[----:B------:R-:W-:-:S04]  /*29080*/  @!P0 LOP3.LUT R14, R15, R14, RZ, 0x3c, !PT ;  /* 0x0000000e0f0e8212 */ /* 0x000fc800078e3cff */
[----:B------:R-:W-:Y:S01]  /*29090*/  @!P0 LOP3.LUT R15, R15, R14, RZ, 0x3c, !PT ;  /* 0x0000000e0f0f8212 */ /* 0x000fe200078e3cff */
[----:B--2---:R0:W-:Y:S04]  /*290a0*/  STL [R1+0x2128], R25 ;  /* 0x0021281901007387 */ /* 0x0041e80000100800 */
[----:B------:R1:W2:Y:S04]  /*290b0*/  @!P0 LDG.E.U16 R27, [R14.64] ;  /* 0x0000000a0e1b8981 */ /* 0x0002a8000c1e1500 */
[----:B0-----:R-:W3:Y:S04]  /*290c0*/  LDL.LU R25, [R1+0x100] ;  /* 0x0001000001197983 */ /* 0x001ee80000300800 */
[----:B-1----:R-:W2:Y:S04]  /*290d0*/  LDL R14, [R1+0x62c] ;  /* 0x00062c00010e7983 */ /* 0x002ea80000100800 */
[----:B------:R-:W2:Y:S01]  /*290e0*/  LDL R15, [R1+0x630] ;  /* 0x00063000010f7983 */ /* 0x000ea20000100800 */
[----:B------:R-:W-:-:S03]  /*290f0*/  PRMT R29, RZ, 0x7610, R29 ;  /* 0x00007610ff1d7816 */ /* 0x000fc6000000001d */
[----:B------:R-:W0:Y:S01]  /*29100*/  S2R R8, SR_TID.X ;  /* 0x0000000000087919 */ /* 0x000e220000002100 */
[----:B--2---:R-:W-:-:S04]  /*29110*/  @!P0 LOP3.LUT R15, R15, R14, RZ, 0x3c, !PT ;  /* 0x0000000e0f0f8212 */ /* 0x004fc800078e3cff */
[----:B------:R-:W-:-:S04]  /*29120*/  @!P0 LOP3.LUT R14, R15, R14, RZ, 0x3c, !PT ;  /* 0x0000000e0f0e8212 */ /* 0x000fc800078e3cff */
[----:B------:R-:W-:Y:S01]  /*29130*/  @!P0 LOP3.LUT R15, R15, R14, RZ, 0x3c, !PT ;  /* 0x0000000e0f0f8212 */ /* 0x000fe200078e3cff */
[----:B------:R1:W-:Y:S04]  /*29140*/  STL [R1+0x2148], R27 ;  /* 0x0021481b01007387 */ /* 0x0003e80000100800 */
[----:B------:R2:W3:Y:S04]  /*29150*/  @!P0 LDG.E.U16 R29, [R14.64] ;  /* 0x0000000a0e1d8981 */ /* 0x0004e8000c1e1500 */
[----:B--2---:R-:W2:Y:S01]  /*29160*/  LDL.LU R14, [R1+0x120] ;  /* 0x00012000010e7983 */ /* 0x004ea20000300800 */
[----:B------:R-:W3:Y:S01]  /*29170*/  LDL.LU R15, [R1+0x110] ;  /* 0x00011000010f7983 */ /* 0x000ee20000300800 */
[----:B0-----:R-:W-:-:S05]  /*29180*/  LOP3.LUT R8, R8, 0x7f, RZ, 0xc0, !PT ;  /* 0x0000007f08087812 */ /* 0x001fca00078ec0ff */
[----:B-1----:R-:W-:-:S05]  /*29190*/  IMAD.SHL.U32 R27, R8, 0x2, RZ ;  /* 0x00000002081b7824 */ /* 0x002fca00078e00ff */
[----:B------:R-:W-:-:S05]  /*291a0*/  LOP3.LUT R8, R27, 0x40, RZ, 0x3c, !PT ;  /* 0x000000401b087812 */ /* 0x000fca00078e3cff */
[----:B--2---:R-:W-:Y:S01]  /*291b0*/  STS.U16 [R8+0x3c00], R14 ;  /* 0x003c000e08007388 */ /* 0x004fe20000000400 */
[----:B---3--:R-:W-:Y:S02]  /*291c0*/  STS.U16 [R8+0x4400], R15 ;  /* 0x0044000f08007388 */ /* 0x008fe40000000400 */
[----:B------:R-:W-:Y:S02]  /*291d0*/  STS.U16 [R8+0x4c00], R25 ;  /* 0x004c001908007388 */ /* 0x000fe40000000400 */
[----:B----4-:R-:W-:Y:S01]  /*291e0*/  STS.U16 [R8+0x5400], R23 ;  /* 0x0054001708007388 */ /* 0x010fe20000000400 */
[----:B------:R-:W-:Y:S01]  /*291f0*/  STS.U16 [R8+0x5c00], R21 ;  /* 0x005c001508007388 */ /* 0x000fe20000000400 */
[----:B------:R-:W-:Y:S02]  /*29200*/  STS.U16 [R8+0x6400], R19 ;  /* 0x0064001308007388 */ /* 0x000fe40000000400 */
[----:B------:R-:W-:Y:S02]  /*29210*/  STS.U16 [R8+0x6c00], R17 ;  /* 0x006c001108007388 */ /* 0x000fe40000000400 */
[----:B------:R-:W-:Y:S01]  /*29220*/  STS.U16 [R8+0x7400], R13 ;  /* 0x0074000d08007388 */ /* 0x000fe20000000400 */
[----:B------:R-:W-:Y:S01]  /*29230*/  STS.U16 [R8+0x7c00], R12 ;  /* 0x007c000c08007388 */ /* 0x000fe20000000400 */
[----:B------:R-:W-:Y:S02]  /*29240*/  STS.U16 [R8+0x8400], R11 ;  /* 0x0084000b08007388 */ /* 0x000fe40000000400 */
[----:B------:R-:W-:Y:S02]  /*29250*/  STS.U16 [R8+0x8c00], R10 ;  /* 0x008c000a08007388 */ /* 0x000fe40000000400 */
[----:B------:R0:W-:Y:S01]  /*29260*/  STS.U16 [R8+0x9400], R7 ;  /* 0x0094000708007388 */ /* 0x0001e20000000400 */
[----:B------:R1:W-:Y:S01]  /*29270*/  STS.U16 [R8+0x9c00], R6 ;  /* 0x009c000608007388 */ /* 0x0003e20000000400 */
[----:B------:R2:W-:Y:S02]  /*29280*/  STS.U16 [R8+0xa400], R5 ;  /* 0x00a4000508007388 */ /* 0x0005e40000000400 */
[----:B------:R-:W-:Y:S02]  /*29290*/  STS.U16 [R8+0xac00], R18 ;  /* 0x00ac001208007388 */ /* 0x000fe40000000400 */
[----:B------:R3:W-:Y:S01]  /*292a0*/  STS.U16 [R8+0xb400], R20 ;  /* 0x00b4001408007388 */ /* 0x0007e20000000400 */
[----:B------:R-:W-:Y:S01]  /*292b0*/  STS.U16 [R8+0xbc00], R24 ;  /* 0x00bc001808007388 */ /* 0x000fe20000000400 */
[----:B------:R-:W-:Y:S02]  /*292c0*/  STS.U16 [R8+0xc400], R26 ;  /* 0x00c4001a08007388 */ /* 0x000fe40000000400 */
[----:B------:R3:W-:Y:S01]  /*292d0*/  STS.U16 [R8+0xcc00], R28 ;  /* 0x00cc001c08007388 */ /* 0x0007e20000000400 */
[----:B0-----:R-:W4:Y:S01]  /*292e0*/  LDL.LU R7, [R1+0x38c] ;  /* 0x00038c0001077983 */ /* 0x001f220000300800 */
[----:B-1----:R-:W4:Y:S02]  /*292f0*/  LDL.LU R6, [R1+0x168] ;  /* 0x0001680001067983 */ /* 0x002f240000300800 */
[----:B--2---:R-:W2:Y:S01]  /*29300*/  LDL.LU R5, [R1+0x15c] ;  /* 0x00015c0001057983 */ /* 0x004ea20000300800 */
[----:B---3--:R-:W3:Y:S01]  /*29310*/  LDL.LU R20, [R1+0x150] ;  /* 0x0001500001147983 */ /* 0x008ee20000300800 */
        /* <DEDUP_REMOVED lines=15> */
[----:B------:R0:W-:Y:S01]  /*29410*/  STS.U16 [R8+0xd400], R22 ;  /* 0x00d4001608007388 */ /* 0x0001e20000000400 */
[----:B------:R1:W-:Y:S02]  /*29420*/  STS.U16 [R8+0xdc00], R16 ;  /* 0x00dc001008007388 */ /* 0x0003e40000000400 */
[----:B------:R1:W-:Y:S02]  /*29430*/  STS.U16 [R8+0xe400], R0 ;  /* 0x00e4000008007388 */ /* 0x0003e40000000400 */
[----:B------:R1:W-:Y:S01]  /*29440*/  STS.U16 [R8+0xec00], R2 ;  /* 0x00ec000208007388 */ /* 0x0003e20000000400 */
[----:B------:R1:W-:Y:S01]  /*29450*/  STS.U16 [R8+0xf400], R3 ;  /* 0x00f4000308007388 */ /* 0x0003e20000000400 */
[----:B------:R1:W-:Y:S03]  /*29460*/  STS.U16 [R8+0xfc00], R4 ;  /* 0x00fc000408007388 */ /* 0x0003e60000000400 */
[----:B0-----:R-:W3:Y:S01]  /*29470*/  LDL.LU R22, [R1+0xec] ;  /* 0x0000ec0001167983 */ /* 0x001ee20000300800 */
[----:B-1----:R-:W3:Y:S03]  /*29480*/  LDL.LU R16, [R1+0xfc] ;  /* 0x0000fc0001107983 */ /* 0x002ee60000300800 */
[----:B------:R-:W3:Y:S01]  /*29490*/  LDL.LU R0, [R1+0x10c] ;  /* 0x00010c0001007983 */ /* 0x000ee20000300800 */
[----:B------:R-:W3:Y:S03]  /*294a0*/  LDL.LU R2, [R1+0x11c] ;  /* 0x00011c0001027983 */ /* 0x000ee60000300800 */
[----:B------:R-:W3:Y:S01]  /*294b0*/  LDL.LU R3, [R1+0x12c] ;  /* 0x00012c0001037983 */ /* 0x000ee20000300800 */
[----:B------:R-:W3:Y:S02]  /*294c0*/  LDL.LU R8, [R1+0x2160] ;  /* 0x0021600001087983 */ /* 0x000ee40000300800 */
[----:B------:R-:W3:Y:S01]  /*294d0*/  LDL.LU R4, [R1+0x138] ;  /* 0x0001380001047983 */ /* 0x000ee20000300800 */
[----:B------:R-:W-:-:S05]  /*294e0*/  LOP3.LUT R27, R27, 0x50, RZ, 0x3c, !PT ;  /* 0x000000501b1b7812 */ /* 0x000fca00078e3cff */
[----:B----4-:R0:W-:Y:S01]  /*294f0*/  STS.U16 [R27+0x500], R7 ;  /* 0x000500071b007388 */ /* 0x0101e20000000400 */
[----:B------:R1:W-:Y:S02]  /*29500*/  STS.U16 [R27+0xd00], R6 ;  /* 0x000d00061b007388 */ /* 0x0003e40000000400 */
[----:B--2---:R2:W-:Y:S01]  /*29510*/  STS.U16 [R27+0x1500], R5 ;  /* 0x001500051b007388 */ /* 0x0045e20000000400 */
[----:B---3--:R4:W-:Y:S01]  /*29520*/  STS.U16 [R27+0x1d00], R20 ;  /* 0x001d00141b007388 */ /* 0x0089e20000000400 */
[----:B------:R4:W-:Y:S03]  /*29530*/  STS.U16 [R27+0x2500], R28 ;  /* 0x0025001c1b007388 */ /* 0x0009e60000000400 */
[----:B0-----:R-:W3:Y:S01]  /*29540*/  LDL.LU R7, [R1+0x215c] ;  /* 0x00215c0001077983 */ /* 0x001ee20000300800 */
[----:B-1----:R-:W3:Y:S02]  /*29550*/  LDL.LU R6, [R1+0x2158] ;  /* 0x0021580001067983 */ /* 0x002ee40000300800 */
[----:B--2---:R-:W2:Y:S01]  /*29560*/  LDL.LU R5, [R1+0x2154] ;  /* 0x0021540001057983 */ /* 0x004ea20000300800 */
[----:B----4-:R-:W4:Y:S01]  /*29570*/  LDL.LU R20, [R1+0x2150] ;  /* 0x0021500001147983 */ /* 0x010f220000300800 */
[----:B------:R-:W2:Y:S03]  /*29580*/  LDL.LU R28, [R1+0x214c] ;  /* 0x00214c00011c7983 */ /* 0x000ea60000300800 */
[----:B------:R-:W-:Y:S01]  /*29590*/  STS.U16 [R27+0x2d00], R4 ;  /* 0x002d00041b007388 */ /* 0x000fe20000000400 */
[----:B------:R-:W-:Y:S02]  /*295a0*/  STS.U16 [R27+0x3500], R3 ;  /* 0x003500031b007388 */ /* 0x000fe40000000400 */
[----:B------:R-:W-:Y:S02]  /*295b0*/  STS.U16 [R27+0x3d00], R2 ;  /* 0x003d00021b007388 */ /* 0x000fe40000000400 */
[----:B------:R-:W-:Y:S01]  /*295c0*/  STS.U16 [R27+0x4500], R0 ;  /* 0x004500001b007388 */ /* 0x000fe20000000400 */
        /* <DEDUP_REMOVED lines=8> */
[----:B------:R0:W-:Y:S01]  /*29650*/  STS.U16 [R27+0x8d00], R17 ;  /* 0x008d00111b007388 */ /* 0x0001e20000000400 */
[----:B------:R-:W-:Y:S02]  /*29660*/  STS.U16 [R27+0x9500], R13 ;  /* 0x0095000d1b007388 */ /* 0x000fe40000000400 */
[----:B------:R1:W-:Y:S01]  /*29670*/  STS.U16 [R27+0x9d00], R26 ;  /* 0x009d001a1b007388 */ /* 0x0003e20000000400 */
[----:B0-----:R-:W3:Y:S04]  /*29680*/  LDL.LU R17, [R1+0x388] ;  /* 0x0003880001117983 */ /* 0x001ee80000300800 */
[----:B-1----:R-:W0:Y:S01]  /*29690*/  S2R R26, SR_TID.X ;  /* 0x00000000001a7919 */ /* 0x002e220000002100 */
[----:B------:R1:W-:Y:S02]  /*296a0*/  STS.U16 [R27+0xa500], R12 ;  /* 0x00a5000c1b007388 */ /* 0x0003e40000000400 */
[----:B------:R-:W3:Y:S02]  /*296b0*/  LDL.LU R13, [R1+0x164] ;  /* 0x00016400010d7983 */ /* 0x000ee40000300800 */
[----:B------:R1:W-:Y:S01]  /*296c0*/  STS.U16 [R27+0xad00], R11 ;  /* 0x00ad000b1b007388 */ /* 0x0003e20000000400 */
[----:B------:R1:W-:Y:S01]  /*296d0*/  STS.U16 [R27+0xb500], R10 ;  /* 0x00b5000a1b007388 */ /* 0x0003e20000000400 */
[----:B------:R1:W-:Y:S02]  /*296e0*/  STS.U16 [R27+0xbd00], R18 ;  /* 0x00bd00121b007388 */ /* 0x0003e40000000400 */
[----:B------:R-:W-:Y:S01]  /*296f0*/  STS.U16 [R27+0xc500], R24 ;  /* 0x00c500181b007388 */ /* 0x000fe20000000400 */
[----:B-1----:R-:W3:Y:S01]  /*29700*/  LDL.LU R12, [R1+0x158] ;  /* 0x00015800010c7983 */ /* 0x002ee20000300800 */
[----:B------:R-:W3:Y:S02]  /*29710*/  LDL.LU R11, [R1+0x14c] ;  /* 0x00014c00010b7983 */ /* 0x000ee40000300800 */
[----:B------:R-:W3:Y:S01]  /*29720*/  LDL.LU R10, [R1+0x140] ;  /* 0x00014000010a7983 */ /* 0x000ee20000300800 */
[----:B------:R-:W3:Y:S01]  /*29730*/  LDL.LU R18, [R1+0x134] ;  /* 0x0001340001127983 */ /* 0x000ee20000300800 */
[----:B0-----:R-:W-:-:S05]  /*29740*/  LOP3.LUT R26, R26, 0x7f, RZ, 0xc0, !PT ;  /* 0x0000007f1a1a7812 */ /* 0x001fca00078ec0ff */
[----:B------:R-:W-:Y:S02]  /*29750*/  IMAD.SHL.U32 R0, R26, 0x2, RZ ;  /* 0x000000021a007824 */ /* 0x000fe400078e00ff */
[----:B------:R-:W3:Y:S04]  /*29760*/  LDL.LU R26, [R1+0x128] ;  /* 0x00012800011a7983 */ /* 0x000ee80000300800 */
[----:B--2---:R0:W-:Y:S04]  /*29770*/  STS.U16 [R27+0xcd00], R28 ;  /* 0x00cd001c1b007388 */ /* 0x0041e80000000400 */
[----:B0-----:R-:W2:Y:S01]  /*29780*/  LDL.LU R28, [R1+0xb8] ;  /* 0x0000b800011c7983 */ /* 0x001ea20000300800 */
[----:B------:R-:W2:Y:S02]  /*29790*/  LDL.LU R4, [R1+0xa8] ;  /* 0x0000a80001047983 */ /* 0x000ea40000300800 */
[----:B------:R-:W2:Y:S02]  /*297a0*/  LDL.LU R3, [R1+0x98] ;  /* 0x0000980001037983 */ /* 0x000ea40000300800 */
[----:B------:R-:W2:Y:S01]  /*297b0*/  LDL.LU R2, [R1+0x88] ;  /* 0x0000880001027983 */ /* 0x000ea20000300800 */
[----:B------:R-:W2:Y:S01]  /*297c0*/  LDL.LU R16, [R1+0x78] ;  /* 0x0000780001107983 */ /* 0x000ea20000300800 */
[----:B------:R-:W2:Y:S02]  /*297d0*/  LDL.LU R22, [R1+0x68] ;  /* 0x0000680001167983 */ /* 0x000ea40000300800 */
[----:B------:R-:W2:Y:S02]  /*297e0*/  LDL.LU R14, [R1+0x58] ;  /* 0x00005800010e7983 */ /* 0x000ea40000300800 */
[----:B------:R-:W2:Y:S01]  /*297f0*/  LDL.LU R15, [R1+0x48] ;  /* 0x00004800010f7983 */ /* 0x000ea20000300800 */
[----:B------:R-:W2:Y:S01]  /*29800*/  LDL.LU R23, [R1+0x38] ;  /* 0x0000380001177983 */ /* 0x000ea20000300800 */
[----:B------:R-:W2:Y:S02]  /*29810*/  LDL.LU R21, [R1+0x28] ;  /* 0x0000280001157983 */ /* 0x000ea40000300800 */
[----:B------:R-:W2:Y:S02]  /*29820*/  LDL.LU R19, [R1+0x18] ;  /* 0x0000180001137983 */ /* 0x000ea40000300800 */
[----:B------:R-:W2:Y:S01]  /*29830*/  LDL.LU R24, [R1+0x8] ;  /* 0x0000080001187983 */ /* 0x000ea20000300800 */
[----:B----4-:R0:W-:Y:S01]  /*29840*/  STS.U16 [R27+0xd500], R20 ;  /* 0x00d500141b007388 */ /* 0x0101e20000000400 */
[----:B------:R1:W-:Y:S02]  /*29850*/  STS.U16 [R27+0xdd00], R5 ;  /* 0x00dd00051b007388 */ /* 0x0003e40000000400 */
[----:B---3--:R3:W-:Y:S01]  /*29860*/  STS.U16 [R27+0xe500], R6 ;  /* 0x00e500061b007388 */ /* 0x0087e20000000400 */
[----:B------:R4:W-:Y:S04]  /*29870*/  STS.U16 [R27+0xed00], R7 ;  /* 0x00ed00071b007388 */ /* 0x0009e80000000400 */
[----:B------:R3:W-:Y:S01]  /*29880*/  STS.U16 [R27+0xf500], R8 ;  /* 0x00f500081b007388 */ /* 0x0007e20000000400 */
[----:B------:R3:W-:Y:S03]  /*29890*/  STS.U16 [R27+0xfd00], R9 ;  /* 0x00fd00091b007388 */ /* 0x0007e60000000400 */
[----:B0-----:R-:W2:Y:S01]  /*298a0*/  LDL.LU R20, [R1+0xc8] ;  /* 0x0000c80001147983 */ /* 0x001ea20000300800 */
[----:B-1----:R-:W2:Y:S03]  /*298b0*/  LDL.LU R5, [R1+0xd8] ;  /* 0x0000d80001057983 */ /* 0x002ea60000300800 */
[----:B---3--:R-:W3:Y:S01]  /*298c0*/  LDL.LU R6, [R1+0xe8] ;  /* 0x0000e80001067983 */ /* 0x008ee20000300800 */
[----:B----4-:R-:W4:Y:S03]  /*298d0*/  LDL.LU R7, [R1+0xf8] ;  /* 0x0000f80001077983 */ /* 0x010f260000300800 */
[----:B------:R-:W2:Y:S01]  /*298e0*/  LDL.LU R8, [R1+0x108] ;  /* 0x0001080001087983 */ /* 0x000ea20000300800 */
[----:B------:R-:W2:Y:S02]  /*298f0*/  LDL.LU R27, [R1+0x2148] ;  /* 0x00214800011b7983 */ /* 0x000ea40000300800 */
[----:B------:R-:W2:Y:S01]  /*29900*/  LDL.LU R9, [R1+0x118] ;  /* 0x0001180001097983 */ /* 0x000ea20000300800 */
[----:B------:R-:W-:-:S05]  /*29910*/  LOP3.LUT R25, R0, 0x60, RZ, 0x3c, !PT ;  /* 0x0000006000197812 */ /* 0x000fca00078e3cff */
[----:B------:R0:W-:Y:S01]  /*29920*/  STS.U16 [R25+0x600], R17 ;  /* 0x0006001119007388 */ /* 0x0001e20000000400 */
[----:B------:R1:W-:Y:S03]  /*29930*/  STS.U16 [R25+0xe00], R13 ;  /* 0x000e000d19007388 */ /* 0x0003e60000000400 */
[----:B0-----:R-:W3:Y:S01]  /*29940*/  LDL.LU R17, [R1+0x2144] ;  /* 0x0021440001117983 */ /* 0x001ee20000300800 */
[----:B-1----:R-:W3:Y:S03]  /*29950*/  LDL.LU R13, [R1+0x2140] ;  /* 0x00214000010d7983 */ /* 0x002ee60000300800 */
[----:B------:R0:W-:Y:S01]  /*29960*/  STS.U16 [R25+0x1600], R12 ;  /* 0x0016000c19007388 */ /* 0x0001e20000000400 */
[----:B------:R1:W-:Y:S02]  /*29970*/  STS.U16 [R25+0x1e00], R11 ;  /* 0x001e000b19007388 */ /* 0x0003e40000000400 */
[----:B------:R1:W-:Y:S02]  /*29980*/  STS.U16 [R25+0x2600], R10 ;  /* 0x0026000a19007388 */ /* 0x0003e40000000400 */
[----:B------:R1:W-:Y:S01]  /*29990*/  STS.U16 [R25+0x2e00], R18 ;  /* 0x002e001219007388 */ /* 0x0003e20000000400 */
[----:B0-----:R-:W3:Y:S01]  /*299a0*/  LDL.LU R12, [R1+0x213c] ;  /* 0x00213c00010c7983 */ /* 0x001ee20000300800 */
[----:B-1----:R-:W3:Y:S02]  /*299b0*/  LDL.LU R11, [R1+0x2138] ;  /* 0x00213800010b7983 */ /* 0x002ee40000300800 */
[----:B------:R-:W3:Y:S02]  /*299c0*/  LDL.LU R10, [R1+0x2134] ;  /* 0x00213400010a7983 */ /* 0x000ee40000300800 */
[----:B------:R-:W3:Y:S01]  /*299d0*/  LDL.LU R18, [R1+0x2130] ;  /* 0x0021300001127983 */ /* 0x000ee20000300800 */
[----:B------:R0:W-:Y:S04]  /*299e0*/  STS.U16 [R25+0x3600], R26 ;  /* 0x0036001a19007388 */ /* 0x0001e80000000400 */
[----:B0-----:R-:W3:Y:S04]  /*299f0*/  LDL.LU R26, [R1+0x212c] ;  /* 0x00212c00011a7983 */ /* 0x001ee80000300800 */
[----:B--2---:R-:W-:Y:S01]  /*29a00*/  STS.U16 [R25+0x3e00], R9 ;  /* 0x003e000919007388 */ /* 0x004fe20000000400 */
[----:B------:R-:W-:Y:S02]  /*29a10*/  STS.U16 [R25+0x4600], R8 ;  /* 0x0046000819007388 */ /* 0x000fe40000000400 */
[----:B----4-:R-:W-:Y:S02]  /*29a20*/  STS.U16 [R25+0x4e00], R7 ;  /* 0x004e000719007388 */ /* 0x010fe40000000400 */
[----:B---3--:R-:W-:Y:S01]  /*29a30*/  STS.U16 [R25+0x5600], R6 ;  /* 0x0056000619007388 */ /* 0x008fe20000000400 */
        /* <DEDUP_REMOVED lines=10> */
[----:B------:R0:W-:Y:S02]  /*29ae0*/  STS.U16 [R25+0xae00], R23 ;  /* 0x00ae001719007388 */ /* 0x0001e40000000400 */
[----:B------:R1:W-:Y:S01]  /*29af0*/  STS.U16 [R25+0xb600], R21 ;  /* 0x00b6001519007388 */ /* 0x0003e20000000400 */
[----:B------:R2:W-:Y:S01]  /*29b00*/  STS.U16 [R25+0xbe00], R19 ;  /* 0x00be001319007388 */ /* 0x0005e20000000400 */
[----:B------:R3:W-:Y:S03]  /*29b10*/  STS.U16 [R25+0xc600], R24 ;  /* 0x00c6001819007388 */ /* 0x0007e60000000400 */
[----:B0-----:R-:W4:Y:S01]  /*29b20*/  LDL.LU R23, [R1+0x16c] ;  /* 0x00016c0001177983 */ /* 0x001f220000300800 */
[----:B-1----:R-:W4:Y:S02]  /*29b30*/  LDL.LU R21, [R1+0x160] ;  /* 0x0001600001157983 */ /* 0x002f240000300800 */
[----:B--2---:R-:W2:Y:S02]  /*29b40*/  LDL.LU R19, [R1+0x154] ;  /* 0x0001540001137983 */ /* 0x004ea40000300800 */
[----:B---3--:R-:W3:Y:S01]  /*29b50*/  LDL.LU R24, [R1+0x148] ;  /* 0x0001480001187983 */ /* 0x008ee20000300800 */
        /* <DEDUP_REMOVED lines=13> */
[----:B------:R-:W3:Y:S03]  /*29c30*/  LDL.LU R15, [R1+0x4] ;  /* 0x00000400010f7983 */ /* 0x000ee60000300800 */
        /* <DEDUP_REMOVED lines=11> */
[----:B------:R-:W3:Y:S03]  /*29cf0*/  LDL.LU R13, [R1+0x130] ;  /* 0x00013000010d7983 */ /* 0x000ee60000300800 */
[----:B------:R0:W-:Y:S04]  /*29d00*/  STS.U16 [R25+0xfe00], R17 ;  /* 0x00fe001119007388 */ /* 0x0001e80000000400 */
[----:B0-----:R-:W3:Y:S01]  /*29d10*/  LDL.LU R25, [R1+0x2128] ;  /* 0x0021280001197983 */ /* 0x001ee20000300800 */
[----:B------:R-:W3:Y:S01]  /*29d20*/  LDL.LU R17, [R1+0x13c] ;  /* 0x00013c0001117983 */ /* 0x000ee20000300800 */
[----:B------:R-:W-:-:S05]  /*29d30*/  LOP3.LUT R0, R0, 0x70, RZ, 0x3c, !PT ;  /* 0x0000007000007812 */ /* 0x000fca00078e3cff */
[----:B----4-:R0:W-:Y:S01]  /*29d40*/  STS.U16 [R0+0x700], R23 ;  /* 0x0007001700007388 */ /* 0x0101e20000000400 */
[----:B------:R1:W-:Y:S02]  /*29d50*/  STS.U16 [R0+0xf00], R21 ;  /* 0x000f001500007388 */ /* 0x0003e40000000400 */
[----:B--2---:R2:W-:Y:S02]  /*29d60*/  STS.U16 [R0+0x1700], R19 ;  /* 0x0017001300007388 */ /* 0x0045e40000000400 */
[----:B---3--:R3:W-:Y:S01]  /*29d70*/  STS.U16 [R0+0x1f00], R24 ;  /* 0x001f001800007388 */ /* 0x0087e20000000400 */
[----:B0-----:R-:W4:Y:S01]  /*29d80*/  LDL.LU R23, [R1+0x2124] ;  /* 0x0021240001177983 */ /* 0x001f220000300800 */
[----:B-1----:R-:W4:Y:S02]  /*29d90*/  LDL.LU R21, [R1+0x2120] ;  /* 0x0021200001157983 */ /* 0x002f240000300800 */
[----:B--2---:R-:W2:Y:S01]  /*29da0*/  LDL.LU R19, [R1+0x211c] ;  /* 0x00211c0001137983 */ /* 0x004ea20000300800 */
[----:B---3--:R-:W3:Y:S04]  /*29db0*/  LDL.LU R24, [R1+0x2118] ;  /* 0x0021180001187983 */ /* 0x008ee80000300800 */
        /* <DEDUP_REMOVED lines=13> */
[----:B------:R0:W-:Y:S02]  /*29e90*/  STS.U16 [R0+0x8f00], R28 ;  /* 0x008f001c00007388 */ /* 0x0001e40000000400 */
[----:B------:R1:W-:Y:S02]  /*29ea0*/  STS.U16 [R0+0x9700], R2 ;  /* 0x0097000200007388 */ /* 0x0003e40000000400 */
[----:B------:R-:W-:Y:S01]  /*29eb0*/  STS.U16 [R0+0x9f00], R4 ;  /* 0x009f000400007388 */ /* 0x000fe20000000400 */
[----:B------:R-:W-:Y:S01]  /*29ec0*/  STS.U16 [R0+0xa700], R3 ;  /* 0x00a7000300007388 */ /* 0x000fe20000000400 */
[----:B------:R-:W-:Y:S02]  /*29ed0*/  STS.U16 [R0+0xaf00], R16 ;  /* 0x00af001000007388 */ /* 0x000fe40000000400 */
[----:B------:R-:W-:Y:S02]  /*29ee0*/  STS.U16 [R0+0xb700], R22 ;  /* 0x00b7001600007388 */ /* 0x000fe40000000400 */
[----:B------:R-:W-:Y:S01]  /*29ef0*/  STS.U16 [R0+0xbf00], R14 ;  /* 0x00bf000e00007388 */ /* 0x000fe20000000400 */
[----:B------:R-:W-:Y:S04]  /*29f00*/  STS.U16 [R0+0xc700], R15 ;  /* 0x00c7000f00007388 */ /* 0x000fe80000000400 */
[----:B0-----:R-:W4:Y:S04]  /*29f10*/  LDL R28, [R1+0x380] ;  /* 0x00038000011c7983 */ /* 0x001f280000100800 */
[----:B-1----:R-:W4:Y:S04]  /*29f20*/  LDL R2, [R1+0x37c] ;  /* 0x00037c0001027983 */ /* 0x002f280000100800 */
[----:B---3--:R-:W-:Y:S01]  /*29f30*/  STS.U16 [R0+0xcf00], R24 ;  /* 0x00cf001800007388 */ /* 0x008fe20000000400 */
[----:B--2---:R-:W-:Y:S02]  /*29f40*/  STS.U16 [R0+0xd700], R19 ;  /* 0x00d7001300007388 */ /* 0x004fe40000000400 */
[----:B----4-:R-:W-:Y:S02]  /*29f50*/  STS.U16 [R0+0xdf00], R21 ;  /* 0x00df001500007388 */ /* 0x010fe40000000400 */
[----:B------:R-:W-:Y:S01]  /*29f60*/  STS.U16 [R0+0xe700], R23 ;  /* 0x00e7001700007388 */ /* 0x000fe20000000400 */
[----:B------:R0:W-:Y:S01]  /*29f70*/  STS.U16 [R0+0xef00], R25 ;  /* 0x00ef001900007388 */ /* 0x0001e20000000400 */
[----:B------:R1:W-:Y:S03]  /*29f80*/  STS.U16 [R0+0xf700], R27 ;  /* 0x00f7001b00007388 */ /* 0x0003e60000000400 */
[----:B0-----:R-:W2:Y:S01]  /*29f90*/  LDL.LU.64 R24, [R1+0x290] ;  /* 0x0002900001187983 */ /* 0x001ea20000300a00 */
[----:B-1----:R-:W3:Y:S02]  /*29fa0*/  LDL.LU.64 R26, [R1+0x298] ;  /* 0x00029800011a7983 */ /* 0x002ee40000300a00 */
[----:B------:R-:W-:Y:S02]  /*29fb0*/  STS.U16 [R0+0xff00], R29 ;  /* 0x00ff001d00007388 */ /* 0x000fe40000000400 */
[----:B------:R-:W-:Y:S06]  /*29fc0*/  BAR.SYNC.DEFER_BLOCKING 0x0 ;  /* 0x0000000000007b1d */ /* 0x000fec0000010000 */
[----:B------:R-:W-:Y:S04]  /*29fd0*/  LDSM.16.MT88.4 R20, [R28+0x10000] ;  /* 0x010000001c14783b */ /* 0x000fe80000004200 */
[----:B------:R-:W0:Y:S04]  /*29fe0*/  LDSM.16.M88.4 R4, [R2+0x4000] ;  /* 0x004000000204783b */ /* 0x000e280000000200 */
[----:B------:R-:W1:Y:S04]  /*29ff0*/  LDSM.16.M88.4 R8, [R2] ;  /* 0x000000000208783b */ /* 0x000e680000000200 */
[----:B------:R-:W4:Y:S01]  /*2a000*/  LDSM.16.M88.4 R12, [R2+0x2000] ;  /* 0x00200000020c783b */ /* 0x000f220000000200 */
[----:B0-----:R-:W-:-:S03]  /*2a010*/  IMAD.MOV.U32 R16, RZ, RZ, R4 ;  /* 0x000000ffff107224 */ /* 0x001fc600078e0004 */
[----:B---3--:R-:W-:Y:S01]  /*2a020*/  STL.64 [R1+0x2110], R26 ;  /* 0x0021101a01007387 */ /* 0x008fe20000100a00 */
[----:B--2---:R-:W-:Y:S02]  /*2a030*/  STL.64 [R1+0x2108], R24 ;  /* 0x0021081801007387 */ /* 0x004fe40000100a00 */
[----:B------:R-:W0:Y:S04]  /*2a040*/  LDSM.16.M88.4 R24, [R2+0xa000] ;  /* 0x00a000000218783b */ /* 0x000e280000000200 */
[----:B------:R-:W2:Y:S01]  /*2a050*/  LDL R29, [R1+0xe3c] ;  /* 0x000e3c00011d7983 */ /* 0x000ea20000100800 */
[----:B------:R-:W3:Y:S01]  /*2a060*/  LDL R0, [R1+0xe38] ;  /* 0x000e380001007983 */ /* 0x000ee20000100800 */
[----:B------:R-:W-:Y:S02]  /*2a070*/  STL [R1+0x20c8], R28 ;  /* 0x0020c81c01007387 */ /* 0x000fe40000100800 */
[----:B-1----:R-:W-:Y:S02]  /*2a080*/  STL.64 [R1+0xa0], R8 ;  /* 0x0000a00801007387 */ /* 0x002fe40000100a00 */
[----:B------:R-:W-:Y:S01]  /*2a090*/  STL.64 [R1+0xa8], R10 ;  /* 0x0000a80a01007387 */ /* 0x000fe20000100a00 */
[----:B------:R-:W-:Y:S01]  /*2a0a0*/  STL.64 [R1+0x80], R4 ;  /* 0x0000800401007387 */ /* 0x000fe20000100a00 */
[----:B------:R-:W-:Y:S02]  /*2a0b0*/  STL.64 [R1+0x88], R6 ;  /* 0x0000880601007387 */ /* 0x000fe40000100a00 */
[----:B------:R1:W-:Y:S02]  /*2a0c0*/  STL [R1+0x2100], R16 ;  /* 0x0021001001007387 */ /* 0x0003e40000100800 */
[----:B------:R-:W-:Y:S01]  /*2a0d0*/  IMAD.MOV.U32 R3, RZ, RZ, R5 ;  /* 0x000000ffff037224 */ /* 0x000fe200078e0005 */
[----:B------:R-:W-:Y:S04]  /*2a0e0*/  LDSM.16.M88.4 R8, [R2+0x8000] ;  /* 0x008000000208783b */ /* 0x000fe80000000200 */
[----:B------:R-:W2:Y:S04]  /*2a0f0*/  LDSM.16.M88.4 R4, [R2+0x6000] ;  /* 0x006000000204783b */ /* 0x000ea80000000200 */
[----:B-1----:R-:W2:Y:S01]  /*2a100*/  LDL.64 R16, [R1+0xa0] ;  /* 0x0000a00001107983 */ /* 0x002ea20000100a00 */
[----:B----4-:R-:W-:Y:S02]  /*2a110*/  STL.64 [R1+0x90], R12 ;  /* 0x0000900c01007387 */ /* 0x010fe40000100a00 */
[----:B------:R-:W-:Y:S01]  /*2a120*/  STL.64 [R1+0x98], R14 ;  /* 0x0000980e01007387 */ /* 0x000fe20000100a00 */
[----:B0-----:R-:W-:Y:S01]  /*2a130*/  STL.64 [R1+0x50], R24 ;  /* 0x0000501801007387 */ /* 0x001fe20000100a00 */
[----:B------:R0:W-:Y:S03]  /*2a140*/  STL.64 [R1+0x58], R26 ;  /* 0x0000581a01007387 */ /* 0x0001e60000100a00 */
[----:B0-----:R-:W2:Y:S01]  /*2a150*/  LDL.LU.64 R26, [R1+0x2110] ;  /* 0x00211000011a7983 */ /* 0x001ea20000300a00 */
[----:B------:R-:W2:Y:S02]  /*2a160*/  LDL.LU.64 R24, [R1+0x2108] ;  /* 0x0021080001187983 */ /* 0x000ea40000300a00 */
[----:B--2---:R-:W-:Y:S11]  /*2a170*/  HMMA.16816.F32 R24, R20, R16, R24 ;  /* 0x000000101418723c */ /* 0x004ff60000001818 */
[----:B------:R-:W-:Y:S11]  /*2a180*/  @!UPT UIADD3 URZ, URZ, URZ, URZ ;  /* 0x0000003f3f3ff290 */ /* 0x000ff6000fffe03f */
[----:B------:R-:W-:Y:S01]  /*2a190*/  @!UPT UIADD3 URZ, URZ, URZ, URZ ;  /* 0x0000003f3f3ff290 */ /* 0x000fe2000fffe03f */
[----:B------:R-:W-:Y:S01]  /*2a1a0*/  STL.64 [R1+0x130], R24 ;  /* 0x0001301801007387 */ /* 0x000fe20000100a00 */
[----:B------:R0:W-:Y:S02]  /*2a1b0*/  STL.64 [R1+0x138], R26 ;  /* 0x0001381a01007387 */ /* 0x0001e40000100a00 */
[----:B0-----:R-:W-:Y:S02]  /*2a1c0*/  IMAD.MOV.U32 R27, RZ, RZ, R16 ;  /* 0x000000ffff1b7224 */ /* 0x001fe400078e0010 */
[----:B------:R-:W2:Y:S01]  /*2a1d0*/  LDL.LU R16, [R1+0x2100] ;  /* 0x0021000001107983 */ /* 0x000ea20000300800 */
[----:B------:R-:W-:Y:S02]  /*2a1e0*/  STL.64 [R1+0x70], R4 ;  /* 0x0000700401007387 */ /* 0x000fe40000100a00 */
[----:B------:R-:W-:Y:S02]  /*2a1f0*/  STL.64 [R1+0x78], R6 ;  /* 0x0000780601007387 */ /* 0x000fe40000100a00 */
[----:B------:R0:W-:Y:S02]  /*2a200*/  STL.64 [R1+0x20e0], R4 ;  /* 0x0020e00401007387 */ /* 0x0001e40000100a00 */
[----:B0-----:R-:W-:-:S02]  /*2a210*/  IMAD.MOV.U32 R5, RZ, RZ, R3 ;  /* 0x000000ffff057224 */ /* 0x001fc400078e0003 */
[----:B--2---:R-:W-:-:S05]  /*2a220*/  IMAD.MOV.U32 R4, RZ, RZ, R16 ;  /* 0x000000ffff047224 */ /* 0x004fca00078e0010 */
[----:B------:R0:W-:Y:S04]  /*2a230*/  STL.64 [R1+0x20f8], R4 ;  /* 0x0020f80401007387 */ /* 0x0001e80000100a00 */
[----:B0-----:R-:W2:Y:S01]  /*2a240*/  LDL.LU.64 R4, [R1+0x2a0] ;  /* 0x0002a00001047983 */ /* 0x001ea20000300a00 */
[----:B------:R-:W2:Y:S02]  /*2a250*/  LDL.LU.64 R6, [R1+0x2a8] ;  /* 0x0002a80001067983 */ /* 0x000ea40000300a00 */
[----:B------:R-:W-:Y:S02]  /*2a260*/  STL.64 [R1+0x60], R8 ;  /* 0x0000600801007387 */ /* 0x000fe40000100a00 */
[----:B------:R-:W-:Y:S01]  /*2a270*/  STL.64 [R1+0x68], R10 ;  /* 0x0000680a01007387 */ /* 0x000fe20000100a00 */
[----:B------:R0:W-:Y:S04]  /*2a280*/  STL.64 [R1+0x20d8], R8 ;  /* 0x0020d80801007387 */ /* 0x0001e80000100a00 */
[----:B0-----:R-:W4:Y:S01]  /*2a290*/  LDL.LU.64 R8, [R1+0x310] ;  /* 0x0003100001087983 */ /* 0x001f220000300a00 */
[----:B------:R-:W3:Y:S02]  /*2a2a0*/  LDL.LU.64 R10, [R1+0x318] ;  /* 0x00031800010a7983 */ /* 0x000ee40000300a00 */
[----:B------:R-:W-:-:S02]  /*2a2b0*/  IMAD.MOV.U32 R26, RZ, RZ, R17 ;  /* 0x000000ffff1a7224 */ /* 0x000fc400078e0011 */
[----:B------:R-:W-:Y:S01]  /*2a2c0*/  LDSM.16.M88.4 R16, [R2+0xc000] ;  /* 0x00c000000210783b */ /* 0x000fe20000000200 */
[----:B--2---:R-:W-:Y:S03]  /*2a2d0*/  HMMA.16816.F32 R4, R20, R12, R4 ;  /* 0x0000000c1404723c */ /* 0x004fe60000001804 */
[----:B---3--:R-:W-:Y:S01]  /*2a2e0*/  STL.64 [R1+0x20f0], R10 ;  /* 0x0020f00a01007387 */ /* 0x008fe20000100a00 */
[----:B----4-:R0:W-:Y:S03]  /*2a2f0*/  STL.64 [R1+0x20e8], R8 ;  /* 0x0020e80801007387 */ /* 0x0101e60000100a00 */
[----:B0-----:R-:W2:Y:S01]  /*2a300*/  LDL.LU.64 R8, [R1+0x320] ;  /* 0x0003200001087983 */ /* 0x001ea20000300a00 */
[----:B------:R-:W2:Y:S02]  /*2a310*/  LDL.LU.64 R10, [R1+0x328] ;  /* 0x00032800010a7983 */ /* 0x000ea40000300a00 */
[----:B------:R-:W-:Y:S11]  /*2a320*/  STL [R1+0x20b8], R26 ;  /* 0x0020b81a01007387 */ /* 0x000ff60000100800 */
[----:B------:R-:W-:Y:S02]  /*2a330*/  @!UPT UIADD3 URZ, URZ, URZ, URZ ;  /* 0x0000003f3f3ff290 */ /* 0x000fe4000fffe03f */
[----:B------:R0:W-:Y:S01]  /*2a340*/  STL.64 [R1+0x120], R4 ;  /* 0x0001200401007387 */ /* 0x0001e20000100a00 */
[----:B------:R-:W-:Y:S04]  /*2a350*/  STL.64 [R1+0x128], R6 ;  /* 0x0001280601007387 */ /* 0x000fe80000100a00 */
[----:B0-----:R-:W2:Y:S01]  /*2a360*/  LDL.LU.64 R4, [R1+0x20f8] ;  /* 0x0020f80001047983 */ /* 0x001ea20000300a00 */
[----:B------:R-:W-:Y:S02]  /*2a370*/  IMAD.MOV.U32 R26, RZ, RZ, R12 ;  /* 0x000000ffff1a7224 */ /* 0x000fe400078e000c */
[----:B------:R-:W0:Y:S01]  /*2a380*/  LDSM.16.M88.4 R12, [R2+0xe000] ;  /* 0x00e00000020c783b */ /* 0x000e220000000200 */
[----:B------:R-:W1:Y:S04]  /*2a390*/  S2R R3, SR_TID.X ;  /* 0x0000000000037919 */ /* 0x000e680000002100 */
[----:B0-----:R-:W-:Y:S01]  /*2a3a0*/  STL.64 [R1], R12 ;  /* 0x0000000c01007387 */ /* 0x001fe20000100a00 */
[----:B------:R1:W-:Y:S02]  /*2a3b0*/  STL.64 [R1+0x8], R14 ;  /* 0x0000080e01007387 */ /* 0x0003e40000100a00 */
[----:B------:R-:W-:Y:S02]  /*2a3c0*/  STL.64 [R1+0x48], R18 ;  /* 0x0000481201007387 */ /* 0x000fe40000100a00 */
[----:B------:R0:W-:Y:S02]  /*2a3d0*/  STL.64 [R1+0x20d0], R16 ;  /* 0x0020d01001007387 */ /* 0x0001e40000100a00 */
[----:B------:R-:W-:Y:S01]  /*2a3e0*/  IMAD.MOV.U32 R28, RZ, RZ, R13 ;  /* 0x000000ffff1c7224 */ /* 0x000fe200078e000d */
[C---:B-1----:R-:W-:Y:S01]  /*2a3f0*/  LOP3.LUT R15, R3.reuse, 0x7, RZ, 0xc0, !PT ;  /* 0x00000007030f7812 */ /* 0x042fe200078ec0ff */
[----:B------:R-:W-:Y:S01]  /*2a400*/  IMAD.SHL.U32 R14, R3, 0x2, RZ ;  /* 0x00000002030e7824 */ /* 0x000fe200078e00ff */
[----:B0-----:R-:W3:Y:S01]  /*2a410*/  LDL.LU.64 R16, [R1+0x330] ;  /* 0x0003300001107983 */ /* 0x001ee20000300a00 */
[----:B------:R-:W3:Y:S02]  /*2a420*/  LDL.LU.64 R18, [R1+0x338] ;  /* 0x0003380001127983 */ /* 0x000ee40000300a00 */
[----:B------:R-:W4:Y:S02]  /*2a430*/  LDL.LU.64 R12, [R1+0x340] ;  /* 0x00034000010c7983 */ /* 0x000f240000300a00 */
[----:B------:R-:W-:-:S05]  /*2a440*/  IMAD R15, R15, 0x90, RZ ;  /* 0x000000900f0f7824 */ /* 0x000fca00078e02ff */
[----:B------:R-:W-:Y:S02]  /*2a450*/  LOP3.LUT R24, R15, 0x10, R14, 0x78, !PT ;  /* 0x000000100f187812 */ /* 0x000fe400078e780e */
[----:B------:R-:W4:Y:S01]  /*2a460*/  LDL.LU.64 R14, [R1+0x348] ;  /* 0x00034800010e7983 */ /* 0x000f220000300a00 */
[----:B------:R-:W-:Y:S01]  /*2a470*/  STL [R1+0x18f8], R2 ;  /* 0x0018f80201007387 */ /* 0x000fe20000100800 */
[C---:B--2---:R-:W-:Y:S02]  /*2a480*/  HMMA.16816.F32 R4, R20.reuse, R4, R8 ;  /* 0x000000041404723c */ /* 0x044fe40000001808 */
[----:B------:R-:W2:Y:S01]  /*2a490*/  LDL.LU.64 R10, [R1+0x20f0] ;  /* 0x0020f000010a7983 */ /* 0x000ea20000300a00 */
[----:B------:R-:W2:Y:S11]  /*2a4a0*/  LDL.LU.64 R8, [R1+0x20e8] ;  /* 0x0020e80001087983 */ /* 0x000eb60000300a00 */
[----:B------:R-:W-:Y:S09]  /*2a4b0*/  @!UPT UIADD3 URZ, URZ, URZ, URZ ;  /* 0x0000003f3f3ff290 */ /* 0x000ff2000fffe03f */
[----:B------:R0:W-:Y:S01]  /*2a4c0*/  STL.64 [R1+0x110], R4 ;  /* 0x0001100401007387 */ /* 0x0001e20000100a00 */
[----:B------:R2:W-:Y:S03]  /*2a4d0*/  STL.64 [R1+0x118], R6 ;  /* 0x0001180601007387 */ /* 0x0005e60000100a00 */
[----:B0-----:R-:W2:Y:S02]  /*2a4e0*/  LDL.LU.64 R4, [R1+0x20e0] ;  /* 0x0020e00001047983 */ /* 0x001ea40000300a00 */
[----:B--2---:R-:W-:Y:S02]  /*2a4f0*/  HMMA.16816.F32 R4, R20, R4, R8 ;  /* 0x000000041404723c */ /* 0x004fe40000001808 */
[----:B------:R-:W3:Y:S01]  /*2a500*/  LDL.LU.64 R8, [R1+0x20d8] ;  /* 0x0020d80001087983 */ /* 0x000ee20000300a00 */
[----:B------:R-:W-:-:S05]  /*2a510*/  IMAD.SHL.U32 R25, R3, 0x40, RZ ;  /* 0x0000004003197824 */ /* 0x000fca00078e00ff */
[----:B------:R-:W-:-:S04]  /*2a520*/  LOP3.LUT R24, R24, 0x400, R25, 0xf8, !PT ;  /* 0x0000040018187812 */ /* 0x000fc800078ef819 */
[----:B------:R-:W-:-:S11]  /*2a530*/  LOP3.LUT R24, R24, 0x20, RZ, 0x3c, !PT ;  /* 0x0000002018187812 */ /* 0x000fd600078e3cff */
[----:B------:R-:W-:Y:S01]  /*2a540*/  STL.64 [R1+0x100], R4 ;  /* 0x0001000401007387 */ /* 0x000fe20000100a00 */
[----:B------:R-:W-:Y:S02]  /*2a550*/  STL.64 [R1+0x108], R6 ;  /* 0x0001080601007387 */ /* 0x000fe40000100a00 */
[----:B------:R-:W-:Y:S02]  /*2a560*/  STL.64 [R1+0x20c0], R26 ;  /* 0x0020c01a01007387 */ /* 0x000fe40000100a00 */
[----:B------:R-:W-:Y:S01]  /*2a570*/  LDSM.16.MT88.4 R4, [R24+0x10000] ;  /* 0x010000001804783b */ /* 0x000fe20000004200 */
[----:B------:R0:W-:Y:S04]  /*2a580*/  STL [R1+0x20bc], R24 ;  /* 0x0020bc1801007387 */ /* 0x0001e80000100800 */
[----:B0-----:R-:W2:Y:S01]  /*2a590*/  LDL.LU.64 R24, [R1+0x360] ;  /* 0x0003600001187983 */ /* 0x001ea20000300a00 */
[----:B------:R-:W2:Y:S01]  /*2a5a0*/  LDL.LU.64 R26, [R1+0x368] ;  /* 0x00036800011a7983 */ /* 0x000ea20000300a00 */
[----:B---3--:R-:W-:Y:S01]  /*2a5b0*/  HMMA.16816.F32 R16, R20, R8, R16 ;  /* 0x000000081410723c */ /* 0x008fe20000001810 */
[----:B------:R-:W-:-:S02]  /*2a5c0*/  IMAD.MOV.U32 R3, RZ, RZ, R8 ;  /* 0x000000ffff037224 */ /* 0x000fc400078e0008 */
[----:B------:R-:W-:Y:S02]  /*2a5d0*/  IMAD.MOV.U32 R2, RZ, RZ, R9 ;  /* 0x000000ffff027224 */ /* 0x000fe400078e0009 */
[----:B------:R-:W0:Y:S11]  /*2a5e0*/  LDSM.16.MT88.4 R8, [R29+0x10000] ;  /* 0x010000001d08783b */ /* 0x000e360000004200 */
[----:B------:R-:W-:Y:S07]  /*2a5f0*/  @!UPT UIADD3 URZ, URZ, URZ, URZ ;  /* 0x0000003f3f3ff290 */ /* 0x000fee000fffe03f */
[----:B------:R1:W-:Y:S01]  /*2a600*/  STL.64 [R1+0xf0], R16 ;  /* 0x0000f01001007387 */ /* 0x0003e20000100a00 */
[----:B------:R-:W-:Y:S03]  /*2a610*/  STL.64 [R1+0xf8], R18 ;  /* 0x0000f81201007387 */ /* 0x000fe60000100a00 */
[----:B-1----:R-:W2:Y:S04]  /*2a620*/  LDL.LU.64 R16, [R1+0x20d0] ;  /* 0x0020d00001107983 */ /* 0x002ea80000300a00 */
[----:B0-----:R-:W-:Y:S01]  /*2a630*/  STL.64 [R1+0x2068], R10 ;  /* 0x0020680a01007387 */ /* 0x001fe20000100a00 */
[----:B------:R0:W-:Y:S03]  /*2a640*/  STL.64 [R1+0x2060], R8 ;  /* 0x0020600801007387 */ /* 0x0001e60000100a00 */
[----:B0-----:R-:W4:Y:S04]  /*2a650*/  LDL R8, [R1+0x50] ;  /* 0x0000500001087983 */ /* 0x001f280000100800 */
[----:B------:R-:W4:Y:S01]  /*2a660*/  LDL R9, [R1+0x54] ;  /* 0x0000540001097983 */ /* 0x000f220000100800 */
[----:B------:R-:W-:Y:S01]  /*2a670*/  STL [R1+0x1f30], R29 ;  /* 0x001f301d01007387 */ /* 0x000fe20000100800 */
[----:B----4-:R-:W-:Y:S11]  /*2a680*/  HMMA.16816.F32 R12, R20, R8, R12 ;  /* 0x00000008140c723c */ /* 0x010ff6000000180c */
[----:B------:R-:W-:Y:S11]  /*2a690*/  @!UPT UIADD3 URZ, URZ, URZ, URZ ;  /* 0x0000003f3f3ff290 */ /* 0x000ff6000fffe03f */
[----:B------:R-:W-:Y:S01]  /*2a6a0*/  @!UPT UIADD3 URZ, URZ, URZ, URZ ;  /* 0x0000003f3f3ff290 */ /* 0x000fe2000fffe03f */
[----:B------:R-:W-:Y:S01]  /*2a6b0*/  STL.64 [R1+0xe0], R12 ;  /* 0x0000e00c01007387 */ /* 0x000fe20000100a00 */
[----:B------:R-:W-:Y:S02]  /*2a6c0*/  STL.64 [R1+0xe8], R14 ;  /* 0x0000e80e01007387 */ /* 0x000fe40000100a00 */
[----:B------:R-:W0:Y:S02]  /*2a6d0*/  LDSM.16.MT88.4 R12, [R0+0x10000] ;  /* 0x01000000000c783b */ /* 0x000e240000004200 */
[----:B0-----:R-:W-:Y:S02]  /*2a6e0*/  STL.64 [R1+0x1ff8], R14 ;  /* 0x001ff80e01007387 */ /* 0x001fe40000100a00 */
[----:B------:R0:W-:Y:S02]  /*2a6f0*/  STL.64 [R1+0x1ff0], R12 ;  /* 0x001ff00c01007387 */ /* 0x0001e40000100a00 */
[----:B0-----:R-:W3:Y:S01]  /*2a700*/  LDL R12, [R1] ;  /* 0x00000000010c7983 */ /* 0x001ee20000100800 */
[----:B------:R-:W-:-:S02]  /*2a710*/  IMAD.MOV.U32 R13, RZ, RZ, R28 ;  /* 0x000000ffff0d7224 */ /* 0x000fc400078e001c */
[----:B------:R-:W4:Y:S02]  /*2a720*/  LDL.LU R28, [R1+0x20c8] ;  /* 0x0020c800011c7983 */ /* 0x000f240000300800 */
[----:B------:R0:W-:Y:S01]  /*2a730*/  STL [R1+0x1e84], R0 ;  /* 0x001e840001007387 */ /* 0x0001e20000100800 */
[----:B--2---:R-:W-:Y:S01]  /*2a740*/  HMMA.16816.F32 R24, R20, R16, R24 ;  /* 0x000000101418723c */ /* 0x004fe20000001818 */
[----:B------:R-:W-:Y:S02]  /*2a750*/  IMAD.MOV.U32 R10, RZ, RZ, R16 ;  /* 0x000000ffff0a7224 */ /* 0x000fe400078e0010 */
[----:B0-----:R-:W-:Y:S11]  /*2a760*/  IMAD.MOV.U32 R0, RZ, RZ, R17 ;  /* 0x000000ffff007224 */ /* 0x001ff600078e0011 */
[----:B------:R-:W-:Y:S09]  /*2a770*/  @!UPT UIADD3 URZ, URZ, URZ, URZ ;  /* 0x0000003f3f3ff290 */ /* 0x000ff2000fffe03f */
[----:B------:R-:W-:Y:S01]  /*2a780*/  STL.64 [R1+0xd0], R24 ;  /* 0x0000d01801007387 */ /* 0x000fe20000100a00 */
[----:B------:R0:W-:Y:S03]  /*2a790*/  STL.64 [R1+0xd8], R26 ;  /* 0x0000d81a01007387 */ /* 0x0001e60000100a00 */
[----:B0-----:R-:W2:Y:S01]  /*2a7a0*/  LDL.LU.64 R26, [R1+0x20c0] ;  /* 0x0020c000011a7983 */ /* 0x001ea20000300a00 */
[----:B------:R-:W2:Y:S02]  /*2a7b0*/  LDL.LU R24, [R1+0x20bc] ;  /* 0x0020bc0001187983 */ /* 0x000ea40000300800 */
[----:B------:R-:W-:Y:S02]  /*2a7c0*/  STL [R1+0x2098], R10 ;  /* 0x0020980a01007387 */ /* 0x000fe40000100800 */
[----:B------:R0:W-:Y:S02]  /*2a7d0*/  STL.64 [R1+0x2090], R8 ;  /* 0x0020900801007387 */ /* 0x0001e40000100a00 */
[----:B0-----:R-:W3:Y:S01]  /*2a7e0*/  LDL.LU.64 R8, [R1+0x350] ;  /* 0x0003500001087983 */ /* 0x001ee20000300a00 */
[----:B------:R-:W3:Y:S03]  /*2a7f0*/  LDL.LU.64 R10, [R1+0x358] ;  /* 0x00035800010a7983 */ /* 0x000ee60000300a00 */
[----:B----4-:R-:W0:Y:S04]  /*2a800*/  LDSM.16.MT88.4 R16, [R28+0x10800] ;  /* 0x010800001c10783b */ /* 0x010e280000004200 */
[----:B0-----:R-:W-:Y:S01]  /*2a810*/  STL [R1+0x1f54], R16 ;  /* 0x001f541001007387 */ /* 0x001fe20000100800 */
[----:B------:R0:W-:Y:S02]  /*2a820*/  STL [R1+0x1f50], R17 ;  /* 0x001f501101007387 */ /* 0x0001e40000100800 */
[----:B------:R-:W-:Y:S02]  /*2a830*/  STL [R1+0x1f4c], R18 ;  /* 0x001f4c1201007387 */ /* 0x000fe40000100800 */
[----:B------:R-:W-:Y:S01]  /*2a840*/  STL [R1+0x1f48], R19 ;  /* 0x001f481301007387 */ /* 0x000fe20000100800 */
[----:B0-----:R-:W4:Y:S04]  /*2a850*/  LDL.LU.64 R16, [R1+0x80] ;  /* 0x0000800001107983 */ /* 0x001f280000300a00 */
[----:B----4-:R2:W-:Y:S02]  /*2a860*/  STL.64 [R1+0x20a0], R16 ;  /* 0x0020a01001007387 */ /* 0x0105e40000100a00 */
[----:B--2---:R-:W-:-:S02]  /*2a870*/  IMAD.MOV.U32 R16, RZ, RZ, R26 ;  /* 0x000000ffff107224 */ /* 0x004fc400078e001a */
[----:B------:R-:W2:Y:S01]  /*2a880*/  LDL.LU R26, [R1+0x20b8] ;  /* 0x0020b800011a7983 */ /* 0x000ea20000300800 */
[----:B------:R-:W4:Y:S01]  /*2a890*/  LDL R17, [R1+0x94] ;  /* 0x0000940001117983 */ /* 0x000f220000100800 */
[----:B---3--:R-:W-:Y:S07]  /*2a8a0*/  HMMA.16816.F32 R8, R20, R12, R8 ;  /* 0x0000000c1408723c */ /* 0x008fee0000001808 */
[----:B------:R-:W-:Y:S02]  /*2a8b0*/  IMAD.MOV.U32 R20, RZ, RZ, R27 ;  /* 0x000000ffff147224 */ /* 0x000fe400078e001b */
[----:B------:R-:W-:-:S02]  /*2a8c0*/  IMAD.MOV.U32 R12, RZ, RZ, R3 ;  /* 0x000000ffff0c7224 */ /* 0x000fc400078e0003 */
[----:B------:R-:W-:Y:S02]  /*2a8d0*/  IMAD.MOV.U32 R13, RZ, RZ, R2 ;  /* 0x000000ffff0d7224 */ /* 0x000fe400078e0002 */
[----:B--2---:R-:W-:Y:S02]  /*2a8e0*/  IMAD.MOV.U32 R21, RZ, RZ, R26 ;  /* 0x000000ffff157224 */ /* 0x004fe400078e001a */
[----:B------:R-:W0:Y:S04]  /*2a8f0*/  LDSM.16.MT88.4 R24, [R24+0x10800] ;  /* 0x010800001818783b */ /* 0x000e280000004200 */
[----:B----4-:R1:W-:Y:S01]  /*2a900*/  STL.64 [R1+0x20b0], R16 ;  /* 0x0020b01001007387 */ /* 0x0103e20000100a00 */
[----:B------:R-:W-:Y:S03]  /*2a910*/  STL [R1+0x1e80], R28 ;  /* 0x001e801c01007387 */ /* 0x000fe60000100800 */
[----:B-1----:R-:W2:Y:S01]  /*2a920*/  LDL.LU.64 R16, [R1+0x300] ;  /* 0x0003000001107983 */ /* 0x002ea20000300a00 */
[----:B------:R-:W2:Y:S02]  /*2a930*/  LDL.LU.64 R18, [R1+0x308] ;  /* 0x0003080001127983 */ /* 0x000ea40000300a00 */
[----:B------:R-:W-:Y:S02]  /*2a940*/  STL.64 [R1+0xb0], R8 ;  /* 0x0000b00801007387 */ /* 0x000fe40000100a00 */
[----:B------:R-:W-:Y:S01]  /*2a950*/  STL.64 [R1+0xb8], R10 ;  /* 0x0000b80a01007387 */ /* 0x000fe20000100a00 */
[----:B------:R1:W-:Y:S04]  /*2a960*/  STL.64 [R1+0x20a8], R12 ;  /* 0x0020a80c01007387 */ /* 0x0003e80000100a00 */
[----:B-1----:R-:W3:Y:S01]  /*2a970*/  LDL.LU.64 R12, [R1+0x2f0] ;  /* 0x0002f000010c7983 */ /* 0x002ee20000300a00 */
[----:B------:R-:W3:Y:S02]  /*2a980*/  LDL.LU.64 R14, [R1+0x2f8] ;  /* 0x0002f800010e7983 */ /* 0x000ee40000300a00 */
[----:B------:R-:W4:Y:S02]  /*2a990*/  LDL.LU.64 R8, [R1+0x2e0] ;  /* 0x0002e00001087983 */ /* 0x000f240000300a00 */
[----:B------:R-:W4:Y:S01]  /*2a9a0*/  LDL.LU.64 R10, [R1+0x2e8] ;  /* 0x0002e800010a7983 */ /* 0x000f220000300a00 */
[----:B0-----:R-:W-:Y:S01]  /*2a9b0*/  STL.64 [R1+0x1ee0], R26 ;  /* 0x001ee01a01007387 */ /* 0x001fe20000100a00 */
[----:B------:R0:W-:Y:S03]  /*2a9c0*/  STL.64 [R1+0x1ed8], R24 ;  /* 0x001ed81801007387 */ /* 0x0001e60000100a00 */
[----:B0-----:R-:W3:Y:S01]  /*2a9d0*/  LDL.LU.64 R24, [R1] ;  /* 0x0000000001187983 */ /* 0x001ee20000300a00 */
[----:B------:R-:W3:Y:S01]  /*2a9e0*/  LDL.LU.64 R26, [R1+0x8] ;  /* 0x00000800011a7983 */ /* 0x000ee20000300a00 */
[C---:B--2---:R-:W-:Y:S02]  /*2a9f0*/  HMMA.16816.F32 R20, R4.reuse, R20, R16 ;  /* 0x000000140414723c */ /* 0x044fe40000001810 */
[----:B---3--:R-:W-:Y:S01]  /*2aa00*/  STL.64 [R1+0x2078], R26 ;  /* 0x0020781a01007387 */ /* 0x008fe20000100a00 */
[----:B------:R0:W-:Y:S03]  /*2aa10*/  STL.64 [R1+0x2070], R24 ;  /* 0x0020701801007387 */ /* 0x0001e60000100a00 */
[----:B0-----:R-:W2:Y:S01]  /*2aa20*/  LDL.LU.64 R24, [R1+0x70] ;  /* 0x0000700001187983 */ /* 0x001ea20000300a00 */
[----:B------:R-:W3:Y:S11]  /*2aa30*/  LDL.LU.64 R16, [R1+0x20b0] ;  /* 0x0020b00001107983 */ /* 0x000ef60000300a00 */
[----:B------:R-:W-:Y:S06]  /*2aa40*/  @!UPT UIADD3 URZ, URZ, URZ, URZ ;  /* 0x0000003f3f3ff290 */ /* 0x000fec000fffe03f */
[----:B------:R-:W-:Y:S02]  /*2aa50*/  IMAD.MOV.U32 R2, RZ, RZ, R23 ;  /* 0x000000ffff027224 */ /* 0x000fe400078e0017 */
[----:B------:R-:W-:Y:S02]  /*2aa60*/  IMAD.MOV.U32 R3, RZ, RZ, R22 ;  /* 0x000000ffff037224 */ /* 0x000fe400078e0016 */
[----:B------:R-:W-:Y:S01]  /*2aa70*/  IMAD.MOV.U32 R29, RZ, RZ, R21 ;  /* 0x000000ffff1d7224 */ /* 0x000fe200078e0015 */
[----:B------:R0:W-:Y:S04]  /*2aa80*/  STL [R1+0x30], R20 ;  /* 0x0000301401007387 */ /* 0x0001e80000100800 */
[----:B0-----:R-:W2:Y:S01]  /*2aa90*/  LDL.LU.64 R20, [R1+0x2d0] ;  /* 0x0002d00001147983 */ /* 0x001ea20000300a00 */
[----:B------:R-:W2:Y:S02]  /*2aaa0*/  LDL.LU.64 R22, [R1+0x2d8] ;  /* 0x0002d80001167983 */ /* 0x000ea40000300a00 */
[----:B------:R-:W-:Y:S02]  /*2aab0*/  STL [R1+0x1f60], R2 ;  /* 0x001f600201007387 */ /* 0x000fe40000100800 */
[----:B------:R-:W-:Y:S01]  /*2aac0*/  STL [R1+0x1f5c], R3 ;  /* 0x001f5c0301007387 */ /* 0x000fe20000100800 */
[----:B------:R-:W-:Y:S01]  /*2aad0*/  STL [R1+0x1f58], R29 ;  /* 0x001f581d01007387 */ /* 0x000fe20000100800 */
[C---:B---3--:R-:W-:Y:S03]  /*2aae0*/  HMMA.16816.F32 R16, R4.reuse, R16, R12 ;  /* 0x000000100410723c */ /* 0x048fe6000000180c */
[----:B------:R-:W3:Y:S11]  /*2aaf0*/  LDL.LU.64 R12, [R1+0x20a8] ;  /* 0x0020a800010c7983 */ /* 0x000ef60000300a00 */
[----:B------:R-:W-:Y:S09]  /*2ab00*/  @!UPT UIADD3 URZ, URZ, URZ, URZ ;  /* 0x0000003f3f3ff290 */ /* 0x000ff2000fffe03f */
[----:B------:R0:W-:Y:S01]  /*2ab10*/  STL.64 [R1+0x20], R16 ;  /* 0x0000201001007387 */ /* 0x0001e20000100a00 */
[----:B------:R1:W-:Y:S03]  /*2ab20*/  STL.64 [R1+0x28], R18 ;  /* 0x0000281201007387 */ /* 0x0003e60000100a00 */
[----:B0-----:R-:W4:Y:S01]  /*2ab30*/  LDL.LU.64 R16, [R1+0x20a0] ;  /* 0x0020a00001107983 */ /* 0x001f220000300a00 */
[C---:B--2---:R-:W-:Y:S08]  /*2ab40*/  HMMA.16816.F32 R20, R4.reuse, R24, R20 ;  /* 0x000000180414723c */ /* 0x044ff00000001814 */
[----:B----4-:R-:W-:Y:S01]  /*2ab50*/  HMMA.16816.F32 R8, R4, R16, R8 ;  /* 0x000000100408723c */ /* 0x010fe20000001808 */
[----:B------:R-:W-:-:S02]  /*2ab60*/  IMAD.MOV.U32 R2, RZ, RZ, R17 ;  /* 0x000000ffff027224 */ /* 0x000fc400078e0011 */
[----:B------:R-:W-:Y:S11]  /*2ab70*/  IMAD.MOV.U32 R3, RZ, RZ, R16 ;  /* 0x000000ffff037224 */ /* 0x000ff600078e0010 */
[----:B------:R-:W-:Y:S10]  /*2ab80*/  @!UPT UIADD3 URZ, URZ, URZ, URZ ;  /* 0x0000003f3f3ff290 */ /* 0x000ff4000fffe03f */
[----:B------:R-:W-:Y:S02]  /*2ab90*/  IMAD.MOV.U32 R17, RZ, RZ, R9 ;  /* 0x000000ffff117224 */ /* 0x000fe400078e0009 */
[----:B-1----:R-:W-:Y:S02]  /*2aba0*/  IMAD.MOV.U32 R18, RZ, RZ, R10 ;  /* 0x000000ffff127224 */ /* 0x002fe400078e000a */
[----:B------:R-:W-:Y:S02]  /*2abb0*/  IMAD.MOV.U32 R19, RZ, RZ, R11 ;  /* 0x000000ffff137224 */ /* 0x000fe400078e000b */
[----:B------:R-:W-:Y:S01]  /*2abc0*/  IMAD.MOV.U32 R16, RZ, RZ, R8 ;  /* 0x000000ffff107224 */ /* 0x000fe200078e0008 */
[----:B------:R-:W2:Y:S01]  /*2abd0*/  LDL.LU R10, [R1+0x2098] ;  /* 0x00209800010a7983 */ /* 0x000ea20000300800 */
[----:B------:R-:W4:Y:S02]  /*2abe0*/  LDL.LU.64 R8, [R1+0x2090] ;  /* 0x0020900001087983 */ /* 0x000f240000300a00 */
[----:B------:R-:W-:Y:S02]  /*2abf0*/  STL [R1+0x1f64], R17 ;  /* 0x001f641101007387 */ /* 0x000fe40000100800 */
[----:B------:R-:W-:Y:S01]  /*2ac00*/  STL.64 [R1+0x2088], R18 ;  /* 0x0020881201007387 */ /* 0x000fe20000100a00 */
[----:B------:R0:W-:Y:S04]  /*2ac10*/  STL [R1+0x2080], R16 ;  /* 0x0020801001007387 */ /* 0x0001e80000100800 */
[----:B0-----:R-:W3:Y:S01]  /*2ac20*/  LDL.LU.64 R16, [R1+0x2c0] ;  /* 0x0002c00001107983 */ /* 0x001ee20000300a00 */
[----:B------:R-:W3:Y:S02]  /*2ac30*/  LDL.LU.64 R18, [R1+0x2c8] ;  /* 0x0002c80001127983 */ /* 0x000ee40000300a00 */
[----:B------:R0:W-:Y:S02]  /*2ac40*/  STL.64 [R1+0x1e90], R22 ;  /* 0x001e901601007387 */ /* 0x0001e40000100a00 */
[----:B------:R1:W-:Y:S01]  /*2ac50*/  STL.64 [R1+0x1e88], R20 ;  /* 0x001e881401007387 */ /* 0x0003e20000100a00 */
[----:B0-----:R-:W2:Y:S04]  /*2ac60*/  LDL R22, [R1+0x88] ;  /* 0x0000880001167983 */ /* 0x001ea80000100800 */
[----:B------:R-:W2:Y:S01]  /*2ac70*/  LDL R23, [R1+0x8c] ;  /* 0x00008c0001177983 */ /* 0x000ea20000100800 */
[----:B-1----:R-:W-:-:S02]  /*2ac80*/  IMAD.MOV.U32 R20, RZ, RZ, R3 ;  /* 0x000000ffff147224 */ /* 0x002fc400078e0003 */
[----:B------:R-:W-:Y:S02]  /*2ac90*/  IMAD.MOV.U32 R21, RZ, RZ, R2 ;  /* 0x000000ffff157224 */ /* 0x000fe400078e0002 */
[----:B------:R-:W-:Y:S02]  /*2aca0*/  IMAD.MOV.U32 R28, RZ, RZ, R24 ;  /* 0x000000ffff1c7224 */ /* 0x000fe400078e0018 */
[----:B------:R-:W-:Y:S02]  /*2acb0*/  IMAD.MOV.U32 R11, RZ, RZ, R25 ;  /* 0x000000ffff0b7224 */ /* 0x000fe400078e0019 */
[----:B------:R-:W4:Y:S01]  /*2acc0*/  LDL.LU.64 R24, [R1+0x2b0] ;  /* 0x0002b00001187983 */ /* 0x000f220000300a00 */
[----:B------:R-:W4:Y:S01]  /*2acd0*/  LDL.LU.64 R26, [R1+0x2b8] ;  /* 0x0002b800011a7983 */ /* 0x000f220000300a00 */
[----:B---3--:R-:W-:Y:S02]  /*2ace0*/  HMMA.16816.F32 R12, R4, R12, R16 ;  /* 0x0000000c040c723c */ /* 0x008fe40000001810 */
[----:B--2---:R-:W-:Y:S01]  /*2acf0*/  STL.64 [R1+0x2048], R22 ;  /* 0x0020481601007387 */ /* 0x004fe20000100a00 */
[----:B------:R0:W-:Y:S03]  /*2ad00*/  STL.64 [R1+0x2040], R20 ;  /* 0x0020401401007387 */ /* 0x0001e60000100a00 */
[----:B0-----:R-:W2:Y:S01]  /*2ad10*/  LDL.LU.64 R20, [R1+0xa0] ;  /* 0x0000a00001147983 */ /* 0x001ea20000300a00 */
[----:B------:R-:W3:Y:S02]  /*2ad20*/  LDL.LU.64 R18, [R1+0x2088] ;  /* 0x0020880001127983 */ /* 0x000ee40000300a00 */
[----:B------:R-:W2:Y:S11]  /*2ad30*/  LDL.LU R16, [R1+0x2080] ;  /* 0x0020800001107983 */ /* 0x000eb60000300800 */
[----:B------:R-:W-:Y:S04]  /*2ad40*/  @!UPT UIADD3 URZ, URZ, URZ, URZ ;  /* 0x0000003f3f3ff290 */ /* 0x000fe8000fffe03f */
[----:B------:R-:W-:Y:S02]  /*2ad50*/  IMAD.MOV.U32 R17, RZ, RZ, R12 ;  /* 0x000000ffff117224 */ /* 0x000fe400078e000c */
[----:B------:R-:W-:Y:S02]  /*2ad60*/  IMAD.MOV.U32 R2, RZ, RZ, R13 ;  /* 0x000000ffff027224 */ /* 0x000fe400078e000d */
[----:B------:R-:W-:Y:S02]  /*2ad70*/  IMAD.MOV.U32 R3, RZ, RZ, R14 ;  /* 0x000000ffff037224 */ /* 0x000fe400078e000e */
[----:B------:R-:W-:Y:S01]  /*2ad80*/  IMAD.MOV.U32 R29, RZ, RZ, R15 ;  /* 0x000000ffff1d7224 */ /* 0x000fe200078e000f */
[----:B------:R-:W4:Y:S01]  /*2ad90*/  LDL.LU.64 R12, [R1+0x170] ;  /* 0x00017000010c7983 */ /* 0x000f220000300a00 */
[----:B------:R-:W4:Y:S03]  /*2ada0*/  LDL.LU.64 R14, [R1+0x178] ;  /* 0x00017800010e7983 */ /* 0x000f260000300a00 */
[----:B------:R-:W-:Y:S01]  /*2adb0*/  STL [R1+0x2038], R29 ;  /* 0x0020381d01007387 */ /* 0x000fe20000100800 */
[----:B------:R-:W-:Y:S02]  /*2adc0*/  STL [R1+0x1fa4], R3 ;  /* 0x001fa40301007387 */ /* 0x000fe40000100800 */
[----:B------:R-:W-:Y:S02]  /*2add0*/  STL [R1+0x1fa0], R2 ;  /* 0x001fa00201007387 */ /* 0x000fe40000100800 */
[----:B------:R-:W-:-:S02]  /*2ade0*/  IMAD.MOV.U32 R23, RZ, RZ, R11 ;  /* 0x000000ffff177224 */ /* 0x000fc400078e000b */
[----:B------:R-:W-:Y:S01]  /*2adf0*/  IMAD.MOV.U32 R22, RZ, RZ, R28 ;  /* 0x000000ffff167224 */ /* 0x000fe200078e001c */
[----:B---3--:R-:W-:Y:S01]  /*2ae00*/  STL.64 [R1+0x1f70], R18 ;  /* 0x001f701201007387 */ /* 0x008fe20000100a00 */
[----:B--2---:R0:W-:Y:S02]  /*2ae10*/  STL.64 [R1+0x1f68], R16 ;  /* 0x001f681001007387 */ /* 0x0041e40000100a00 */
[----:B0-----:R-:W-:Y:S02]  /*2ae20*/  IMAD.MOV.U32 R16, RZ, RZ, R10 ;  /* 0x000000ffff107224 */ /* 0x001fe400078e000a */
[----:B------:R-:W-:Y:S01]  /*2ae30*/  IMAD.MOV.U32 R17, RZ, RZ, R0 ;  /* 0x000000ffff117224 */ /* 0x000fe200078e0000 */
[C---:B----4-:R-:W-:Y:S08]  /*2ae40*/  HMMA.16816.F32 R8, R4.reuse, R8, R24 ;  /* 0x000000080408723c */ /* 0x050ff00000001818 */
[C---:B------:R-:W-:Y:S01]  /*2ae50*/  HMMA.16816.F32 R12, R4.reuse, R16, R12 ;  /* 0x00000010040c723c */ /* 0x040fe2000000180c */
[----:B------:R-:W2:Y:S01]  /*2ae60*/  LDL.LU.64 R26, [R1+0x2078] ;  /* 0x00207800011a7983 */ /* 0x000ea20000300a00 */
[----:B------:R-:W3:Y:S11]  /*2ae70*/  LDL.LU.64 R24, [R1+0x2070] ;  /* 0x0020700001187983 */ /* 0x000ef60000300a00 */
[----:B------:R-:W-:Y:S02]  /*2ae80*/  @!UPT UIADD3 URZ, URZ, URZ, URZ ;  /* 0x0000003f3f3ff290 */ /* 0x000fe4000fffe03f */
[----:B------:R0:W-:Y:S01]  /*2ae90*/  STL [R1+0x164], R9 ;  /* 0x0001640901007387 */ /* 0x0001e20000100800 */
[----:B------:R-:W-:Y:S02]  /*2aea0*/  IMAD.MOV.U32 R28, RZ, RZ, R8 ;  /* 0x000000ffff1c7224 */ /* 0x000fe400078e0008 */
[----:B------:R1:W-:Y:S06]  /*2aeb0*/  STL.64 [R1+0x168], R10 ;  /* 0x0001680a01007387 */ /* 0x0003ec0000100a00 */
[----:B------:R-:W-:Y:S01]  /*2aec0*/  IMAD.MOV.U32 R0, RZ, RZ, R15 ;  /* 0x000000ffff007224 */ /* 0x000fe200078e000f */
[----:B0-----:R-:W3:Y:S04]  /*2aed0*/  LDL.LU.64 R8, [R1+0x1c0] ;  /* 0x0001c00001087983 */ /* 0x001ee80000300a00 */
[----:B-1----:R-:W3:Y:S01]  /*2aee0*/  LDL.LU.64 R10, [R1+0x1c8] ;  /* 0x0001c800010a7983 */ /* 0x002ee20000300a00 */
[----:B------:R-:W-:Y:S02]  /*2aef0*/  STL [R1+0x203c], R28 ;  /* 0x00203c1c01007387 */ /* 0x000fe40000100800 */
[----:B------:R0:W-:Y:S02]  /*2af00*/  STL.64 [R1+0x170], R12 ;  /* 0x0001700c01007387 */ /* 0x0001e40000100a00 */
[----:B------:R1:W-:Y:S01]  /*2af10*/  STL [R1+0x178], R14 ;  /* 0x0001780e01007387 */ /* 0x0003e20000100800 */
[----:B0-----:R-:W4:Y:S01]  /*2af20*/  LDL.LU.64 R12, [R1+0x1f0] ;  /* 0x0001f000010c7983 */ /* 0x001f220000300a00 */
[----:B-1----:R-:W2:Y:S03]  /*2af30*/  LDL.LU.64 R14, [R1+0x1f8] ;  /* 0x0001f800010e7983 */ /* 0x002ea60000300a00 */
[----:B--2---:R-:W-:Y:S01]  /*2af40*/  STL.64 [R1+0x2058], R14 ;  /* 0x0020580e01007387 */ /* 0x004fe20000100a00 */
[----:B----4-:R0:W-:Y:S03]  /*2af50*/  STL.64 [R1+0x2050], R12 ;  /* 0x0020500c01007387 */ /* 0x0101e60000100a00 */
[----:B0-----:R-:W2:Y:S01]  /*2af60*/  LDL.LU.64 R12, [R1+0x1d0] ;  /* 0x0001d000010c7983 */ /* 0x001ea20000300a00 */
[----:B------:R-:W2:Y:S02]  /*2af70*/  LDL.LU.64 R14, [R1+0x1d8] ;  /* 0x0001d800010e7983 */ /* 0x000ea40000300a00 */
[----:B------:R0:W-:Y:S02]  /*2af80*/  STL.64 [R1+0x2000], R16 ;  /* 0x0020001001007387 */ /* 0x0001e40000100a00 */
[----:B0-----:R-:W4:Y:S01]  /*2af90*/  LDL.LU.64 R16, [R1+0x50] ;  /* 0x0000500001107983 */ /* 0x001f220000300a00 */
[----:B---3--:R-:W-:Y:S03]  /*2afa0*/  HMMA.16816.F32 R4, R4, R24, R8 ;  /* 0x000000180404723c */ /* 0x008fe60000001808 */
[----:B----4-:R0:W-:Y:S04]  /*2afb0*/  STL.64 [R1+0x2018], R16 ;  /* 0x0020181001007387 */ /* 0x0101e80000100a00 */
[----:B0-----:R-:W3:Y:S04]  /*2afc0*/  LDL.LU.64 R16, [R1+0x60] ;  /* 0x0000600001107983 */ /* 0x001ee80000300a00 */
[----:B---3--:R0:W-:Y:S04]  /*2afd0*/  STL.64 [R1+0x2030], R16 ;  /* 0x0020301001007387 */ /* 0x0081e80000100a00 */
[----:B0-----:R-:W3:Y:S01]  /*2afe0*/  LDL.LU.64 R16, [R1+0x90] ;  /* 0x0000900001107983 */ /* 0x001ee20000300a00 */
[----:B------:R-:W2:Y:S02]  /*2aff0*/  LDL.LU.64 R10, [R1+0x2068] ;  /* 0x00206800010a7983 */ /* 0x000ea40000300a00 */
[----:B------:R-:W2:Y:S02]  /*2b000*/  LDL.LU.64 R8, [R1+0x2060] ;  /* 0x0020600001087983 */ /* 0x000ea40000300a00 */
[----:B------:R-:W-:Y:S01]  /*2b010*/  STL.64 [R1+0x2010], R26 ;  /* 0x0020101a01007387 */ /* 0x000fe20000100a00 */
[----:B------:R0:W-:Y:S02]  /*2b020*/  STL.64 [R1+0x2008], R24 ;  /* 0x0020081801007387 */ /* 0x0001e40000100a00 */
[----:B------:R-:W-:Y:S02]  /*2b030*/  STL.64 [R1+0x1c0], R4 ;  /* 0x0001c00401007387 */ /* 0x000fe40000100a00 */
[----:B------:R1:W-:Y:S01]  /*2b040*/  STL.64 [R1+0x1c8], R6 ;  /* 0x0001c80601007387 */ /* 0x0003e20000100a00 */
[----:B0-----:R-:W3:Y:S01]  /*2b050*/  LDL.LU.64 R24, [R1+0x1e0] ;  /* 0x0001e00001187983 */ /* 0x001ee20000300a00 */
[----:B------:R-:W3:Y:S02]  /*2b060*/  LDL.LU.64 R26, [R1+0x1e8] ;  /* 0x0001e800011a7983 */ /* 0x000ee40000300a00 */
[----:B-1----:R-:W4:Y:S02]  /*2b070*/  LDL R6, [R1+0x78] ;  /* 0x0000780001067983 */ /* 0x002f240000100800 */
[----:B------:R-:W4:Y:S02]  /*2b080*/  LDL R7, [R1+0x7c] ;  /* 0x00007c0001077983 */ /* 0x000f240000100800 */
[----:B------:R-:W-:-:S02]  /*2b090*/  IMAD.MOV.U32 R4, RZ, RZ, R22 ;  /* 0x000000ffff047224 */ /* 0x000fc400078e0016 */
[----:B------:R-:W-:Y:S02]  /*2b0a0*/  IMAD.MOV.U32 R5, RZ, RZ, R23 ;  /* 0x000000ffff057224 */ /* 0x000fe400078e0017 */
[----:B------:R-:W-:Y:S02]  /*2b0b0*/  IMAD.MOV.U32 R3, RZ, RZ, R20 ;  /* 0x000000ffff037224 */ /* 0x000fe400078e0014 */
[----:B------:R-:W-:Y:S01]  /*2b0c0*/  IMAD.MOV.U32 R2, RZ, RZ, R21 ;  /* 0x000000ffff027224 */ /* 0x000fe200078e0015 */
[C---:B--2---:R-:W-:Y:S08]  /*2b0d0*/  HMMA.16816.F32 R12, R8.reuse, R20, R12 ;  /* 0x00000014080c723c */ /* 0x044ff0000000180c */
[----:B---3--:R-:W-:Y:S11]  /*2b0e0*/  HMMA.16816.F32 R24, R8, R16, R24 ;  /* 0x000000100818723c */ /* 0x008ff60000001818 */
[----:B------:R-:W-:Y:S04]  /*2b0f0*/  @!UPT UIADD3 URZ, URZ, URZ, URZ ;  /* 0x0000003f3f3ff290 */ /* 0x000fe8000fffe03f */
[----:B------:R-:W-:Y:S01]  /*2b100*/  STL.64 [R1+0x1d0], R12 ;  /* 0x0001d00c01007387 */ /* 0x000fe20000100a00 */
[----:B------:R0:W-:Y:S03]  /*2b110*/  STL.64 [R1+0x1d8], R14 ;  /* 0x0001d80e01007387 */ /* 0x0001e60000100a00 */
[----:B0-----:R-:W2:Y:S01]  /*2b120*/  LDL.LU.64 R14, [R1+0x2058] ;  /* 0x00205800010e7983 */ /* 0x001ea20000300a00 */
[----:B------:R-:W2:Y:S02]  /*2b130*/  LDL.LU.64 R12, [R1+0x2050] ;  /* 0x00205000010c7983 */ /* 0x000ea40000300a00 */
[----:B------:R-:W3:Y:S02]  /*2b140*/  LDL.LU.64 R22, [R1+0x2048] ;  /* 0x0020480001167983 */ /* 0x000ee40000300a00 */
[----:B------:R-:W2:Y:S01]  /*2b150*/  LDL.LU.64 R20, [R1+0x2040] ;  /* 0x0020400001147983 */ /* 0x000ea20000300a00 */
[----:B------:R0:W-:Y:S01]  /*2b160*/  STL.64 [R1+0x1e0], R24 ;  /* 0x0001e01801007387 */ /* 0x0001e20000100a00 */
[----:B------:R-:W-:-:S02]  /*2b170*/  IMAD.MOV.U32 R28, RZ, RZ, R16 ;  /* 0x000000ffff1c7224 */ /* 0x000fc400078e0010 */
[----:B------:R-:W-:Y:S02]  /*2b180*/  IMAD.MOV.U32 R29, RZ, RZ, R17 ;  /* 0x000000ffff1d7224 */ /* 0x000fe400078e0011 */
[----:B------:R1:W-:Y:S01]  /*2b190*/  STL.64 [R1+0x1e8], R26 ;  /* 0x0001e81a01007387 */ /* 0x0003e20000100a00 */
[----:B------:R-:W3:Y:S01]  /*2b1a0*/  LDL.LU.64 R16, [R1+0x200] ;  /* 0x0002000001107983 */ /* 0x000ee20000300a00 */
[----:B------:R-:W3:Y:S03]  /*2b1b0*/  LDL.LU.64 R18, [R1+0x208] ;  /* 0x0002080001127983 */ /* 0x000ee60000300a00 */
[----:B0-----:R-:W4:Y:S01]  /*2b1c0*/  LDL.LU.64 R24, [R1+0x250] ;  /* 0x0002500001187983 */ /* 0x001f220000300a00 */
[----:B-1----:R-:W4:Y:S01]  /*2b1d0*/  LDL.LU.64 R26, [R1+0x258] ;  /* 0x00025800011a7983 */ /* 0x002f220000300a00 */
[C---:B--2---:R-:W-:Y:S08]  /*2b1e0*/  HMMA.16816.F32 R12, R8.reuse, R20, R12 ;  /* 0x00000014080c723c */ /* 0x044ff0000000180c */
[----:B---3--:R-:W-:Y:S11]  /*2b1f0*/  HMMA.16816.F32 R16, R8, R4, R16 ;  /* 0x000000040810723c */ /* 0x008ff60000001810 */
[----:B------:R-:W-:Y:S04]  /*2b200*/  @!UPT UIADD3 URZ, URZ, URZ, URZ ;  /* 0x0000003f3f3ff290 */ /* 0x000fe8000fffe03f */
[----:B------:R-:W-:Y:S01]  /*2b210*/  STL.64 [R1+0x1f0], R12 ;  /* 0x0001f00c01007387 */ /* 0x000fe20000100a00 */
[----:B------:R-:W-:Y:S02]  /*2b220*/  STL.64 [R1+0x1f8], R14 ;  /* 0x0001f80e01007387 */ /* 0x000fe40000100a00 */
[----:B----4-:R-:W-:Y:S02]  /*2b230*/  STL.64 [R1+0x2028], R26 ;  /* 0x0020281a01007387 */ /* 0x010fe40000100a00 */
[----:B------:R0:W-:Y:S02]  /*2b240*/  STL.64 [R1+0x2020], R24 ;  /* 0x0020201801007387 */ /* 0x0001e40000100a00 */
[----:B0-----:R-:W2:Y:S01]  /*2b250*/  LDL.LU.64 R24, [R1+0x210] ;  /* 0x0002100001187983 */ /* 0x001ea20000300a00 */
[----:B------:R-:W2:Y:S02]  /*2b260*/  LDL.LU.64 R26, [R1+0x218] ;  /* 0x00021800011a7983 */ /* 0x000ea40000300a00 */
[----:B------:R-:W3:Y:S02]  /*2b270*/  LDL.LU.64 R12, [R1+0x270] ;  /* 0x00027000010c7983 */ /* 0x000ee40000300a00 */
[----:B------:R-:W3:Y:S01]  /*2b280*/  LDL.LU.64 R14, [R1+0x278] ;  /* 0x00027800010e7983 */ /* 0x000ee20000300a00 */
[----:B------:R-:W-:Y:S01]  /*2b290*/  STL.64 [R1+0x1fc0], R22 ;  /* 0x001fc01601007387 */ /* 0x000fe20000100a00 */
[----:B------:R0:W-:Y:S02]  /*2b2a0*/  STL.64 [R1+0x1fb8], R20 ;  /* 0x001fb81401007387 */ /* 0x0001e40000100a00 */
[----:B0-----:R-:W-:-:S02]  /*2b2b0*/  IMAD.MOV.U32 R20, RZ, RZ, R28 ;  /* 0x000000ffff147224 */ /* 0x001fc400078e001c */
[----:B------:R-:W-:Y:S01]  /*2b2c0*/  IMAD.MOV.U32 R21, RZ, RZ, R29 ;  /* 0x000000ffff157224 */ /* 0x000fe200078e001d */
[----:B------:R-:W4:Y:S01]  /*2b2d0*/  LDL.LU R28, [R1+0x203c] ;  /* 0x00203c00011c7983 */ /* 0x000f220000300800 */
[----:B------:R-:W2:Y:S03]  /*2b2e0*/  LDL.LU R29, [R1+0x2038] ;  /* 0x00203800011d7983 */ /* 0x000ea60000300800 */
[----:B------:R-:W-:Y:S01]  /*2b2f0*/  STL.64 [R1+0x1fd8], R20 ;  /* 0x001fd81401007387 */ /* 0x000fe20000100a00 */
[----:B------:R0:W-:Y:S02]  /*2b300*/  STL.64 [R1+0x200], R16 ;  /* 0x0002001001007387 */ /* 0x0001e40000100a00 */
[----:B------:R-:W-:Y:S01]  /*2b310*/  STL.64 [R1+0x208], R18 ;  /* 0x0002081201007387 */ /* 0x000fe20000100a00 */
[----:B0-----:R-:W2:Y:S01]  /*2b320*/  LDL.LU.64 R16, [R1+0x2030] ;  /* 0x0020300001107983 */ /* 0x001ea20000300a00 */
[----:B------:R-:W-:Y:S02]  /*2b330*/  STL.64 [R1+0x1fb0], R6 ;  /* 0x001fb00601007387 */ /* 0x000fe40000100a00 */
[----:B------:R0:W-:Y:S02]  /*2b340*/  STL.64 [R1+0x1fa8], R4 ;  /* 0x001fa80401007387 */ /* 0x0001e40000100a00 */
[----:B0-----:R-:W3:Y:S01]  /*2b350*/  LDL.LU.64 R4, [R1+0x240] ;  /* 0x0002400001047983 */ /* 0x001ee20000300a00 */
[----:B------:R-:W3:Y:S01]  /*2b360*/  LDL.LU.64 R6, [R1+0x248] ;  /* 0x0002480001067983 */ /* 0x000ee20000300a00 */
[----:B--2---:R-:W-:Y:S01]  /*2b370*/  HMMA.16816.F32 R24, R8, R16, R24 ;  /* 0x000000100818723c */ /* 0x004fe20000001818 */
[----:B------:R-:W-:-:S02]  /*2b380*/  IMAD.MOV.U32 R23, RZ, RZ, R16 ;  /* 0x000000ffff177224 */ /* 0x000fc400078e0010 */
[----:B------:R-:W-:Y:S11]  /*2b390*/  IMAD.MOV.U32 R22, RZ, RZ, R17 ;  /* 0x000000ffff167224 */ /* 0x000ff600078e0011 */
[----:B------:R-:W-:Y:S09]  /*2b3a0*/  @!UPT UIADD3 URZ, URZ, URZ, URZ ;  /* 0x0000003f3f3ff290 */ /* 0x000ff2000fffe03f */
[----:B------:R-:W-:Y:S01]  /*2b3b0*/  STL.64 [R1+0x210], R24 ;  /* 0x0002101801007387 */ /* 0x000fe20000100a00 */
[----:B------:R0:W-:Y:S03]  /*2b3c0*/  STL.64 [R1+0x218], R26 ;  /* 0x0002181a01007387 */ /* 0x0001e60000100a00 */
[----:B0-----:R-:W2:Y:S01]  /*2b3d0*/  LDL.LU.64 R26, [R1+0x2028] ;  /* 0x00202800011a7983 */ /* 0x001ea20000300a00 */
[----:B------:R-:W2:Y:S02]  /*2b3e0*/  LDL.LU.64 R24, [R1+0x2020] ;  /* 0x0020200001187983 */ /* 0x000ea40000300a00 */
[----:B------:R-:W2:Y:S02]  /*2b3f0*/  LDL.LU.64 R16, [R1+0x2018] ;  /* 0x0020180001107983 */ /* 0x000ea40000300a00 */
[----:B------:R-:W-:Y:S02]  /*2b400*/  IMAD.MOV.U32 R20, RZ, RZ, R3 ;  /* 0x000000ffff147224 */ /* 0x000fe400078e0003 */
[----:B------:R-:W-:Y:S01]  /*2b410*/  IMAD.MOV.U32 R21, RZ, RZ, R2 ;  /* 0x000000ffff157224 */ /* 0x000fe200078e0002 */
        /* <DEDUP_REMOVED lines=8> */
[----:B------:R-:W3:Y:S02]  /*2b4a0*/  LDL.LU.64 R16, [R1+0x2000] ;  /* 0x0020000001107983 */ /* 0x000ee40000300a00 */
[C---:B---3--:R-:W-:Y:S08]  /*2b4b0*/  HMMA.16816.F32 R12, R8.reuse, R16, R12 ;  /* 0x00000010080c723c */ /* 0x048ff0000000180c */
[----:B--2---:R-:W-:Y:S11]  /*2b4c0*/  HMMA.16816.F32 R8, R8, R24, R4 ;  /* 0x000000180808723c */ /* 0x004ff60000001804 */
[----:B------:R-:W-:Y:S04]  /*2b4d0*/  @!UPT UIADD3 URZ, URZ, URZ, URZ ;  /* 0x0000003f3f3ff290 */ /* 0x000fe8000fffe03f */
[----:B------:R-:W-:Y:S01]  /*2b4e0*/  STL.64 [R1+0x270], R12 ;  /* 0x0002700c01007387 */ /* 0x000fe20000100a00 */
[----:B------:R0:W-:Y:S03]  /*2b4f0*/  STL.64 [R1+0x278], R14 ;  /* 0x0002780e01007387 */ /* 0x0001e60000100a00 */
[----:B0-----:R-:W2:Y:S01]  /*2b500*/  LDL.LU.64 R14, [R1+0x1ff8] ;  /* 0x001ff800010e7983 */ /* 0x001ea20000300a00 */
[----:B------:R-:W2:Y:S02]  /*2b510*/  LDL.LU.64 R12, [R1+0x1ff0] ;  /* 0x001ff000010c7983 */ /* 0x000ea40000300a00 */
[----:B------:R-:W-:Y:S02]  /*2b520*/  STL.64 [R1+0x1f88], R16 ;  /* 0x001f881001007387 */ /* 0x000fe40000100a00 */
[----:B------:R-:W3:Y:S01]  /*2b530*/  LDL.LU.64 R4, [R1+0x260] ;  /* 0x0002600001047983 */ /* 0x000ee20000300a00 */
[----:B------:R-:W2:Y:S01]  /*2b540*/  LDL.LU.64 R6, [R1+0x268] ;  /* 0x0002680001067983 */ /* 0x000ea20000300a00 */
[----:B------:R-:W-:Y:S02]  /*2b550*/  STL.64 [R1+0x240], R8 ;  /* 0x0002400801007387 */ /* 0x000fe40000100a00 */
[----:B------:R-:W-:Y:S01]  /*2b560*/  STL.64 [R1+0x248], R10 ;  /* 0x0002480a01007387 */ /* 0x000fe20000100a00 */
[----:B--2---:R-:W-:Y:S01]  /*2b570*/  STL.64 [R1+0x1fd0], R6 ;  /* 0x001fd00601007387 */ /* 0x004fe20000100a00 */
[----:B---3--:R0:W-:Y:S03]  /*2b580*/  STL.64 [R1+0x1fc8], R4 ;  /* 0x001fc80401007387 */ /* 0x0081e60000100a00 */
[----:B0-----:R-:W2:Y:S01]  /*2b590*/  LDL.LU.64 R4, [R1+0x220] ;  /* 0x0002200001047983 */ /* 0x001ea20000300a00 */
[----:B------:R-:W3:Y:S03]  /*2b5a0*/  LDL.LU.64 R6, [R1+0x228] ;  /* 0x0002280001067983 */ /* 0x000ee60000300a00 */
[----:B---3--:R-:W-:Y:S01]  /*2b5b0*/  STL.64 [R1+0x1fe8], R6 ;  /* 0x001fe80601007387 */ /* 0x008fe20000100a00 */
[----:B--2---:R0:W-:Y:S03]  /*2b5c0*/  STL.64 [R1+0x1fe0], R4 ;  /* 0x001fe00401007387 */ /* 0x0041e60000100a00 */
[----:B0-----:R-:W2:Y:S01]  /*2b5d0*/  LDL.LU.64 R4, [R1+0x230] ;  /* 0x0002300001047983 */ /* 0x001ea20000300a00 */
[----:B------:R-:W2:Y:S02]  /*2b5e0*/  LDL.LU.64 R6, [R1+0x238] ;  /* 0x0002380001067983 */ /* 0x000ea40000300a00 */
[----:B------:R-:W3:Y:S02]  /*2b5f0*/  LDL.LU.64 R16, [R1+0x1b0] ;  /* 0x0001b00001107983 */ /* 0x000ee40000300a00 */
[----:B------:R-:W3:Y:S02]  /*2b600*/  LDL.LU.64 R18, [R1+0x1b8] ;  /* 0x0001b80001127983 */ /* 0x000ee40000300a00 */
[----:B------:R-:W-:-:S02]  /*2b610*/  IMAD.MOV.U32 R8, RZ, RZ, R23 ;  /* 0x000000ffff087224 */ /* 0x000fc400078e0017 */
[----:B------:R-:W-:Y:S02]  /*2b620*/  IMAD.MOV.U32 R9, RZ, RZ, R22 ;  /* 0x000000ffff097224 */ /* 0x000fe400078e0016 */
[C---:B--2---:R-:W-:Y:S01]  /*2b630*/  HMMA.16816.F32 R20, R12.reuse, R20, R4 ;  /* 0x000000140c14723c */ /* 0x044fe20000001804 */
[----:B---3--:R-:W-:Y:S01]  /*2b640*/  STL.64 [R1+0x1f98], R18 ;  /* 0x001f981201007387 */ /* 0x008fe20000100a00 */
[----:B------:R0:W-:Y:S03]  /*2b650*/  STL.64 [R1+0x1f90], R16 ;  /* 0x001f901001007387 */ /* 0x0001e60000100a00 */
[----:B0-----:R-:W2:Y:S01]  /*2b660*/  LDL.LU.64 R16, [R1+0x280] ;  /* 0x0002800001107983 */ /* 0x001ea20000300a00 */
[----:B------:R-:W2:Y:S02]  /*2b670*/  LDL.LU.64 R18, [R1+0x288] ;  /* 0x0002880001127983 */ /* 0x000ea40000300a00 */
[----:B------:R-:W-:Y:S02]  /*2b680*/  STL.64 [R1+0x1f80], R26 ;  /* 0x001f801a01007387 */ /* 0x000fe40000100a00 */
[----:B------:R0:W-:Y:S01]  /*2b690*/  STL.64 [R1+0x1f78], R24 ;  /* 0x001f781801007387 */ /* 0x0001e20000100a00 */
[----:B------:R-:W3:Y:S04]  /*2b6a0*/  LDL R10, [R1+0x68] ;  /* 0x00006800010a7983 */ /* 0x000ee80000100800 */
[----:B------:R-:W3:Y:S04]  /*2b6b0*/  LDL R11, [R1+0x6c] ;  /* 0x00006c00010b7983 */ /* 0x000ee80000100800 */
[----:B0-----:R-:W2:Y:S01]  /*2b6c0*/  LDL.LU.64 R24, [R1+0x190] ;  /* 0x0001900001187983 */ /* 0x001ea20000300a00 */
[----:B------:R-:W2:Y:S02]  /*2b6d0*/  LDL.LU.64 R26, [R1+0x198] ;  /* 0x00019800011a7983 */ /* 0x000ea40000300a00 */
[----:B------:R-:W2:Y:S02]  /*2b6e0*/  LDL.LU.64 R6, [R1+0x1fe8] ;  /* 0x001fe80001067983 */ /* 0x000ea40000300a00 */
[----:B------:R-:W2:Y:S01]  /*2b6f0*/  LDL.LU.64 R4, [R1+0x1fe0] ;  /* 0x001fe00001047983 */ /* 0x000ea20000300a00 */
[----:B------:R0:W-:Y:S01]  /*2b700*/  STL.64 [R1+0x230], R20 ;  /* 0x0002301401007387 */ /* 0x0001e20000100a00 */
[----:B------:R2:W-:Y:S03]  /*2b710*/  STL.64 [R1+0x238], R22 ;  /* 0x0002381601007387 */ /* 0x0005e60000100a00 */
[----:B0-----:R-:W2:Y:S02]  /*2b720*/  LDL.LU.64 R20, [R1+0x1fd8] ;  /* 0x001fd80001147983 */ /* 0x001ea40000300a00 */
[C---:B--2---:R-:W-:Y:S02]  /*2b730*/  HMMA.16816.F32 R20, R12.reuse, R20, R4 ;  /* 0x000000140c14723c */ /* 0x044fe40000001804 */
[----:B------:R-:W2:Y:S01]  /*2b740*/  LDL.LU.64 R6, [R1+0x1fd0] ;  /* 0x001fd00001067983 */ /* 0x000ea20000300a00 */
[----:B------:R-:W2:Y:S11]  /*2b750*/  LDL.LU.64 R4, [R1+0x1fc8] ;  /* 0x001fc80001047983 */ /* 0x000eb60000300a00 */
[----:B------:R-:W-:Y:S09]  /*2b760*/  @!UPT UIADD3 URZ, URZ, URZ, URZ ;  /* 0x0000003f3f3ff290 */ /* 0x000ff2000fffe03f */
[----:B------:R-:W-:Y:S01]  /*2b770*/  STL.64 [R1+0x220], R20 ;  /* 0x0002201401007387 */ /* 0x000fe20000100a00 */
[----:B------:R0:W-:Y:S03]  /*2b780*/  STL.64 [R1+0x228], R22 ;  /* 0x0002281601007387 */ /* 0x0001e60000100a00 */
[----:B0-----:R-:W2:Y:S01]  /*2b790*/  LDL.LU.64 R22, [R1+0x1fc0] ;  /* 0x001fc00001167983 */ /* 0x001ea20000300a00 */
[----:B------:R-:W2:Y:S02]  /*2b7a0*/  LDL.LU.64 R20, [R1+0x1fb8] ;  /* 0x001fb80001147983 */ /* 0x000ea40000300a00 */
[C---:B--2---:R-:W-:Y:S11]  /*2b7b0*/  HMMA.16816.F32 R4, R12.reuse, R20, R4 ;  /* 0x000000140c04723c */ /* 0x044ff60000001804 */
[----:B------:R-:W-:Y:S11]  /*2b7c0*/  @!UPT UIADD3 URZ, URZ, URZ, URZ ;  /* 0x0000003f3f3ff290 */ /* 0x000ff6000fffe03f */
[----:B------:R-:W-:Y:S01]  /*2b7d0*/  @!UPT UIADD3 URZ, URZ, URZ, URZ ;  /* 0x0000003f3f3ff290 */ /* 0x000fe2000fffe03f */
[----:B------:R-:W-:Y:S01]  /*2b7e0*/  STL.64 [R1+0x260], R4 ;  /* 0x0002600401007387 */ /* 0x000fe20000100a00 */
[----:B------:R0:W-:Y:S03]  /*2b7f0*/  STL.64 [R1+0x268], R6 ;  /* 0x0002680601007387 */ /* 0x0001e60000100a00 */
[----:B0-----:R-:W2:Y:S01]  /*2b800*/  LDL.LU.64 R6, [R1+0x1fb0] ;  /* 0x001fb00001067983 */ /* 0x001ea20000300a00 */
[----:B------:R-:W2:Y:S02]  /*2b810*/  LDL.LU.64 R4, [R1+0x1fa8] ;  /* 0x001fa80001047983 */ /* 0x000ea40000300a00 */
[----:B------:R-:W-:Y:S02]  /*2b820*/  STL.64 [R1+0x1f40], R22 ;  /* 0x001f401601007387 */ /* 0x000fe40000100a00 */
[----:B------:R-:W-:Y:S02]  /*2b830*/  IMAD.MOV.U32 R20, RZ, RZ, R3 ;  /* 0x000000ffff147224 */ /* 0x000fe400078e0003 */
[----:B------:R-:W-:Y:S01]  /*2b840*/  IMAD.MOV.U32 R21, RZ, RZ, R2 ;  /* 0x000000ffff157224 */ /* 0x000fe200078e0002 */
[----:B------:R-:W3:Y:S01]  /*2b850*/  LDL.LU R3, [R1+0x1fa4] ;  /* 0x001fa40001037983 */ /* 0x000ee20000300800 */
[----:B------:R-:W3:Y:S01]  /*2b860*/  LDL.LU R2, [R1+0x1fa0] ;  /* 0x001fa00001027983 */ /* 0x000ee20000300800 */
[C---:B--2---:R-:W-:Y:S11]  /*2b870*/  HMMA.16816.F32 R16, R12.reuse, R4, R16 ;  /* 0x000000040c10723c */ /* 0x044ff60000001810 */
[----:B------:R-:W-:Y:S11]  /*2b880*/  @!UPT UIADD3 URZ, URZ, URZ, URZ ;  /* 0x0000003f3f3ff290 */ /* 0x000ff6000fffe03f */
[----:B------:R-:W-:Y:S01]  /*2b890*/  @!UPT UIADD3 URZ, URZ, URZ, URZ ;  /* 0x0000003f3f3ff290 */ /* 0x000fe2000fffe03f */
[----:B------:R-:W-:Y:S01]  /*2b8a0*/  STL.64 [R1+0x280], R16 ;  /* 0x0002801001007387 */ /* 0x000fe20000100a00 */
[----:B------:R0:W-:Y:S03]  /*2b8b0*/  STL.64 [R1+0x288], R18 ;  /* 0x0002881201007387 */ /* 0x0001e60000100a00 */
[----:B0-----:R-:W2:Y:S01]  /*2b8c0*/  LDL.LU.64 R18, [R1+0x1f98] ;  /* 0x001f980001127983 */ /* 0x001ea20000300a00 */
[----:B------:R-:W2:Y:S02]  /*2b8d0*/  LDL.LU.64 R16, [R1+0x1f90] ;  /* 0x001f900001107983 */ /* 0x000ea40000300a00 */
[----:B------:R0:W-:Y:S02]  /*2b8e0*/  STL.64 [R1+0x1f38], R6 ;  /* 0x001f380601007387 */ /* 0x0001e40000100a00 */
[----:B------:R-:W3:Y:S01]  /*2b8f0*/  LDL.LU.64 R4, [R1+0x180] ;  /* 0x0001800001047983 */ /* 0x000ee20000300a00 */
[----:B0-----:R-:W3:Y:S01]  /*2b900*/  LDL.LU.64 R6, [R1+0x188] ;  /* 0x0001880001067983 */ /* 0x001ee20000300a00 */
[C---:B--2---:R-:W-:Y:S11]  /*2b910*/  HMMA.16816.F32 R16, R12.reuse, R8, R16 ;  /* 0x000000080c10723c */ /* 0x044ff60000001810 */
[----:B------:R-:W-:Y:S11]  /*2b920*/  @!UPT UIADD3 URZ, URZ, URZ, URZ ;  /* 0x0000003f3f3ff290 */ /* 0x000ff6000fffe03f */
[----:B------:R-:W-:Y:S01]  /*2b930*/  @!UPT UIADD3 URZ, URZ, URZ, URZ ;  /* 0x0000003f3f3ff290 */ /* 0x000fe2000fffe03f */
[----:B------:R0:W-:Y:S01]  /*2b940*/  STL.64 [R1+0x290], R16 ;  /* 0x0002901001007387 */ /* 0x0001e20000100a00 */
[----:B------:R-:W-:Y:S03]  /*2b950*/  STL.64 [R1+0x298], R18 ;  /* 0x0002981201007387 */ /* 0x000fe60000100a00 */
[----:B0-----:R-:W2:Y:S01]  /*2b960*/  LDL.LU.64 R16, [R1+0x1f88] ;  /* 0x001f880001107983 */ /* 0x001ea20000300a00 */
[----:B---3--:R0:W-:Y:S02]  /*2b970*/  STL.64 [R1+0x1f28], R10 ;  /* 0x001f280a01007387 */ /* 0x0081e40000100a00 */
[----:B------:R-:W3:Y:S01]  /*2b980*/  LDL.LU.64 R8, [R1+0x1a0] ;  /* 0x0001a00001087983 */ /* 0x000ee20000300a00 */
[----:B0-----:R-:W3:Y:S02]  /*2b990*/  LDL.LU.64 R10, [R1+0x1a8] ;  /* 0x0001a800010a7983 */ /* 0x001ee40000300a00 */
[C---:B---3--:R-:W-:Y:S02]  /*2b9a0*/  HMMA.16816.F32 R20, R12.reuse, R20, R8 ;  /* 0x000000140c14723c */ /* 0x048fe40000001808 */
[----:B------:R-:W3:Y:S06]  /*2b9b0*/  LDL.LU R8, [R1+0x130] ;  /* 0x0001300001087983 */ /* 0x000eec0000300800 */
[C---:B--2---:R-:W-:Y:S11]  /*2b9c0*/  HMMA.16816.F32 R16, R12.reuse, R16, R24 ;  /* 0x000000100c10723c */ /* 0x044ff60000001818 */
[----:B------:R-:W-:Y:S04]  /*2b9d0*/  @!UPT UIADD3 URZ, URZ, URZ, URZ ;  /* 0x0000003f3f3ff290 */ /* 0x000fe8000fffe03f */
[----:B------:R-:W-:Y:S01]  /*2b9e0*/  STL.64 [R1+0x2b0], R20 ;  /* 0x0002b01401007387 */ /* 0x000fe20000100a00 */
[----:B------:R0:W-:Y:S02]  /*2b9f0*/  STL.64 [R1+0x2b8], R22 ;  /* 0x0002b81601007387 */ /* 0x0001e40000100a00 */
[----:B------:R-:W3:Y:S02]  /*2ba00*/  LDL.LU R9, [R1+0x134] ;  /* 0x0001340001097983 */ /* 0x000ee40000300800 */
[----:B------:R-:W3:Y:S01]  /*2ba10*/  LDL.LU R10, [R1+0x138] ;  /* 0x00013800010a7983 */ /* 0x000ee20000300800 */
[----:B------:R-:W3:Y:S04]  /*2ba20*/  LDL.LU R11, [R1+0x13c] ;  /* 0x00013c00010b7983 */ /* 0x000ee80000300800 */
[----:B0-----:R-:W3:Y:S01]  /*2ba30*/  LDL.64 R22, [R1+0xa8] ;  /* 0x0000a80001167983 */ /* 0x001ee20000100a00 */
[----:B------:R-:W2:Y:S02]  /*2ba40*/  LDL.LU.64 R26, [R1+0x1f80] ;  /* 0x001f8000011a7983 */ /* 0x000ea40000300a00 */
[----:B------:R-:W2:Y:S02]  /*2ba50*/  LDL.LU.64 R24, [R1+0x1f78] ;  /* 0x001f780001187983 */ /* 0x000ea40000300a00 */
[----:B------:R-:W-:Y:S01]  /*2ba60*/  STL.64 [R1+0x330], R16 ;  /* 0x0003301001007387 */ /* 0x000fe20000100a00 */
[----:B------:R0:W-:Y:S04]  /*2ba70*/  STL.64 [R1+0x338], R18 ;  /* 0x0003381201007387 */ /* 0x0001e80000100a00 */
[----:B0-----:R-:W3:Y:S01]  /*2ba80*/  LDL.LU.64 R18, [R1+0x1f70] ;  /* 0x001f700001127983 */ /* 0x001ee20000300a00 */
[----:B------:R-:W3:Y:S01]  /*2ba90*/  LDL.LU.64 R16, [R1+0x1f68] ;  /* 0x001f680001107983 */ /* 0x000ee20000300a00 */
[----:B--2---:R-:W-:Y:S02]  /*2baa0*/  HMMA.16816.F32 R4, R12, R24, R4 ;  /* 0x000000180c04723c */ /* 0x004fe40000001804 */
[----:B------:R-:W-:Y:S05]  /*2bab0*/  STL.64 [R1+0x1ef0], R26 ;  /* 0x001ef01a01007387 */ /* 0x000fea0000100a00 */
[----:B---3--:R-:W-:Y:S11]  /*2bac0*/  IMAD.MOV.U32 R12, RZ, RZ, R17 ;  /* 0x000000ffff0c7224 */ /* 0x008ff600078e0011 */
[----:B------:R-:W-:Y:S05]  /*2bad0*/  @!UPT UIADD3 URZ, URZ, URZ, URZ ;  /* 0x0000003f3f3ff290 */ /* 0x000fea000fffe03f */
[----:B------:R-:W-:Y:S01]  /*2bae0*/  STL.64 [R1+0x320], R4 ;  /* 0x0003200401007387 */ /* 0x000fe20000100a00 */
[----:B------:R-:W-:Y:S02]  /*2baf0*/  STL.64 [R1+0x328], R6 ;  /* 0x0003280601007387 */ /* 0x000fe40000100a00 */
[----:B------:R-:W2:Y:S02]  /*2bb00*/  LDL.LU R17, [R1+0x1f64] ;  /* 0x001f640001117983 */ /* 0x000ea40000300800 */
[----:B------:R-:W-:Y:S02]  /*2bb10*/  IMAD.MOV.U32 R14, RZ, RZ, R3 ;  /* 0x000000ffff0e7224 */ /* 0x000fe400078e0003 */
[----:B------:R-:W-:Y:S02]  /*2bb20*/  IMAD.MOV.U32 R15, RZ, RZ, R29 ;  /* 0x000000ffff0f7224 */ /* 0x000fe400078e001d */
[----:B------:R-:W-:Y:S02]  /*2bb30*/  IMAD.MOV.U32 R13, RZ, RZ, R2 ;  /* 0x000000ffff0d7224 */ /* 0x000fe400078e0002 */
[----:B------:R-:W3:Y:S01]  /*2bb40*/  LDL.LU R2, [R1+0x1f60] ;  /* 0x001f600001027983 */ /* 0x000ee20000300800 */
[----:B------:R-:W3:Y:S02]  /*2bb50*/  LDL.LU R3, [R1+0x1f5c] ;  /* 0x001f5c0001037983 */ /* 0x000ee40000300800 */
[----:B------:R-:W3:Y:S02]  /*2bb60*/  LDL.LU R29, [R1+0x1f58] ;  /* 0x001f5800011d7983 */ /* 0x000ee40000300800 */
[----:B------:R-:W-:Y:S01]  /*2bb70*/  STL.64 [R1+0x1ea0], R14 ;  /* 0x001ea00e01007387 */ /* 0x000fe20000100a00 */
[----:B------:R0:W-:Y:S02]  /*2bb80*/  STL.64 [R1+0x1e98], R12 ;  /* 0x001e980c01007387 */ /* 0x0001e40000100a00 */
[----:B0-----:R-:W-:-:S02]  /*2bb90*/  IMAD.MOV.U32 R12, RZ, RZ, R16 ;  /* 0x000000ffff0c7224 */ /* 0x001fc400078e0010 */
[----:B------:R-:W-:Y:S01]  /*2bba0*/  IMAD.MOV.U32 R14, RZ, RZ, R18 ;  /* 0x000000ffff0e7224 */ /* 0x000fe200078e0012 */
[----:B------:R-:W3:Y:S01]  /*2bbb0*/  LDL.LU R16, [R1+0x1f54] ;  /* 0x001f540001107983 */ /* 0x000ee20000300800 */
[----:B------:R-:W-:Y:S02]  /*2bbc0*/  IMAD.MOV.U32 R15, RZ, RZ, R19 ;  /* 0x000000ffff0f7224 */ /* 0x000fe400078e0013 */
[----:B--2---:R-:W-:Y:S02]  /*2bbd0*/  IMAD.MOV.U32 R13, RZ, RZ, R17 ;  /* 0x000000ffff0d7224 */ /* 0x004fe400078e0011 */
[----:B------:R-:W3:Y:S01]  /*2bbe0*/  LDL.LU R17, [R1+0x1f50] ;  /* 0x001f500001117983 */ /* 0x000ee20000300800 */
[----:B------:R-:W3:Y:S02]  /*2bbf0*/  LDL.LU R18, [R1+0x1f4c] ;  /* 0x001f4c0001127983 */ /* 0x000ee40000300800 */
[----:B------:R-:W3:Y:S02]  /*2bc00*/  LDL.LU R19, [R1+0x1f48] ;  /* 0x001f480001137983 */ /* 0x000ee40000300800 */
[----:B------:R-:W2:Y:S01]  /*2bc10*/  LDL R26, [R1+0x48] ;  /* 0x00004800011a7983 */ /* 0x000ea20000100800 */
[----:B------:R-:W2:Y:S04]  /*2bc20*/  LDL R27, [R1+0x4c] ;  /* 0x00004c00011b7983 */ /* 0x000ea80000100800 */
[----:B--2---:R-:W-:Y:S01]  /*2bc30*/  STL.64 [R1+0x1f08], R26 ;  /* 0x001f081a01007387 */ /* 0x004fe20000100a00 */
[----:B------:R0:W-:Y:S02]  /*2bc40*/  STL.64 [R1+0x1eb0], R14 ;  /* 0x001eb00e01007387 */ /* 0x0001e40000100a00 */
[----:B------:R-:W-:Y:S01]  /*2bc50*/  STL.64 [R1+0x1ea8], R12 ;  /* 0x001ea80c01007387 */ /* 0x000fe20000100a00 */
[----:B0-----:R-:W2:Y:S04]  /*2bc60*/  LDL R14, [R1+0x98] ;  /* 0x00009800010e7983 */ /* 0x001ea80000100800 */
[----:B------:R-:W2:Y:S01]  /*2bc70*/  LDL R15, [R1+0x9c] ;  /* 0x00009c00010f7983 */ /* 0x000ea20000100800 */
[----:B------:R-:W2:Y:S02]  /*2bc80*/  LDL.LU R4, [R1+0x110] ;  /* 0x0001100001047983 */ /* 0x000ea40000300800 */
[----:B------:R-:W2:Y:S02]  /*2bc90*/  LDL.LU R5, [R1+0x114] ;  /* 0x0001140001057983 */ /* 0x000ea40000300800 */
[----:B------:R-:W2:Y:S01]  /*2bca0*/  LDL.LU R6, [R1+0x118] ;  /* 0x0001180001067983 */ /* 0x000ea20000300800 */
[----:B------:R-:W2:Y:S01]  /*2bcb0*/  LDL.LU R7, [R1+0x11c] ;  /* 0x00011c0001077983 */ /* 0x000ea20000300800 */
[----:B------:R-:W2:Y:S01]  /*2bcc0*/  LDL.64 R26, [R1+0x58] ;  /* 0x00005800011a7983 */ /* 0x000ea20000100a00 */
[C---:B---3--:R-:W-:Y:S02]  /*2bcd0*/  HMMA.16816.F32 R8, R16.reuse, R22, R8 ;  /* 0x000000161008723c */ /* 0x048fe40000001808 */
[----:B--2---:R0:W-:Y:S01]  /*2bce0*/  STL.64 [R1+0x1f20], R26 ;  /* 0x001f201a01007387 */ /* 0x0041e20000100a00 */
[----:B------:R-:W2:Y:S02]  /*2bcf0*/  LDL.LU R24, [R1+0x120] ;  /* 0x0001200001187983 */ /* 0x000ea40000300800 */
[----:B------:R-:W2:Y:S01]  /*2bd00*/  LDL.LU R25, [R1+0x124] ;  /* 0x0001240001197983 */ /* 0x000ea20000300800 */
[----:B0-----:R-:W2:Y:S01]  /*2bd10*/  LDL.LU R26, [R1+0x128] ;  /* 0x00012800011a7983 */ /* 0x001ea20000300800 */
[----:B------:R-:W2:Y:S11]  /*2bd20*/  LDL.LU R27, [R1+0x12c] ;  /* 0x00012c00011b7983 */ /* 0x000eb60000300800 */
[----:B------:R-:W-:Y:S05]  /*2bd30*/  @!UPT UIADD3 URZ, URZ, URZ, URZ ;  /* 0x0000003f3f3ff290 */ /* 0x000fea000fffe03f */
[----:B------:R0:W-:Y:S02]  /*2bd40*/  STL.64 [R1+0x310], R8 ;  /* 0x0003100801007387 */ /* 0x0001e40000100a00 */
[----:B------:R-:W-:Y:S02]  /*2bd50*/  STL.64 [R1+0x318], R10 ;  /* 0x0003180a01007387 */ /* 0x000fe40000100a00 */
[----:B0-----:R-:W-:Y:S02]  /*2bd60*/  IMAD.MOV.U32 R8, RZ, RZ, R23 ;  /* 0x000000ffff087224 */ /* 0x001fe400078e0017 */
[----:B------:R-:W-:Y:S02]  /*2bd70*/  IMAD.MOV.U32 R9, RZ, RZ, R22 ;  /* 0x000000ffff097224 */ /* 0x000fe400078e0016 */
[----:B------:R-:W3:Y:S01]  /*2bd80*/  LDL.LU.64 R22, [R1+0x1f40] ;  /* 0x001f400001167983 */ /* 0x000ee20000300a00 */
[----:B------:R0:W-:Y:S01]  /*2bd90*/  STL.64 [R1+0x1ec0], R14 ;  /* 0x001ec00e01007387 */ /* 0x0001e20000100a00 */
[----:B--2---:R-:W-:Y:S07]  /*2bda0*/  HMMA.16816.F32 R24, R16, R14, R24 ;  /* 0x0000000e1018723c */ /* 0x004fee0000001818 */
[----:B0-----:R-:W-:-:S02]  /*2bdb0*/  IMAD.MOV.U32 R15, RZ, RZ, R8 ;  /* 0x000000ffff0f7224 */ /* 0x001fc400078e0008 */
[----:B------:R-:W-:Y:S11]  /*2bdc0*/  IMAD.MOV.U32 R14, RZ, RZ, R9 ;  /* 0x000000ffff0e7224 */ /* 0x000ff600078e0009 */
[----:B------:R-:W-:Y:S03]  /*2bdd0*/  @!UPT UIADD3 URZ, URZ, URZ, URZ ;  /* 0x0000003f3f3ff290 */ /* 0x000fe6000fffe03f */
[----:B------:R0:W-:Y:S01]  /*2bde0*/  STL.64 [R1+0x300], R24 ;  /* 0x0003001801007387 */ /* 0x0001e20000100a00 */
[----:B------:R1:W-:Y:S02]  /*2bdf0*/  STL.64 [R1+0x308], R26 ;  /* 0x0003081a01007387 */ /* 0x0003e40000100a00 */
[----:B------:R-:W2:Y:S02]  /*2be00*/  LDL.LU R8, [R1+0x100] ;  /* 0x0001000001087983 */ /* 0x000ea40000300800 */
[----:B------:R-:W2:Y:S01]  /*2be10*/  LDL.LU R9, [R1+0x104] ;  /* 0x0001040001097983 */ /* 0x000ea20000300800 */
[----:B------:R-:W2:Y:S01]  /*2be20*/  LDL.LU R10, [R1+0x108] ;  /* 0x00010800010a7983 */ /* 0x000ea20000300800 */
[----:B------:R-:W2:Y:S03]  /*2be30*/  LDL.LU R11, [R1+0x10c] ;  /* 0x00010c00010b7983 */ /* 0x000ea60000300800 */
[----:B0-----:R-:W2:Y:S01]  /*2be40*/  LDL.LU R24, [R1+0xf0] ;  /* 0x0000f00001187983 */ /* 0x001ea20000300800 */
[----:B------:R-:W2:Y:S02]  /*2be50*/  LDL.LU R25, [R1+0xf4] ;  /* 0x0000f40001197983 */ /* 0x000ea40000300800 */
[----:B-1----:R-:W2:Y:S02]  /*2be60*/  LDL.LU R26, [R1+0xf8] ;  /* 0x0000f800011a7983 */ /* 0x002ea40000300800 */
[----:B------:R-:W2:Y:S01]  /*2be70*/  LDL.LU R27, [R1+0xfc] ;  /* 0x0000fc00011b7983 */ /* 0x000ea20000300800 */
[----:B------:R0:W-:Y:S01]  /*2be80*/  STL.64 [R1+0x1ee8], R14 ;  /* 0x001ee80e01007387 */ /* 0x0001e20000100a00 */
[----:B------:R-:W2:Y:S02]  /*2be90*/  LDL.LU R12, [R1+0xb0] ;  /* 0x0000b000010c7983 */ /* 0x000ea40000300800 */
[----:B------:R-:W2:Y:S01]  /*2bea0*/  LDL.LU R13, [R1+0xb4] ;  /* 0x0000b400010d7983 */ /* 0x000ea20000300800 */
[----:B0-----:R-:W2:Y:S01]  /*2beb0*/  LDL.LU R14, [R1+0xb8] ;  /* 0x0000b800010e7983 */ /* 0x001ea20000300800 */
[----:B------:R-:W2:Y:S01]  /*2bec0*/  LDL.LU R15, [R1+0xbc] ;  /* 0x0000bc00010f7983 */ /* 0x000ea20000300800 */
[C---:B---3--:R-:W-:Y:S02]  /*2bed0*/  HMMA.16816.F32 R4, R16.reuse, R22, R4 ;  /* 0x000000161004723c */ /* 0x048fe40000001804 */
[----:B--2---:R-:W-:Y:S01]  /*2bee0*/  STL.64 [R1+0x1f00], R14 ;  /* 0x001f000e01007387 */ /* 0x004fe20000100a00 */
[----:B------:R0:W-:Y:S03]  /*2bef0*/  STL.64 [R1+0x1ef8], R12 ;  /* 0x001ef80c01007387 */ /* 0x0001e60000100a00 */
[----:B0-----:R-:W2:Y:S01]  /*2bf00*/  LDL.LU R12, [R1+0xd0] ;  /* 0x0000d000010c7983 */ /* 0x001ea20000300800 */
[----:B------:R-:W2:Y:S02]  /*2bf10*/  LDL.LU R13, [R1+0xd4] ;  /* 0x0000d400010d7983 */ /* 0x000ea40000300800 */
[----:B------:R-:W3:Y:S02]  /*2bf20*/  LDL.LU R14, [R1+0xd8] ;  /* 0x0000d800010e7983 */ /* 0x000ee40000300800 */
[----:B------:R-:W3:Y:S02]  /*2bf30*/  LDL.LU R15, [R1+0xdc] ;  /* 0x0000dc00010f7983 */ /* 0x000ee40000300800 */
[----:B---3--:R-:W-:Y:S01]  /*2bf40*/  STL.64 [R1+0x1f18], R14 ;  /* 0x001f180e01007387 */ /* 0x008fe20000100a00 */
[----:B--2---:R0:W-:Y:S03]  /*2bf50*/  STL.64 [R1+0x1f10], R12 ;  /* 0x001f100c01007387 */ /* 0x0041e60000100a00 */
[----:B0-----:R-:W2:Y:S01]  /*2bf60*/  LDL.LU R12, [R1+0xe0] ;  /* 0x0000e000010c7983 */ /* 0x001ea20000300800 */
[----:B------:R-:W2:Y:S02]  /*2bf70*/  LDL.LU R13, [R1+0xe4] ;  /* 0x0000e400010d7983 */ /* 0x000ea40000300800 */
[----:B------:R-:W2:Y:S02]  /*2bf80*/  LDL.LU R14, [R1+0xe8] ;  /* 0x0000e800010e7983 */ /* 0x000ea40000300800 */
[----:B------:R-:W2:Y:S01]  /*2bf90*/  LDL.LU R15, [R1+0xec] ;  /* 0x0000ec00010f7983 */ /* 0x000ea20000300800 */
[----:B------:R-:W-:Y:S01]  /*2bfa0*/  STL.64 [R1+0x2f0], R4 ;  /* 0x0002f00401007387 */ /* 0x000fe20000100a00 */
[----:B------:R0:W-:Y:S03]  /*2bfb0*/  STL.64 [R1+0x2f8], R6 ;  /* 0x0002f80601007387 */ /* 0x0001e60000100a00 */
[----:B0-----:R-:W3:Y:S01]  /*2bfc0*/  LDL.LU.64 R6, [R1+0x1f38] ;  /* 0x001f380001067983 */ /* 0x001ee20000300a00 */
[----:B------:R0:W-:Y:S02]  /*2bfd0*/  STL.64 [R1+0x1eb8], R22 ;  /* 0x001eb81601007387 */ /* 0x0001e40000100a00 */
[----:B------:R-:W2:Y:S02]  /*2bfe0*/  LDL.LU R20, [R1+0x20] ;  /* 0x0000200001147983 */ /* 0x000ea40000300800 */
[----:B------:R-:W2:Y:S01]  /*2bff0*/  LDL.LU R21, [R1+0x24] ;  /* 0x0000240001157983 */ /* 0x000ea20000300800 */
[----:B0-----:R-:W2:Y:S01]  /*2c000*/  LDL.LU R22, [R1+0x28] ;  /* 0x0000280001167983 */ /* 0x001ea20000300800 */
[----:B------:R-:W2:Y:S01]  /*2c010*/  LDL.LU R23, [R1+0x2c] ;  /* 0x00002c0001177983 */ /* 0x000ea20000300800 */
[----:B---3--:R-:W-:Y:S02]  /*2c020*/  HMMA.16816.F32 R8, R16, R6, R8 ;  /* 0x000000061008723c */ /* 0x008fe40000001808 */
[----:B--2---:R-:W-:Y:S01]  /*2c030*/  STL.64 [R1+0x1ed0], R22 ;  /* 0x001ed01601007387 */ /* 0x004fe20000100a00 */
[----:B------:R0:W-:Y:S03]  /*2c040*/  STL.64 [R1+0x1ec8], R20 ;  /* 0x001ec81401007387 */ /* 0x0001e60000100a00 */
[----:B0-----:R-:W2:Y:S01]  /*2c050*/  LDL.LU R20, [R1+0x30] ;  /* 0x0000300001147983 */ /* 0x001ea20000300800 */
[----:B------:R-:W-:-:S02]  /*2c060*/  IMAD.MOV.U32 R21, RZ, RZ, R29 ;  /* 0x000000ffff157224 */ /* 0x000fc400078e001d */
[----:B------:R-:W3:Y:S11]  /*2c070*/  LDL.LU R29, [R1+0x1f30] ;  /* 0x001f3000011d7983 */ /* 0x000ef60000300800 */
[----:B------:R-:W-:Y:S03]  /*2c080*/  @!UPT UIADD3 URZ, URZ, URZ, URZ ;  /* 0x0000003f3f3ff290 */ /* 0x000fe6000fffe03f */
[----:B------:R-:W-:Y:S01]  /*2c090*/  STL.64 [R1+0x2c0], R8 ;  /* 0x0002c00801007387 */ /* 0x000fe20000100a00 */
[----:B------:R0:W-:Y:S04]  /*2c0a0*/  STL.64 [R1+0x2c8], R10 ;  /* 0x0002c80a01007387 */ /* 0x0001e80000100a00 */
[----:B0-----:R-:W2:Y:S02]  /*2c0b0*/  LDL.LU.64 R10, [R1+0x1f28] ;  /* 0x001f2800010a7983 */ /* 0x001ea40000300a00 */
[C---:B--2---:R-:W-:Y:S11]  /*2c0c0*/  HMMA.16816.F32 R24, R16.reuse, R10, R24 ;  /* 0x0000000a1018723c */ /* 0x044ff60000001818 */
[----:B------:R-:W-:Y:S11]  /*2c0d0*/  @!UPT UIADD3 URZ, URZ, URZ, URZ ;  /* 0x0000003f3f3ff290 */ /* 0x000ff6000fffe03f */
[----:B------:R-:W-:Y:S01]  /*2c0e0*/  @!UPT UIADD3 URZ, URZ, URZ, URZ ;  /* 0x0000003f3f3ff290 */ /* 0x000fe2000fffe03f */
[----:B------:R-:W-:Y:S01]  /*2c0f0*/  STL.64 [R1+0x2e0], R24 ;  /* 0x0002e01801007387 */ /* 0x000fe20000100a00 */
[----:B------:R0:W-:Y:S03]  /*2c100*/  STL.64 [R1+0x2e8], R26 ;  /* 0x0002e81a01007387 */ /* 0x0001e60000100a00 */
[----:B0-----:R-:W2:Y:S02]  /*2c110*/  LDL.LU.64 R26, [R1+0x1f20] ;  /* 0x001f2000011a7983 */ /* 0x001ea40000300a00 */
[C---:B--2---:R-:W-:Y:S01]  /*2c120*/  HMMA.16816.F32 R12, R16.reuse, R26, R12 ;  /* 0x0000001a100c723c */ /* 0x044fe2000000180c */
[----:B------:R-:W-:Y:S02]  /*2c130*/  IMAD.MOV.U32 R5, RZ, RZ, R26 ;  /* 0x000000ffff057224 */ /* 0x000fe400078e001a */
[----:B------:R-:W-:Y:S11]  /*2c140*/  IMAD.MOV.U32 R4, RZ, RZ, R27 ;  /* 0x000000ffff047224 */ /* 0x000ff600078e001b */
[----:B------:R-:W-:Y:S09]  /*2c150*/  @!UPT UIADD3 URZ, URZ, URZ, URZ ;  /* 0x0000003f3f3ff290 */ /* 0x000ff2000fffe03f */
[----:B------:R-:W-:Y:S01]  /*2c160*/  STL.64 [R1+0x2d0], R12 ;  /* 0x0002d00c01007387 */ /* 0x000fe20000100a00 */
[----:B------:R0:W-:Y:S03]  /*2c170*/  STL.64 [R1+0x2d8], R14 ;  /* 0x0002d80e01007387 */ /* 0x0001e60000100a00 */
[----:B0-----:R-:W2:Y:S01]  /*2c180*/  LDL.LU.64 R14, [R1+0x1f18] ;  /* 0x001f1800010e7983 */ /* 0x001ea20000300a00 */
[----:B------:R-:W2:Y:S02]  /*2c190*/  LDL.LU.64 R12, [R1+0x1f10] ;  /* 0x001f1000010c7983 */ /* 0x000ea40000300a00 */
[----:B------:R-:W2:Y:S02]  /*2c1a0*/  LDL.LU.64 R26, [R1+0x1f08] ;  /* 0x001f0800011a7983 */ /* 0x000ea40000300a00 */
[C---:B--2---:R-:W-:Y:S01]  /*2c1b0*/  HMMA.16816.F32 R24, R16.reuse, R26, R12 ;  /* 0x0000001a1018723c */ /* 0x044fe2000000180c */
[----:B------:R-:W2:Y:S01]  /*2c1c0*/  LDL.LU.64 R14, [R1+0x1f00] ;  /* 0x001f0000010e7983 */ /* 0x000ea20000300a00 */
[----:B------:R-:W2:Y:S11]  /*2c1d0*/  LDL.LU.64 R12, [R1+0x1ef8] ;  /* 0x001ef800010c7983 */ /* 0x000eb60000300a00 */
[----:B------:R-:W-:Y:S10]  /*2c1e0*/  @!UPT UIADD3 URZ, URZ, URZ, URZ ;  /* 0x0000003f3f3ff290 */ /* 0x000ff4000fffe03f */
[----:B------:R-:W-:Y:S01]  /*2c1f0*/  STL.64 [R1+0x2a0], R24 ;  /* 0x0002a01801007387 */ /* 0x000fe20000100a00 */
[----:B------:R0:W-:Y:S03]  /*2c200*/  STL.64 [R1+0x2a8], R26 ;  /* 0x0002a81a01007387 */ /* 0x0001e60000100a00 */
[----:B0-----:R-:W2:Y:S01]  /*2c210*/  LDL.LU.64 R26, [R1+0x1ef0] ;  /* 0x001ef000011a7983 */ /* 0x001ea20000300a00 */
[----:B------:R-:W-:Y:S02]  /*2c220*/  IMAD.MOV.U32 R22, RZ, RZ, R3 ;  /* 0x000000ffff167224 */ /* 0x000fe400078e0003 */
[----:B------:R-:W-:Y:S01]  /*2c230*/  IMAD.MOV.U32 R23, RZ, RZ, R2 ;  /* 0x000000ffff177224 */ /* 0x000fe200078e0002 */
[----:B--2---:R-:W-:Y:S01]  /*2c240*/  HMMA.16816.F32 R16, R16, R26, R12 ;  /* 0x0000001a1010723c */ /* 0x004fe2000000180c */
[----:B------:R-:W2:Y:S01]  /*2c250*/  LDL.LU.64 R14, [R1+0x1ee8] ;  /* 0x001ee800010e7983 */ /* 0x000ea20000300a00 */
[----:B------:R-:W-:-:S02]  /*2c260*/  IMAD.MOV.U32 R3, RZ, RZ, R26 ;  /* 0x000000ffff037224 */ /* 0x000fc400078e001a */
[----:B------:R-:W-:Y:S11]  /*2c270*/  IMAD.MOV.U32 R2, RZ, RZ, R27 ;  /* 0x000000ffff027224 */ /* 0x000ff600078e001b */
[----:B------:R-:W-:Y:S08]  /*2c280*/  @!UPT UIADD3 URZ, URZ, URZ, URZ ;  /* 0x0000003f3f3ff290 */ /* 0x000ff0000fffe03f */
[----:B------:R-:W-:Y:S01]  /*2c290*/  STL.64 [R1+0x1b0], R16 ;  /* 0x0001b01001007387 */ /* 0x000fe20000100a00 */
[----:B------:R-:W-:Y:S02]  /*2c2a0*/  STL.64 [R1+0x1b8], R18 ;  /* 0x0001b81201007387 */ /* 0x000fe40000100a00 */
        /* <DEDUP_REMOVED lines=8> */
[----:B0-----:R-:W2:Y:S02]  /*2c330*/  LDL.LU.64 R14, [R1+0x1ec0] ;  /* 0x001ec000010e7983 */ /* 0x001ea40000300a00 */
[C---:B--2---:R-:W-:Y:S02]  /*2c340*/  HMMA.16816.F32 R12, R24.reuse, R14, R20 ;  /* 0x0000000e180c723c */ /* 0x044fe40000001814 */
[----:B------:R-:W2:Y:S11]  /*2c350*/  LDL.LU.64 R22, [R1+0x1eb8] ;  /* 0x001eb80001167983 */ /* 0x000eb60000300a00 */
[----:B------:R-:W-:Y:S10]  /*2c360*/  @!UPT UIADD3 URZ, URZ, URZ, URZ ;  /* 0x0000003f3f3ff290 */ /* 0x000ff4000fffe03f */
[----:B------:R-:W-:Y:S01]  /*2c370*/  STL.64 [R1+0x190], R12 ;  /* 0x0001900c01007387 */ /* 0x000fe20000100a00 */
[----:B------:R0:W-:Y:S03]  /*2c380*/  STL.64 [R1+0x198], R14 ;  /* 0x0001980e01007387 */ /* 0x0001e60000100a00 */
[----:B0-----:R-:W2:Y:S01]  /*2c390*/  LDL.LU.64 R14, [R1+0x1eb0] ;  /* 0x001eb000010e7983 */ /* 0x001ea20000300a00 */
[----:B------:R-:W2:Y:S02]  /*2c3a0*/  LDL.LU.64 R12, [R1+0x1ea8] ;  /* 0x001ea800010c7983 */ /* 0x000ea40000300a00 */
[C---:B--2---:R-:W-:Y:S01]  /*2c3b0*/  HMMA.16816.F32 R20, R24.reuse, R22, R12 ;  /* 0x000000161814723c */ /* 0x044fe2000000180c */
[----:B------:R-:W2:Y:S01]  /*2c3c0*/  LDL.LU.64 R14, [R1+0x1ea0] ;  /* 0x001ea000010e7983 */ /* 0x000ea20000300a00 */
[----:B------:R-:W2:Y:S11]  /*2c3d0*/  LDL.LU.64 R12, [R1+0x1e98] ;  /* 0x001e9800010c7983 */ /* 0x000eb60000300a00 */
[----:B------:R-:W-:Y:S10]  /*2c3e0*/  @!UPT UIADD3 URZ, URZ, URZ, URZ ;  /* 0x0000003f3f3ff290 */ /* 0x000ff4000fffe03f */
[----:B------:R-:W-:Y:S01]  /*2c3f0*/  STL.64 [R1+0x180], R20 ;  /* 0x0001801401007387 */ /* 0x000fe20000100a00 */
[----:B------:R0:W-:Y:S03]  /*2c400*/  STL.64 [R1+0x188], R22 ;  /* 0x0001881601007387 */ /* 0x0001e60000100a00 */
[----:B0-----:R-:W3:Y:S01]  /*2c410*/  LDL.LU.64 R22, [R1+0x1e90] ;  /* 0x001e900001167983 */ /* 0x001ee20000300a00 */
[----:B------:R-:W3:Y:S02]  /*2c420*/  LDL.LU.64 R20, [R1+0x1e88] ;  /* 0x001e880001147983 */ /* 0x000ee40000300a00 */
[----:B------:R-:W-:Y:S02]  /*2c430*/  IMAD.MOV.U32 R18, RZ, RZ, R5 ;  /* 0x000000ffff127224 */ /* 0x000fe400078e0005 */
[----:B------:R-:W-:Y:S01]  /*2c440*/  IMAD.MOV.U32 R19, RZ, RZ, R4 ;  /* 0x000000ffff137224 */ /* 0x000fe200078e0004 */
[C---:B--2---:R-:W-:Y:S08]  /*2c450*/  HMMA.16816.F32 R8, R24.reuse, R10, R12 ;  /* 0x0000000a1808723c */ /* 0x044ff0000000180c */
[----:B---3--:R-:W-:Y:S01]  /*2c460*/  HMMA.16816.F32 R20, R24, R6, R20 ;  /* 0x000000061814723c */ /* 0x008fe20000001814 */
[----:B------:R-:W0:Y:S04]  /*2c470*/  LDSM.16.MT88.4 R4, [R29+0x10800] ;  /* 0x010800001d04783b */ /* 0x000e280000004200 */
[----:B0-----:R-:W-:Y:S11]  /*2c480*/  STL.64 [R1+0x1e68], R6 ;  /* 0x001e680601007387 */ /* 0x001ff60000100a00 */
[----:B------:R-:W-:Y:S07]  /*2c490*/  @!UPT UIADD3 URZ, URZ, URZ, URZ ;  /* 0x0000003f3f3ff290 */ /* 0x000fee000fffe03f */
[----:B------:R0:W-:Y:S02]  /*2c4a0*/  STL.64 [R1+0x150], R20 ;  /* 0x0001501401007387 */ /* 0x0001e40000100a00 */
[----:B------:R-:W-:Y:S02]  /*2c4b0*/  STL.64 [R1+0x158], R22 ;  /* 0x0001581601007387 */ /* 0x000fe40000100a00 */
[----:B------:R1:W-:Y:S01]  /*2c4c0*/  STL.64 [R1+0x1e60], R4 ;  /* 0x001e600401007387 */ /* 0x0003e20000100a00 */
[----:B0-----:R-:W2:Y:S01]  /*2c4d0*/  LDL R20, [R1+0x384] ;  /* 0x0003840001147983 */ /* 0x001ea20000100800 */
[----:B-1----:R-:W3:Y:S02]  /*2c4e0*/  LDL.LU R4, [R1+0x170] ;  /* 0x0001700001047983 */ /* 0x002ee40000300800 */
[----:B------:R-:W-:Y:S02]  /*2c4f0*/  STL.64 [R1+0x140], R8 ;  /* 0x0001400801007387 */ /* 0x000fe40000100a00 */
[----:B------:R-:W-:Y:S01]  /*2c500*/  STL.64 [R1+0x148], R10 ;  /* 0x0001480a01007387 */ /* 0x000fe20000100a00 */
[----:B------:R-:W3:Y:S01]  /*2c510*/  LDL.LU R5, [R1+0x174] ;  /* 0x0001740001057983 */ /* 0x000ee20000300800 */
[----:B------:R-:W2:Y:S02]  /*2c520*/  LDL.LU R6, [R1+0x178] ;  /* 0x0001780001067983 */ /* 0x000ea40000300800 */
[----:B------:R-:W-:-:S02]  /*2c530*/  IMAD.MOV.U32 R7, RZ, RZ, R0 ;  /* 0x000000ffff077224 */ /* 0x000fc400078e0000 */
[----:B------:R-:W4:Y:S04]  /*2c540*/  LDL.LU R0, [R1+0x1e84] ;  /* 0x001e840001007983 */ /* 0x000f280000300800 */
[----:B--2---:R-:W-:Y:S01]  /*2c550*/  STL.64 [R1+0x1e78], R6 ;  /* 0x001e780601007387 */ /* 0x004fe20000100a00 */
[----:B---3--:R0:W-:Y:S03]  /*2c560*/  STL.64 [R1+0x1e70], R4 ;  /* 0x001e700401007387 */ /* 0x0081e60000100a00 */
[----:B----4-:R-:W1:Y:S01]  /*2c570*/  LDSM.16.MT88.4 R8, [R0+0x10800] ;  /* 0x010800000008783b */ /* 0x010e620000004200 */
[----:B0-----:R-:W-:-:S03]  /*2c580*/  IMAD.MOV.U32 R4, RZ, RZ, R28 ;  /* 0x000000ffff047224 */ /* 0x001fc600078e001c */
[----:B------:R-:W2:Y:S01]  /*2c590*/  LDL.LU R28, [R1+0x1e80] ;  /* 0x001e8000011c7983 */ /* 0x000ea20000300800 */
[----:B------:R-:W3:Y:S02]  /*2c5a0*/  LDL.LU R5, [R1+0x164] ;  /* 0x0001640001057983 */ /* 0x000ee40000300800 */
[----:B------:R-:W3:Y:S02]  /*2c5b0*/  LDL.LU R6, [R1+0x168] ;  /* 0x0001680001067983 */ /* 0x000ee40000300800 */
[----:B------:R-:W3:Y:S01]  /*2c5c0*/  LDL.LU R7, [R1+0x16c] ;  /* 0x00016c0001077983 */ /* 0x000ee20000300800 */
[----:B------:R-:W4:Y:S04]  /*2c5d0*/  LDL R23, [R1+0xe40] ;  /* 0x000e400001177983 */ /* 0x000f280000100800 */
[----:B-1----:R-:W-:Y:S01]  /*2c5e0*/  STL.64 [R1+0x1de0], R10 ;  /* 0x001de00a01007387 */ /* 0x002fe20000100a00 */
[----:B------:R-:W-:Y:S02]  /*2c5f0*/  STL.64 [R1+0x1dd8], R8 ;  /* 0x001dd80801007387 */ /* 0x000fe40000100a00 */
[----:B------:R-:W-:Y:S04]  /*2c600*/  LDSM.16.M88.4 R8, [R20] ;  /* 0x000000001408783b */ /* 0x000fe80000000200 */
[----:B------:R-:W-:Y:S01]  /*2c610*/  STL [R1+0x1bc8], R0 ;  /* 0x001bc80001007387 */ /* 0x000fe20000100800 */
[----:B--2---:R-:W0:Y:S04]  /*2c620*/  LDSM.16.MT88.4 R12, [R28+0x11000] ;  /* 0x011000001c0c783b */ /* 0x004e280000004200 */
[----:B0-----:R-:W-:Y:S01]  /*2c630*/  STL.64 [R1+0x1d08], R14 ;  /* 0x001d080e01007387 */ /* 0x001fe20000100a00 */
[----:B------:R0:W-:Y:S02]  /*2c640*/  STL.64 [R1+0x1d00], R12 ;  /* 0x001d000c01007387 */ /* 0x0001e40000100a00 */
[----:B------:R-:W-:Y:S02]  /*2c650*/  STL [R1+0x1b98], R28 ;  /* 0x001b981c01007387 */ /* 0x000fe40000100800 */
[----:B------:R-:W-:Y:S01]  /*2c660*/  STL.64 [R1+0x30], R8 ;  /* 0x0000300801007387 */ /* 0x000fe20000100a00 */
[----:B------:R3:W-:Y:S01]  /*2c670*/  STL.64 [R1+0x38], R10 ;  /* 0x0000380a01007387 */ /* 0x0007e20000100a00 */
[----:B0-----:R-:W-:-:S02]  /*2c680*/  IMAD.MOV.U32 R13, RZ, RZ, R8 ;  /* 0x000000ffff0d7224 */ /* 0x001fc400078e0008 */
[----:B------:R-:W-:Y:S02]  /*2c690*/  IMAD.MOV.U32 R12, RZ, RZ, R9 ;  /* 0x000000ffff0c7224 */ /* 0x000fe400078e0009 */
[----:B---3--:R-:W-:Y:S01]  /*2c6a0*/  HMMA.16816.F32 R8, R24, R18, R4 ;  /* 0x000000121808723c */ /* 0x008fe20000001804 */
[----:B------:R-:W0:Y:S04]  /*2c6b0*/  LDSM.16.M88.4 R16, [R20+0x2000] ;  /* 0x002000001410783b */ /* 0x000e280000000200 */
[----:B------:R-:W1:Y:S11]  /*2c6c0*/  LDSM.16.M88.4 R4, [R20+0x4000] ;  /* 0x004000001404783b */ /* 0x000e760000000200 */
[----:B------:R-:W-:Y:S07]  /*2c6d0*/  @!UPT UIADD3 URZ, URZ, URZ, URZ ;  /* 0x0000003f3f3ff290 */ /* 0x000fee000fffe03f */
[----:B------:R-:W-:Y:S01]  /*2c6e0*/  STL.64 [R1+0x130], R8 ;  /* 0x0001300801007387 */ /* 0x000fe20000100a00 */
[----:B------:R2:W-:Y:S03]  /*2c6f0*/  STL.64 [R1+0x138], R10 ;  /* 0x0001380a01007387 */ /* 0x0005e60000100a00 */
[----:B0-----:R-:W-:Y:S01]  /*2c700*/  STL.64 [R1+0x20], R16 ;  /* 0x0000201001007387 */ /* 0x001fe20000100a00 */
[----:B------:R-:W-:Y:S02]  /*2c710*/  STL.64 [R1+0x28], R18 ;  /* 0x0000281201007387 */ /* 0x000fe40000100a00 */
[----:B-1----:R-:W-:Y:S02]  /*2c720*/  STL.64 [R1+0x10], R4 ;  /* 0x0000100401007387 */ /* 0x002fe40000100a00 */
[----:B------:R-:W0:Y:S04]  /*2c730*/  LDSM.16.M88.4 R16, [R20+0x6000] ;  /* 0x006000001410783b */ /* 0x000e280000000200 */
[----:B--2---:R-:W-:Y:S01]  /*2c740*/  IMAD.MOV.U32 R11, RZ, RZ, R4 ;  /* 0x000000ffff0b7224 */ /* 0x004fe200078e0004 */
[----:B------:R-:W-:Y:S01]  /*2c750*/  STL.64 [R1+0x18], R6 ;  /* 0x0000180601007387 */ /* 0x000fe20000100a00 */
[----:B------:R-:W-:-:S02]  /*2c760*/  IMAD.MOV.U32 R10, RZ, RZ, R5 ;  /* 0x000000ffff0a7224 */ /* 0x000fc400078e0005 */
[----:B------:R-:W1:Y:S01]  /*2c770*/  LDSM.16.M88.4 R4, [R20+0x8000] ;  /* 0x008000001404783b */ /* 0x000e620000000200 */
[----:B0-----:R0:W-:Y:S03]  /*2c780*/  STL [R1+0x1ab8], R18 ;  /* 0x001ab81201007387 */ /* 0x0011e60000100800 */
[----:B------:R-:W-:Y:S01]  /*2c790*/  STL [R1+0x1aa0], R19 ;  /* 0x001aa01301007387 */ /* 0x000fe20000100800 */
[----:B-1----:R-:W-:Y:S01]  /*2c7a0*/  STL.64 [R1+0xc0], R4 ;  /* 0x0000c00401007387 */ /* 0x002fe20000100a00 */
[----:B------:R-:W-:Y:S02]  /*2c7b0*/  STL.64 [R1+0xc8], R6 ;  /* 0x0000c80601007387 */ /* 0x000fe40000100a00 */
[----:B0-----:R-:W-:Y:S02]  /*2c7c0*/  IMAD.MOV.U32 R18, RZ, RZ, R5 ;  /* 0x000000ffff127224 */ /* 0x001fe400078e0005 */
[----:B------:R-:W0:Y:S04]  /*2c7d0*/  LDSM.16.M88.4 R4, [R20+0xa000] ;  /* 0x00a000001404783b */ /* 0x000e280000000200 */
[----:B------:R1:W-:Y:S01]  /*2c7e0*/  STL [R1+0x1e48], R18 ;  /* 0x001e481201007387 */ /* 0x0003e20000100800 */
[----:B------:R-:W-:Y:S03]  /*2c7f0*/  STL.64 [R1+0x1e40], R16 ;  /* 0x001e401001007387 */ /* 0x000fe60000100a00 */
[----:B-1----:R-:W2:Y:S04]  /*2c800*/  LDL.LU.64 R18, [R1+0x48] ;  /* 0x0000480001127983 */ /* 0x002ea80000300a00 */
[----:B0-----:R-:W-:Y:S01]  /*2c810*/  STL.64 [R1+0xb0], R4 ;  /* 0x0000b00401007387 */ /* 0x001fe20000100a00 */
[----:B------:R-:W-:Y:S02]  /*2c820*/  STL.64 [R1+0xb8], R6 ;  /* 0x0000b80601007387 */ /* 0x000fe40000100a00 */
[----:B------:R-:W0:Y:S04]  /*2c830*/  LDSM.16.M88.4 R4, [R20+0xc000] ;  /* 0x00c000001404783b */ /* 0x000e280000000200 */
[----:B------:R-:W-:-:S02]  /*2c840*/  IMAD.MOV.U32 R14, RZ, RZ, R3 ;  /* 0x000000ffff0e7224 */ /* 0x000fc400078e0003 */
[----:B------:R-:W-:Y:S01]  /*2c850*/  IMAD.MOV.U32 R15, RZ, RZ, R2 ;  /* 0x000000ffff0f7224 */ /* 0x000fe200078e0002 */
[----:B0-----:R-:W-:Y:S01]  /*2c860*/  STL.64 [R1+0xe0], R4 ;  /* 0x0000e00401007387 */ /* 0x001fe20000100a00 */
[----:B------:R-:W-:Y:S02]  /*2c870*/  IMAD.MOV.U32 R2, RZ, RZ, R5 ;  /* 0x000000ffff027224 */ /* 0x000fe400078e0005 */
[----:B------:R-:W-:Y:S02]  /*2c880*/  STL.64 [R1+0xe8], R6 ;  /* 0x0000e80601007387 */ /* 0x000fe40000100a00 */
[----:B------:R-:W-:Y:S02]  /*2c890*/  IMAD.MOV.U32 R3, RZ, RZ, R7 ;  /* 0x000000ffff037224 */ /* 0x000fe400078e0007 */
[----:B------:R-:W0:Y:S04]  /*2c8a0*/  LDSM.16.M88.4 R4, [R20+0xe000] ;  /* 0x00e000001404783b */ /* 0x000e280000000200 */
[----:B------:R-:W-:Y:S01]  /*2c8b0*/  STL [R1+0x1df8], R2 ;  /* 0x001df80201007387 */ /* 0x000fe20000100800 */
[----:B------:R-:W-:Y:S02]  /*2c8c0*/  STL [R1+0x1abc], R3 ;  /* 0x001abc0301007387 */ /* 0x000fe40000100800 */
[----:B----4-:R-:W1:Y:S01]  /*2c8d0*/  LDSM.16.MT88.4 R20, [R23+0x11000] ;  /* 0x011000001714783b */ /* 0x010e620000004200 */
[----:B0-----:R-:W-:Y:S03]  /*2c8e0*/  STL.64 [R1+0x100], R4 ;  /* 0x0001000401007387 */ /* 0x001fe60000100a00 */
[----:B------:R0:W-:Y:S02]  /*2c8f0*/  STL.64 [R1+0x108], R6 ;  /* 0x0001080601007387 */ /* 0x0001e40000100a00 */
[----:B0-----:R-:W3:Y:S01]  /*2c900*/  LDL.LU.64 R6, [R1+0x1e78] ;  /* 0x001e780001067983 */ /* 0x001ee20000300a00 */
[----:B------:R-:W3:Y:S02]  /*2c910*/  LDL.LU.64 R4, [R1+0x1e70] ;  /* 0x001e700001047983 */ /* 0x000ee40000300a00 */
[----:B--2---:R-:W-:-:S02]  /*2c920*/  IMAD.MOV.U32 R9, RZ, RZ, R18 ;  /* 0x000000ffff097224 */ /* 0x004fc400078e0012 */
[----:B------:R-:W-:Y:S01]  /*2c930*/  IMAD.MOV.U32 R8, RZ, RZ, R19 ;  /* 0x000000ffff087224 */ /* 0x000fe200078e0013 */
[C---:B---3--:R-:W-:Y:S11]  /*2c940*/  HMMA.16816.F32 R4, R24.reuse, R18, R4 ;  /* 0x000000121804723c */ /* 0x048ff60000001804 */
[----:B------:R-:W-:Y:S11]  /*2c950*/  @!UPT UIADD3 URZ, URZ, URZ, URZ ;  /* 0x0000003f3f3ff290 */ /* 0x000ff6000fffe03f */
[----:B------:R-:W-:Y:S01]  /*2c960*/  @!UPT UIADD3 URZ, URZ, URZ, URZ ;  /* 0x0000003f3f3ff290 */ /* 0x000fe2000fffe03f */
[----:B------:R-:W-:Y:S01]  /*2c970*/  STL.64 [R1+0x120], R4 ;  /* 0x0001200401007387 */ /* 0x000fe20000100a00 */
[----:B------:R0:W-:Y:S03]  /*2c980*/  STL.64 [R1+0x128], R6 ;  /* 0x0001280601007387 */ /* 0x0001e60000100a00 */
[----:B0-----:R-:W2:Y:S01]  /*2c990*/  LDL.LU.64 R6, [R1+0x1e68] ;  /* 0x001e680001067983 */ /* 0x001ea20000300a00 */
[----:B------:R-:W2:Y:S02]  /*2c9a0*/  LDL.LU.64 R4, [R1+0x1e60] ;  /* 0x001e600001047983 */ /* 0x000ea40000300a00 */
[----:B------:R-:W-:Y:S02]  /*2c9b0*/  STL.64 [R1+0x1e10], R10 ;  /* 0x001e100a01007387 */ /* 0x000fe40000100a00 */
[----:B------:R-:W-:Y:S01]  /*2c9c0*/  STL.64 [R1+0x1e08], R8 ;  /* 0x001e080801007387 */ /* 0x000fe20000100a00 */
[----:B------:R-:W3:Y:S01]  /*2c9d0*/  LDL.LU R16, [R1+0x1e0] ;  /* 0x0001e00001107983 */ /* 0x000ee20000300800 */
[----:B------:R-:W3:Y:S02]  /*2c9e0*/  LDL.LU R17, [R1+0x1e4] ;  /* 0x0001e40001117983 */ /* 0x000ee40000300800 */
[----:B------:R-:W4:Y:S02]  /*2c9f0*/  LDL.LU R18, [R1+0x1e8] ;  /* 0x0001e80001127983 */ /* 0x000f240000300800 */
[----:B------:R-:W4:Y:S02]  /*2ca00*/  LDL.LU R19, [R1+0x1ec] ;  /* 0x0001ec0001137983 */ /* 0x000f240000300800 */
[----:B----4-:R-:W-:Y:S01]  /*2ca10*/  STL.64 [R1+0x1e58], R18 ;  /* 0x001e581201007387 */ /* 0x010fe20000100a00 */
[----:B---3--:R0:W-:Y:S03]  /*2ca20*/  STL.64 [R1+0x1e50], R16 ;  /* 0x001e501001007387 */ /* 0x0081e60000100a00 */
[----:B0-----:R-:W2:Y:S01]  /*2ca30*/  LDL.LU R16, [R1+0x1d0] ;  /* 0x0001d00001107983 */ /* 0x001ea20000300800 */
[----:B------:R-:W2:Y:S02]  /*2ca40*/  LDL.LU R17, [R1+0x1d4] ;  /* 0x0001d40001117983 */ /* 0x000ea40000300800 */
[----:B------:R-:W2:Y:S02]  /*2ca50*/  LDL.LU R18, [R1+0x1d8] ;  /* 0x0001d80001127983 */ /* 0x000ea40000300800 */
[----:B------:R-:W2:Y:S01]  /*2ca60*/  LDL.LU R19, [R1+0x1dc] ;  /* 0x0001dc0001137983 */ /* 0x000ea20000300800 */
[----:B------:R-:W3:Y:S04]  /*2ca70*/  LDL.LU.64 R10, [R1+0x78] ;  /* 0x00007800010a7983 */ /* 0x000ee80000300a00 */
[----:B---3--:R0:W-:Y:S01]  /*2ca80*/  STL.64 [R1+0x1e28], R10 ;  /* 0x001e280a01007387 */ /* 0x0081e20000100a00 */
[----:B------:R-:W3:Y:S02]  /*2ca90*/  LDL.LU R8, [R1+0x1c0] ;  /* 0x0001c00001087983 */ /* 0x000ee40000300800 */
[----:B------:R-:W3:Y:S01]  /*2caa0*/  LDL.LU R9, [R1+0x1c4] ;  /* 0x0001c40001097983 */ /* 0x000ee20000300800 */
[----:B0-----:R-:W3:Y:S01]  /*2cab0*/  LDL.LU R10, [R1+0x1c8] ;  /* 0x0001c800010a7983 */ /* 0x001ee20000300800 */
[----:B------:R-:W3:Y:S02]  /*2cac0*/  LDL.LU R11, [R1+0x1cc] ;  /* 0x0001cc00010b7983 */ /* 0x000ee40000300800 */
[----:B-1----:R-:W-:Y:S02]  /*2cad0*/  STL.64 [R1+0x1c78], R22 ;  /* 0x001c781601007387 */ /* 0x002fe40000100a00 */
[----:B------:R0:W-:Y:S01]  /*2cae0*/  STL.64 [R1+0x1c70], R20 ;  /* 0x001c701401007387 */ /* 0x0001e20000100a00 */
[----:B---3--:R-:W-:Y:S01]  /*2caf0*/  HMMA.16816.F32 R24, R24, R14, R8 ;  /* 0x0000000e1818723c */ /* 0x008fe20000001808 */
[----:B------:R-:W3:Y:S01]  /*2cb00*/  LDL.LU.64 R10, [R1+0x88] ;  /* 0x00008800010a7983 */ /* 0x000ee20000300a00 */
[----:B0-----:R-:W4:Y:S11]  /*2cb10*/  LDL.LU R20, [R1+0x210] ;  /* 0x0002100001147983 */ /* 0x001f360000300800 */
[----:B------:R-:W-:Y:S10]  /*2cb20*/  @!UPT UIADD3 URZ, URZ, URZ, URZ ;  /* 0x0000003f3f3ff290 */ /* 0x000ff4000fffe03f */
[----:B------:R-:W-:Y:S01]  /*2cb30*/  STL.64 [R1+0x110], R24 ;  /* 0x0001101801007387 */ /* 0x000fe20000100a00 */
[----:B------:R-:W-:Y:S02]  /*2cb40*/  STL.64 [R1+0x118], R26 ;  /* 0x0001181a01007387 */ /* 0x000fe40000100a00 */
[----:B------:R-:W4:Y:S02]  /*2cb50*/  LDL.LU R21, [R1+0x214] ;  /* 0x0002140001157983 */ /* 0x000f240000300800 */
[----:B------:R-:W2:Y:S01]  /*2cb60*/  LDL.LU R22, [R1+0x218] ;  /* 0x0002180001167983 */ /* 0x000ea20000300800 */
[----:B------:R-:W2:Y:S04]  /*2cb70*/  LDL.LU R23, [R1+0x21c] ;  /* 0x00021c0001177983 */ /* 0x000ea80000300800 */
[----:B------:R-:W0:Y:S04]  /*2cb80*/  LDSM.16.MT88.4 R24, [R29+0x11000] ;  /* 0x011000001d18783b */ /* 0x000e280000004200 */
[----:B--2---:R-:W-:Y:S01]  /*2cb90*/  STL.64 [R1+0x1e20], R22 ;  /* 0x001e201601007387 */ /* 0x004fe20000100a00 */
[----:B----4-:R1:W-:Y:S03]  /*2cba0*/  STL.64 [R1+0x1e18], R20 ;  /* 0x001e181401007387 */ /* 0x0103e60000100a00 */
[----:B-1----:R-:W2:Y:S01]  /*2cbb0*/  LDL.LU R20, [R1+0x200] ;  /* 0x0002000001147983 */ /* 0x002ea20000300800 */
[----:B------:R-:W2:Y:S02]  /*2cbc0*/  LDL.LU R21, [R1+0x204] ;  /* 0x0002040001157983 */ /* 0x000ea40000300800 */
[----:B------:R-:W4:Y:S02]  /*2cbd0*/  LDL.LU R22, [R1+0x208] ;  /* 0x0002080001167983 */ /* 0x000f240000300800 */
[----:B------:R-:W4:Y:S02]  /*2cbe0*/  LDL.LU R23, [R1+0x20c] ;  /* 0x00020c0001177983 */ /* 0x000f240000300800 */
[----:B----4-:R-:W-:Y:S01]  /*2cbf0*/  STL.64 [R1+0x1e38], R22 ;  /* 0x001e381601007387 */ /* 0x010fe20000100a00 */
[----:B--2---:R1:W-:Y:S03]  /*2cc00*/  STL.64 [R1+0x1e30], R20 ;  /* 0x001e301401007387 */ /* 0x0043e60000100a00 */
[----:B-1----:R-:W3:Y:S01]  /*2cc10*/  LDL.LU R20, [R1+0x1f0] ;  /* 0x0001f00001147983 */ /* 0x002ee20000300800 */
[----:B------:R-:W3:Y:S02]  /*2cc20*/  LDL.LU R21, [R1+0x1f4] ;  /* 0x0001f40001157983 */ /* 0x000ee40000300800 */
[----:B------:R-:W3:Y:S02]  /*2cc30*/  LDL.LU R22, [R1+0x1f8] ;  /* 0x0001f80001167983 */ /* 0x000ee40000300800 */
[----:B------:R-:W3:Y:S01]  /*2cc40*/  LDL.LU R23, [R1+0x1fc] ;  /* 0x0001fc0001177983 */ /* 0x000ee20000300800 */
[----:B------:R1:W-:Y:S01]  /*2cc50*/  STL.64 [R1+0x1df0], R14 ;  /* 0x001df00e01007387 */ /* 0x0003e20000100a00 */
[----:B------:R-:W-:Y:S03]  /*2cc60*/  STL.64 [R1+0x1de8], R12 ;  /* 0x001de80c01007387 */ /* 0x000fe60000100a00 */
[----:B-1----:R-:W2:Y:S01]  /*2cc70*/  LDL.LU.64 R14, [R1+0xa8] ;  /* 0x0000a800010e7983 */ /* 0x002ea20000300a00 */
[----:B0-----:R0:W-:Y:S02]  /*2cc80*/  STL.64 [R1+0x1be0], R26 ;  /* 0x001be01a01007387 */ /* 0x0011e40000100a00 */
[----:B------:R-:W-:Y:S01]  /*2cc90*/  STL.64 [R1+0x1bd8], R24 ;  /* 0x001bd81801007387 */ /* 0x000fe20000100a00 */
[----:B0-----:R-:W4:Y:S01]  /*2cca0*/  LDL.LU.64 R26, [R1+0x98] ;  /* 0x00009800011a7983 */ /* 0x001f220000300a00 */
[----:B--2---:R-:W-:Y:S11]  /*2ccb0*/  HMMA.16816.F32 R16, R4, R14, R16 ;  /* 0x0000000e0410723c */ /* 0x004ff60000001810 */
[----:B------:R-:W-:Y:S11]  /*2ccc0*/  @!UPT UIADD3 URZ, URZ, URZ, URZ ;  /* 0x0000003f3f3ff290 */ /* 0x000ff6000fffe03f */
[----:B------:R-:W-:Y:S01]  /*2ccd0*/  @!UPT UIADD3 URZ, URZ, URZ, URZ ;  /* 0x0000003f3f3ff290 */ /* 0x000fe2000fffe03f */
[----:B------:R-:W-:Y:S01]  /*2cce0*/  STL.64 [R1+0xf0], R16 ;  /* 0x0000f01001007387 */ /* 0x000fe20000100a00 */
[----:B------:R0:W-:Y:S03]  /*2ccf0*/  STL.64 [R1+0xf8], R18 ;  /* 0x0000f81201007387 */ /* 0x0001e60000100a00 */
[----:B0-----:R-:W2:Y:S01]  /*2cd00*/  LDL.LU.64 R18, [R1+0x1e58] ;  /* 0x001e580001127983 */ /* 0x001ea20000300a00 */
[----:B------:R-:W2:Y:S02]  /*2cd10*/  LDL.LU.64 R16, [R1+0x1e50] ;  /* 0x001e500001107983 */ /* 0x000ea40000300a00 */
[----:B------:R-:W-:Y:S02]  /*2cd20*/  IMAD.MOV.U32 R0, RZ, RZ, R15 ;  /* 0x000000ffff007224 */ /* 0x000fe400078e000f */
[----:B------:R-:W-:Y:S02]  /*2cd30*/  IMAD.MOV.U32 R3, RZ, RZ, R14 ;  /* 0x000000ffff037224 */ /* 0x000fe400078e000e */
[----:B----4-:R-:W-:-:S02]  /*2cd40*/  IMAD.MOV.U32 R13, RZ, RZ, R26 ;  /* 0x000000ffff0d7224 */ /* 0x010fc400078e001a */
[----:B------:R-:W-:Y:S01]  /*2cd50*/  IMAD.MOV.U32 R12, RZ, RZ, R27 ;  /* 0x000000ffff0c7224 */ /* 0x000fe200078e001b */
[----:B------:R-:W-:Y:S01]  /*2cd60*/  STL [R1+0x1e00], R0 ;  /* 0x001e000001007387 */ /* 0x000fe20000100800 */
[----:B------:R-:W-:Y:S01]  /*2cd70*/  STL [R1+0x1dfc], R3 ;  /* 0x001dfc0301007387 */ /* 0x000fe20000100800 */
[C---:B--2---:R-:W-:Y:S11]  /*2cd80*/  HMMA.16816.F32 R16, R4.reuse, R26, R16 ;  /* 0x0000001a0410723c */ /* 0x044ff60000001810 */
[----:B------:R-:W-:Y:S11]  /*2cd90*/  @!UPT UIADD3 URZ, URZ, URZ, URZ ;  /* 0x0000003f3f3ff290 */ /* 0x000ff6000fffe03f */
[----:B------:R-:W-:Y:S02]  /*2cda0*/  @!UPT UIADD3 URZ, URZ, URZ, URZ ;  /* 0x0000003f3f3ff290 */ /* 0x000fe4000fffe03f */
[----:B------:R-:W-:Y:S02]  /*2cdb0*/  IMAD.MOV.U32 R26, RZ, RZ, R18 ;  /* 0x000000ffff1a7224 */ /* 0x000fe400078e0012 */
[----:B------:R-:W-:Y:S02]  /*2cdc0*/  IMAD.MOV.U32 R29, RZ, RZ, R16 ;  /* 0x000000ffff1d7224 */ /* 0x000fe400078e0010 */
[----:B------:R-:W-:Y:S01]  /*2cdd0*/  IMAD.MOV.U32 R27, RZ, RZ, R17 ;  /* 0x000000ffff1b7224 */ /* 0x000fe200078e0011 */
[----:B------:R-:W2:Y:S01]  /*2cde0*/  LDL.LU R18, [R1+0x1e48] ;  /* 0x001e480001127983 */ /* 0x000ea20000300800 */
[----:B------:R-:W4:Y:S01]  /*2cdf0*/  LDL.LU.64 R16, [R1+0x1e40] ;  /* 0x001e400001107983 */ /* 0x000f220000300a00 */
[----:B---3--:R-:W-:Y:S01]  /*2ce00*/  HMMA.16816.F32 R20, R4, R10, R20 ;  /* 0x0000000a0414723c */ /* 0x008fe20000001814 */
[----:B------:R-:W-:Y:S02]  /*2ce10*/  STL [R1+0x1cc8], R19 ;  /* 0x001cc81301007387 */ /* 0x000fe40000100800 */
[----:B------:R-:W-:-:S02]  /*2ce20*/  IMAD.MOV.U32 R15, RZ, RZ, R10 ;  /* 0x000000ffff0f7224 */ /* 0x000fc400078e000a */
[----:B------:R-:W-:Y:S01]  /*2ce30*/  IMAD.MOV.U32 R14, RZ, RZ, R11 ;  /* 0x000000ffff0e7224 */ /* 0x000fe200078e000b */
[----:B----4-:R-:W-:Y:S01]  /*2ce40*/  STL.64 [R1+0x1cc0], R16 ;  /* 0x001cc01001007387 */ /* 0x010fe20000100a00 */
[----:B------:R-:W-:Y:S11]  /*2ce50*/  STL [R1+0x1c08], R29 ;  /* 0x001c081d01007387 */ /* 0x000ff60000100800 */
[----:B------:R-:W-:Y:S05]  /*2ce60*/  @!UPT UIADD3 URZ, URZ, URZ, URZ ;  /* 0x0000003f3f3ff290 */ /* 0x000fea000fffe03f */
[----:B------:R-:W-:Y:S02]  /*2ce70*/  STL.64 [R1+0x160], R20 ;  /* 0x0001601401007387 */ /* 0x000fe40000100a00 */
[----:B------:R0:W-:Y:S02]  /*2ce80*/  STL.64 [R1+0x168], R22 ;  /* 0x0001681601007387 */ /* 0x0001e40000100a00 */
[----:B0-----:R-:W3:Y:S01]  /*2ce90*/  LDL.LU.64 R22, [R1+0x1e38] ;  /* 0x001e380001167983 */ /* 0x001ee20000300a00 */
[----:B------:R-:W3:Y:S02]  /*2cea0*/  LDL.LU.64 R20, [R1+0x1e30] ;  /* 0x001e300001147983 */ /* 0x000ee40000300a00 */
[----:B------:R-:W3:Y:S02]  /*2ceb0*/  LDL.LU.64 R10, [R1+0x1e28] ;  /* 0x001e2800010a7983 */ /* 0x000ee40000300a00 */
[----:B---3--:R-:W-:Y:S01]  /*2cec0*/  HMMA.16816.F32 R20, R4, R10, R20 ;  /* 0x0000000a0414723c */ /* 0x008fe20000001814 */
[----:B------:R-:W-:-:S02]  /*2ced0*/  IMAD.MOV.U32 R2, RZ, RZ, R10 ;  /* 0x000000ffff027224 */ /* 0x000fc400078e000a */
[----:B------:R-:W-:Y:S11]  /*2cee0*/  IMAD.MOV.U32 R29, RZ, RZ, R11 ;  /* 0x000000ffff1d7224 */ /* 0x000ff600078e000b */
[----:B------:R-:W-:Y:S09]  /*2cef0*/  @!UPT UIADD3 URZ, URZ, URZ, URZ ;  /* 0x0000003f3f3ff290 */ /* 0x000ff2000fffe03f */
[----:B------:R-:W-:Y:S01]  /*2cf00*/  STL.64 [R1+0x170], R20 ;  /* 0x0001701401007387 */ /* 0x000fe20000100a00 */
[----:B------:R0:W-:Y:S03]  /*2cf10*/  STL.64 [R1+0x178], R22 ;  /* 0x0001781601007387 */ /* 0x0001e60000100a00 */
[----:B0-----:R-:W3:Y:S01]  /*2cf20*/  LDL.LU.64 R22, [R1+0x1e20] ;  /* 0x001e200001167983 */ /* 0x001ee20000300a00 */
[----:B------:R-:W3:Y:S02]  /*2cf30*/  LDL.LU.64 R20, [R1+0x1e18] ;  /* 0x001e180001147983 */ /* 0x000ee40000300a00 */
[----:B------:R-:W4:Y:S02]  /*2cf40*/  LDL.LU.64 R10, [R1+0x1e10] ;  /* 0x001e1000010a7983 */ /* 0x000f240000300a00 */
[----:B------:R-:W2:Y:S01]  /*2cf50*/  LDL.LU.64 R8, [R1+0x1e08] ;  /* 0x001e080001087983 */ /* 0x000ea20000300a00 */
[----:B------:R-:W2:Y:S01]  /*2cf60*/  LDL.64 R24, [R1+0x100] ;  /* 0x0001000001187983 */ /* 0x000ea20000100a00 */
[----:B------:R0:W-:Y:S03]  /*2cf70*/  STL.64 [R1+0x1c88], R26 ;  /* 0x001c881a01007387 */ /* 0x0001e60000100a00 */
[----:B--2---:R1:W-:Y:S01]  /*2cf80*/  STL.64 [R1+0x1c80], R24 ;  /* 0x001c801801007387 */ /* 0x0043e20000100a00 */
[----:B0-----:R-:W3:Y:S02]  /*2cf90*/  LDL.LU.64 R26, [R1+0x68] ;  /* 0x00006800011a7983 */ /* 0x001ee40000300a00 */
[----:B---3--:R-:W-:Y:S11]  /*2cfa0*/  HMMA.16816.F32 R20, R4, R26, R20 ;  /* 0x0000001a0414723c */ /* 0x008ff60000001814 */
[----:B------:R-:W-:Y:S11]  /*2cfb0*/  @!UPT UIADD3 URZ, URZ, URZ, URZ ;  /* 0x0000003f3f3ff290 */ /* 0x000ff6000fffe03f */
[----:B------:R-:W-:Y:S01]  /*2cfc0*/  @!UPT UIADD3 URZ, URZ, URZ, URZ ;  /* 0x0000003f3f3ff290 */ /* 0x000fe2000fffe03f */
[----:B------:R0:W-:Y:S01]  /*2cfd0*/  STL [R1+0x1c0], R20 ;  /* 0x0001c01401007387 */ /* 0x0001e20000100800 */
[----:B------:R2:W-:Y:S02]  /*2cfe0*/  STL.64 [R1+0x1c8], R22 ;  /* 0x0001c81601007387 */ /* 0x0005e40000100a00 */
[----:B-1----:R-:W3:Y:S02]  /*2cff0*/  LDL.64 R24, [R1+0xb0] ;  /* 0x0000b00001187983 */ /* 0x002ee40000100a00 */
[----:B------:R-:W-:Y:S01]  /*2d000*/  IMAD.MOV.U32 R28, RZ, RZ, R21 ;  /* 0x000000ffff1c7224 */ /* 0x000fe200078e0015 */
[----:B---3--:R1:W-:Y:S01]  /*2d010*/  STL.64 [R1+0x1ca0], R24 ;  /* 0x001ca01801007387 */ /* 0x0083e20000100a00 */
[----:B0-----:R-:W3:Y:S02]  /*2d020*/  LDL.LU R20, [R1+0x2a0] ;  /* 0x0002a00001147983 */ /* 0x001ee40000300800 */
[----:B------:R-:W3:Y:S02]  /*2d030*/  LDL.LU R21, [R1+0x2a4] ;  /* 0x0002a40001157983 */ /* 0x000ee40000300800 */
[----:B--2---:R-:W2:Y:S01]  /*2d040*/  LDL.LU R22, [R1+0x2a8] ;  /* 0x0002a80001167983 */ /* 0x004ea20000300800 */
[----:B------:R-:W2:Y:S04]  /*2d050*/  LDL.LU R23, [R1+0x2ac] ;  /* 0x0002ac0001177983 */ /* 0x000ea80000300800 */
[----:B-1----:R-:W2:Y:S01]  /*2d060*/  LDL R24, [R1+0xc0] ;  /* 0x0000c00001187983 */ /* 0x002ea20000100800 */
[----:B------:R-:W-:-:S02]  /*2d070*/  IMAD.MOV.U32 R25, RZ, RZ, R18 ;  /* 0x000000ffff197224 */ /* 0x000fc400078e0012 */
[----:B------:R-:W-:Y:S02]  /*2d080*/  IMAD.MOV.U32 R0, RZ, RZ, R26 ;  /* 0x000000ffff007224 */ /* 0x000fe400078e001a */
[----:B------:R-:W-:Y:S01]  /*2d090*/  IMAD.MOV.U32 R3, RZ, RZ, R27 ;  /* 0x000000ffff037224 */ /* 0x000fe200078e001b */
[----:B--2---:R-:W-:Y:S01]  /*2d0a0*/  STL.64 [R1+0x1cb8], R24 ;  /* 0x001cb81801007387 */ /* 0x004fe20000100a00 */
[----:B------:R-:W-:Y:S02]  /*2d0b0*/  STL.64 [R1+0x1c98], R22 ;  /* 0x001c981601007387 */ /* 0x000fe40000100a00 */
[----:B---3--:R0:W-:Y:S02]  /*2d0c0*/  STL.64 [R1+0x1c90], R20 ;  /* 0x001c901401007387 */ /* 0x0081e40000100a00 */
[----:B0-----:R-:W2:Y:S01]  /*2d0d0*/  LDL.LU R20, [R1+0x2d0] ;  /* 0x0002d00001147983 */ /* 0x001ea20000300800 */
[----:B------:R-:W2:Y:S02]  /*2d0e0*/  LDL.LU R21, [R1+0x2d4] ;  /* 0x0002d40001157983 */ /* 0x000ea40000300800 */
[----:B------:R-:W3:Y:S02]  /*2d0f0*/  LDL.LU R22, [R1+0x2d8] ;  /* 0x0002d80001167983 */ /* 0x000ee40000300800 */
[----:B------:R-:W3:Y:S01]  /*2d100*/  LDL.LU R23, [R1+0x2dc] ;  /* 0x0002dc0001177983 */ /* 0x000ee20000300800 */
[----:B------:R-:W2:Y:S01]  /*2d110*/  LDL.LU R24, [R1+0x2c0] ;  /* 0x0002c00001187983 */ /* 0x000ea20000300800 */
[----:B------:R-:W2:Y:S02]  /*2d120*/  LDL.LU R25, [R1+0x2c4] ;  /* 0x0002c40001197983 */ /* 0x000ea40000300800 */
[----:B------:R-:W2:Y:S02]  /*2d130*/  LDL.LU R26, [R1+0x2c8] ;  /* 0x0002c800011a7983 */ /* 0x000ea40000300800 */
[----:B------:R-:W2:Y:S02]  /*2d140*/  LDL.LU R27, [R1+0x2cc] ;  /* 0x0002cc00011b7983 */ /* 0x000ea40000300800 */
[----:B----4-:R-:W-:-:S02]  /*2d150*/  IMAD.MOV.U32 R16, RZ, RZ, R11 ;  /* 0x000000ffff107224 */ /* 0x010fc400078e000b */
[----:B------:R-:W-:Y:S01]  /*2d160*/  IMAD.MOV.U32 R17, RZ, RZ, R10 ;  /* 0x000000ffff117224 */ /* 0x000fe200078e000a */
[----:B--2---:R-:W-:Y:S01]  /*2d170*/  STL.64 [R1+0x1cd8], R26 ;  /* 0x001cd81a01007387 */ /* 0x004fe20000100a00 */
[----:B------:R-:W-:Y:S03]  /*2d180*/  STL.64 [R1+0x1cd0], R24 ;  /* 0x001cd01801007387 */ /* 0x000fe60000100a00 */
[----:B------:R0:W-:Y:S02]  /*2d190*/  STL.64 [R1+0x1ce0], R16 ;  /* 0x001ce01001007387 */ /* 0x0001e40000100a00 */
[----:B0-----:R-:W2:Y:S04]  /*2d1a0*/  LDL.64 R16, [R1+0x20] ;  /* 0x0000200001107983 */ /* 0x001ea80000100a00 */
[----:B--2---:R0:W-:Y:S01]  /*2d1b0*/  STL.64 [R1+0x1cf8], R16 ;  /* 0x001cf81001007387 */ /* 0x0041e20000100a00 */
[----:B------:R-:W2:Y:S02]  /*2d1c0*/  LDL.LU R24, [R1+0x2f0] ;  /* 0x0002f00001187983 */ /* 0x000ea40000300800 */
[----:B------:R-:W2:Y:S02]  /*2d1d0*/  LDL.LU R25, [R1+0x2f4] ;  /* 0x0002f40001197983 */ /* 0x000ea40000300800 */
[----:B------:R-:W4:Y:S01]  /*2d1e0*/  LDL.LU R26, [R1+0x2f8] ;  /* 0x0002f800011a7983 */ /* 0x000f220000300800 */
[----:B------:R-:W4:Y:S04]  /*2d1f0*/  LDL.LU R27, [R1+0x2fc] ;  /* 0x0002fc00011b7983 */ /* 0x000f280000300800 */
[----:B0-----:R-:W2:Y:S01]  /*2d200*/  LDL.LU R16, [R1+0x310] ;  /* 0x0003100001107983 */ /* 0x001ea20000300800 */
[----:B------:R-:W2:Y:S02]  /*2d210*/  LDL.LU R17, [R1+0x314] ;  /* 0x0003140001117983 */ /* 0x000ea40000300800 */
[----:B------:R-:W2:Y:S02]  /*2d220*/  LDL.LU R18, [R1+0x318] ;  /* 0x0003180001127983 */ /* 0x000ea40000300800 */
[----:B------:R-:W2:Y:S02]  /*2d230*/  LDL.LU R19, [R1+0x31c] ;  /* 0x00031c0001137983 */ /* 0x000ea40000300800 */
[----:B--2---:R-:W-:Y:S01]  /*2d240*/  STL.64 [R1+0x1d18], R18 ;  /* 0x001d181201007387 */ /* 0x004fe20000100a00 */
[----:B------:R0:W-:Y:S03]  /*2d250*/  STL.64 [R1+0x1d10], R16 ;  /* 0x001d101001007387 */ /* 0x0001e60000100a00 */
[----:B0-----:R-:W2:Y:S01]  /*2d260*/  LDL.LU R16, [R1+0x320] ;  /* 0x0003200001107983 */ /* 0x001ea20000300800 */
[----:B------:R-:W2:Y:S02]  /*2d270*/  LDL.LU R17, [R1+0x324] ;  /* 0x0003240001117983 */ /* 0x000ea40000300800 */
[----:B------:R-:W2:Y:S02]  /*2d280*/  LDL.LU R18, [R1+0x328] ;  /* 0x0003280001127983 */ /* 0x000ea40000300800 */
[----:B------:R-:W2:Y:S02]  /*2d290*/  LDL.LU R19, [R1+0x32c] ;  /* 0x00032c0001137983 */ /* 0x000ea40000300800 */
[----:B--2---:R-:W-:Y:S01]  /*2d2a0*/  STL.64 [R1+0x1d28], R18 ;  /* 0x001d281201007387 */ /* 0x004fe20000100a00 */
[----:B------:R-:W-:Y:S02]  /*2d2b0*/  STL.64 [R1+0x1d20], R16 ;  /* 0x001d201001007387 */ /* 0x000fe40000100a00 */
[----:B----4-:R-:W-:Y:S02]  /*2d2c0*/  STL.64 [R1+0x1cf0], R26 ;  /* 0x001cf01a01007387 */ /* 0x010fe40000100a00 */
[----:B------:R0:W-:Y:S02]  /*2d2d0*/  STL.64 [R1+0x1ce8], R24 ;  /* 0x001ce81801007387 */ /* 0x0001e40000100a00 */
[----:B0-----:R-:W2:Y:S01]  /*2d2e0*/  LDL.LU R24, [R1+0x300] ;  /* 0x0003000001187983 */ /* 0x001ea20000300800 */
[----:B------:R-:W2:Y:S02]  /*2d2f0*/  LDL.LU R25, [R1+0x304] ;  /* 0x0003040001197983 */ /* 0x000ea40000300800 */
[----:B------:R-:W4:Y:S02]  /*2d300*/  LDL.LU R26, [R1+0x308] ;  /* 0x00030800011a7983 */ /* 0x000f240000300800 */
[----:B------:R-:W4:Y:S02]  /*2d310*/  LDL.LU R27, [R1+0x30c] ;  /* 0x00030c00011b7983 */ /* 0x000f240000300800 */
[----:B----4-:R-:W-:Y:S01]  /*2d320*/  STL.64 [R1+0x1d38], R26 ;  /* 0x001d381a01007387 */ /* 0x010fe20000100a00 */
[----:B--2---:R0:W-:Y:S03]  /*2d330*/  STL.64 [R1+0x1d30], R24 ;  /* 0x001d301801007387 */ /* 0x0041e60000100a00 */
[----:B0-----:R-:W2:Y:S01]  /*2d340*/  LDL.LU R24, [R1+0x330] ;  /* 0x0003300001187983 */ /* 0x001ea20000300800 */
[----:B------:R-:W2:Y:S02]  /*2d350*/  LDL.LU R25, [R1+0x334] ;  /* 0x0003340001197983 */ /* 0x000ea40000300800 */
[----:B------:R-:W4:Y:S02]  /*2d360*/  LDL.LU R26, [R1+0x338] ;  /* 0x00033800011a7983 */ /* 0x000f240000300800 */
[----:B------:R-:W4:Y:S02]  /*2d370*/  LDL.LU R27, [R1+0x33c] ;  /* 0x00033c00011b7983 */ /* 0x000f240000300800 */
[----:B------:R-:W-:-:S02]  /*2d380*/  IMAD.MOV.U32 R19, RZ, RZ, R8 ;  /* 0x000000ffff137224 */ /* 0x000fc400078e0008 */
[----:B------:R-:W-:Y:S01]  /*2d390*/  IMAD.MOV.U32 R18, RZ, RZ, R9 ;  /* 0x000000ffff127224 */ /* 0x000fe200078e0009 */
[----:B------:R-:W3:Y:S01]  /*2d3a0*/  LDL.LU R8, [R1+0x250] ;  /* 0x0002500001087983 */ /* 0x000ee20000300800 */
[----:B------:R-:W3:Y:S02]  /*2d3b0*/  LDL.LU R9, [R1+0x254] ;  /* 0x0002540001097983 */ /* 0x000ee40000300800 */
[----:B------:R-:W3:Y:S02]  /*2d3c0*/  LDL.LU R10, [R1+0x258] ;  /* 0x00025800010a7983 */ /* 0x000ee40000300800 */
[----:B------:R-:W3:Y:S01]  /*2d3d0*/  LDL.LU R11, [R1+0x25c] ;  /* 0x00025c00010b7983 */ /* 0x000ee20000300800 */
[----:B----4-:R0:W-:Y:S01]  /*2d3e0*/  STL.64 [R1+0x1d48], R26 ;  /* 0x001d481a01007387 */ /* 0x0101e20000100a00 */
[----:B--2---:R-:W-:Y:S03]  /*2d3f0*/  STL.64 [R1+0x1d40], R24 ;  /* 0x001d401801007387 */ /* 0x004fe60000100a00 */
[----:B0-----:R-:W2:Y:S01]  /*2d400*/  LDL.LU R26, [R1+0x58] ;  /* 0x00005800011a7983 */ /* 0x001ea20000300800 */
[----:B------:R-:W2:Y:S02]  /*2d410*/  LDL.LU R27, [R1+0x5c] ;  /* 0x00005c00011b7983 */ /* 0x000ea40000300800 */
[----:B---3--:R-:W-:Y:S02]  /*2d420*/  STL.64 [R1+0x1cb0], R22 ;  /* 0x001cb01601007387 */ /* 0x008fe40000100a00 */
[----:B------:R0:W-:Y:S02]  /*2d430*/  STL.64 [R1+0x1ca8], R20 ;  /* 0x001ca81401007387 */ /* 0x0001e40000100a00 */
[----:B0-----:R-:W3:Y:S01]  /*2d440*/  LDL.LU R20, [R1+0x2e0] ;  /* 0x0002e00001147983 */ /* 0x001ee20000300800 */
[----:B------:R-:W3:Y:S02]  /*2d450*/  LDL.LU R21, [R1+0x2e4] ;  /* 0x0002e40001157983 */ /* 0x000ee40000300800 */
[----:B------:R-:W4:Y:S02]  /*2d460*/  LDL.LU R22, [R1+0x2e8] ;  /* 0x0002e80001167983 */ /* 0x000f240000300800 */
[----:B------:R-:W4:Y:S02]  /*2d470*/  LDL.LU R23, [R1+0x2ec] ;  /* 0x0002ec0001177983 */ /* 0x000f240000300800 */
[----:B----4-:R-:W-:Y:S01]  /*2d480*/  STL.64 [R1+0x1d58], R22 ;  /* 0x001d581601007387 */ /* 0x010fe20000100a00 */
[----:B---3--:R0:W-:Y:S03]  /*2d490*/  STL.64 [R1+0x1d50], R20 ;  /* 0x001d501401007387 */ /* 0x0081e60000100a00 */
[----:B0-----:R-:W3:Y:S01]  /*2d4a0*/  LDL.LU R20, [R1+0x2b0] ;  /* 0x0002b00001147983 */ /* 0x001ee20000300800 */
[----:B------:R-:W3:Y:S02]  /*2d4b0*/  LDL.LU R21, [R1+0x2b4] ;  /* 0x0002b40001157983 */ /* 0x000ee40000300800 */
[----:B------:R-:W4:Y:S02]  /*2d4c0*/  LDL.LU R22, [R1+0x2b8] ;  /* 0x0002b80001167983 */ /* 0x000f240000300800 */
[----:B------:R-:W4:Y:S01]  /*2d4d0*/  LDL.LU R23, [R1+0x2bc] ;  /* 0x0002bc0001177983 */ /* 0x000f220000300800 */
[----:B--2---:R-:W-:Y:S01]  /*2d4e0*/  HMMA.16816.F32 R8, R4, R26, R8 ;  /* 0x0000001a0408723c */ /* 0x004fe20000001808 */
[----:B----4-:R0:W-:Y:S01]  /*2d4f0*/  STL.64 [R1+0x1d68], R22 ;  /* 0x001d681601007387 */ /* 0x0101e20000100a00 */
[----:B---3--:R-:W-:Y:S02]  /*2d500*/  STL.64 [R1+0x1d60], R20 ;  /* 0x001d601401007387 */ /* 0x008fe40000100a00 */
[----:B0-----:R-:W-:-:S02]  /*2d510*/  IMAD.MOV.U32 R22, RZ, RZ, R0 ;  /* 0x000000ffff167224 */ /* 0x001fc400078e0000 */
[----:B------:R-:W2:Y:S01]  /*2d520*/  LDL.LU R0, [R1+0x1e00] ;  /* 0x001e000001007983 */ /* 0x000ea20000300800 */
[----:B------:R-:W-:Y:S02]  /*2d530*/  IMAD.MOV.U32 R23, RZ, RZ, R3 ;  /* 0x000000ffff177224 */ /* 0x000fe400078e0003 */
[----:B------:R-:W3:Y:S03]  /*2d540*/  LDL.LU R3, [R1+0x1dfc] ;  /* 0x001dfc0001037983 */ /* 0x000ee60000300800 */
[----:B------:R0:W-:Y:S02]  /*2d550*/  STL.64 [R1+0x1d78], R22 ;  /* 0x001d781601007387 */ /* 0x0001e40000100a00 */
[----:B0-----:R-:W-:Y:S02]  /*2d560*/  IMAD.MOV.U32 R22, RZ, RZ, R2 ;  /* 0x000000ffff167224 */ /* 0x001fe400078e0002 */
[----:B------:R-:W-:Y:S01]  /*2d570*/  IMAD.MOV.U32 R23, RZ, RZ, R29 ;  /* 0x000000ffff177224 */ /* 0x000fe200078e001d */
[----:B------:R-:W4:Y:S04]  /*2d580*/  LDL.LU R2, [R1+0x1df8] ;  /* 0x001df80001027983 */ /* 0x000f280000300800 */
[----:B------:R0:W-:Y:S02]  /*2d590*/  STL.64 [R1+0x1d90], R22 ;  /* 0x001d901601007387 */ /* 0x0001e40000100a00 */
[----:B0-----:R-:W-:-:S02]  /*2d5a0*/  IMAD.MOV.U32 R22, RZ, RZ, R15 ;  /* 0x000000ffff167224 */ /* 0x001fc400078e000f */
[----:B------:R-:W-:-:S05]  /*2d5b0*/  IMAD.MOV.U32 R23, RZ, RZ, R14 ;  /* 0x000000ffff177224 */ /* 0x000fca00078e000e */
[----:B------:R0:W-:Y:S02]  /*2d5c0*/  STL.64 [R1+0x1da8], R22 ;  /* 0x001da81601007387 */ /* 0x0001e40000100a00 */
[----:B0-----:R-:W-:Y:S02]  /*2d5d0*/  IMAD.MOV.U32 R22, RZ, RZ, R13 ;  /* 0x000000ffff167224 */ /* 0x001fe400078e000d */
[----:B------:R-:W-:-:S05]  /*2d5e0*/  IMAD.MOV.U32 R23, RZ, RZ, R12 ;  /* 0x000000ffff177224 */ /* 0x000fca00078e000c */
[----:B------:R-:W-:Y:S01]  /*2d5f0*/  STL.64 [R1+0x1dc0], R22 ;  /* 0x001dc01601007387 */ /* 0x000fe20000100a00 */
[----:B------:R-:W-:Y:S02]  /*2d600*/  STL [R1+0x1bcc], R28 ;  /* 0x001bcc1c01007387 */ /* 0x000fe40000100800 */
[----:B------:R0:W-:Y:S02]  /*2d610*/  STL.64 [R1+0x1e0], R8 ;  /* 0x0001e00801007387 */ /* 0x0001e40000100a00 */
[----:B------:R1:W-:Y:S01]  /*2d620*/  STL [R1+0x1e8], R10 ;  /* 0x0001e80a01007387 */ /* 0x0003e20000100800 */
[----:B------:R-:W3:Y:S01]  /*2d630*/  LDL.LU R12, [R1+0x270] ;  /* 0x00027000010c7983 */ /* 0x000ee20000300800 */
[----:B------:R-:W3:Y:S02]  /*2d640*/  LDL.LU R13, [R1+0x274] ;  /* 0x00027400010d7983 */ /* 0x000ee40000300800 */
[----:B------:R-:W3:Y:S02]  /*2d650*/  LDL.LU R14, [R1+0x278] ;  /* 0x00027800010e7983 */ /* 0x000ee40000300800 */
[----:B------:R-:W3:Y:S01]  /*2d660*/  LDL.LU R15, [R1+0x27c] ;  /* 0x00027c00010f7983 */ /* 0x000ee20000300800 */
[----:B0-----:R-:W3:Y:S01]  /*2d670*/  LDL.LU R8, [R1+0x240] ;  /* 0x0002400001087983 */ /* 0x001ee20000300800 */
[----:B------:R-:W3:Y:S02]  /*2d680*/  LDL.LU R9, [R1+0x244] ;  /* 0x0002440001097983 */ /* 0x000ee40000300800 */
[----:B-1----:R-:W3:Y:S02]  /*2d690*/  LDL.LU R10, [R1+0x248] ;  /* 0x00024800010a7983 */ /* 0x002ee40000300800 */
[----:B--2---:R-:W-:-:S02]  /*2d6a0*/  IMAD.MOV.U32 R23, RZ, RZ, R0 ;  /* 0x000000ffff177224 */ /* 0x004fc400078e0000 */
[----:B------:R-:W-:Y:S02]  /*2d6b0*/  IMAD.MOV.U32 R0, RZ, RZ, R11 ;  /* 0x000000ffff007224 */ /* 0x000fe400078e000b */
[----:B------:R-:W2:Y:S01]  /*2d6c0*/  LDL.LU R11, [R1+0x24c] ;  /* 0x00024c00010b7983 */ /* 0x000ea20000300800 */
[----:B------:R0:W-:Y:S02]  /*2d6d0*/  STL.64 [R1+0x1d70], R26 ;  /* 0x001d701a01007387 */ /* 0x0001e40000100a00 */
[----:B------:R-:W2:Y:S02]  /*2d6e0*/  LDL.LU R24, [R1+0x290] ;  /* 0x0002900001187983 */ /* 0x000ea40000300800 */
[----:B------:R-:W2:Y:S01]  /*2d6f0*/  LDL.LU R25, [R1+0x294] ;  /* 0x0002940001197983 */ /* 0x000ea20000300800 */
[----:B0-----:R-:W2:Y:S01]  /*2d700*/  LDL.LU R26, [R1+0x298] ;  /* 0x00029800011a7983 */ /* 0x001ea20000300800 */
[----:B------:R-:W2:Y:S03]  /*2d710*/  LDL.LU R27, [R1+0x29c] ;  /* 0x00029c00011b7983 */ /* 0x000ea60000300800 */
[----:B--2---:R-:W-:Y:S01]  /*2d720*/  STL.64 [R1+0x1d88], R26 ;  /* 0x001d881a01007387 */ /* 0x004fe20000100a00 */
[----:B------:R0:W-:Y:S03]  /*2d730*/  STL.64 [R1+0x1d80], R24 ;  /* 0x001d801801007387 */ /* 0x0001e60000100a00 */
        /* <DEDUP_REMOVED lines=9> */
[----:B------:R-:W2:Y:S01]  /*2d7d0*/  LDL.LU R27, [R1+0x26c] ;  /* 0x00026c00011b7983 */ /* 0x000ea20000300800 */
[C---:B---3--:R-:W-:Y:S01]  /*2d7e0*/  HMMA.16816.F32 R12, R4.reuse, R18, R12 ;  /* 0x00000012040c723c */ /* 0x048fe2000000180c */
[----:B--2---:R-:W-:Y:S01]  /*2d7f0*/  STL.64 [R1+0x1db8], R26 ;  /* 0x001db81a01007387 */ /* 0x004fe20000100a00 */
[----:B------:R0:W-:Y:S03]  /*2d800*/  STL.64 [R1+0x1db0], R24 ;  /* 0x001db01801007387 */ /* 0x0001e60000100a00 */
[----:B0-----:R-:W2:Y:S01]  /*2d810*/  LDL.LU R24, [R1+0x220] ;  /* 0x0002200001187983 */ /* 0x001ea20000300800 */
[----:B------:R-:W2:Y:S02]  /*2d820*/  LDL.LU R25, [R1+0x224] ;  /* 0x0002240001197983 */ /* 0x000ea40000300800 */
[----:B------:R-:W3:Y:S02]  /*2d830*/  LDL.LU R26, [R1+0x228] ;  /* 0x00022800011a7983 */ /* 0x000ee40000300800 */
[----:B------:R-:W3:Y:S11]  /*2d840*/  LDL.LU R27, [R1+0x22c] ;  /* 0x00022c00011b7983 */ /* 0x000ef60000300800 */
[----:B------:R-:W-:Y:S03]  /*2d850*/  @!UPT UIADD3 URZ, URZ, URZ, URZ ;  /* 0x0000003f3f3ff290 */ /* 0x000fe6000fffe03f */
[----:B------:R-:W-:Y:S01]  /*2d860*/  IMAD.MOV.U32 R28, RZ, RZ, R15 ;  /* 0x000000ffff1c7224 */ /* 0x000fe200078e000f */
[----:B---3--:R-:W-:Y:S01]  /*2d870*/  STL.64 [R1+0x1dd0], R26 ;  /* 0x001dd01a01007387 */ /* 0x008fe20000100a00 */
[----:B--2---:R0:W-:Y:S03]  /*2d880*/  STL.64 [R1+0x1dc8], R24 ;  /* 0x001dc81801007387 */ /* 0x0041e60000100a00 */
[----:B0-----:R-:W2:Y:S01]  /*2d890*/  LDL.LU R24, [R1+0x230] ;  /* 0x0002300001187983 */ /* 0x001ea20000300800 */
[----:B------:R-:W2:Y:S02]  /*2d8a0*/  LDL.LU R25, [R1+0x234] ;  /* 0x0002340001197983 */ /* 0x000ea40000300800 */
[----:B------:R-:W2:Y:S02]  /*2d8b0*/  LDL.LU R26, [R1+0x238] ;  /* 0x00023800011a7983 */ /* 0x000ea40000300800 */
[----:B------:R-:W2:Y:S01]  /*2d8c0*/  LDL.LU R27, [R1+0x23c] ;  /* 0x00023c00011b7983 */ /* 0x000ea20000300800 */
[----:B------:R-:W-:Y:S01]  /*2d8d0*/  STL.64 [R1+0x360], R12 ;  /* 0x0003600c01007387 */ /* 0x000fe20000100a00 */
[----:B------:R0:W-:Y:S03]  /*2d8e0*/  STL [R1+0x368], R14 ;  /* 0x0003680e01007387 */ /* 0x0001e60000100800 */
[----:B0-----:R-:W3:Y:S01]  /*2d8f0*/  LDL.LU.64 R14, [R1+0x1df0] ;  /* 0x001df000010e7983 */ /* 0x001ee20000300a00 */
[----:B------:R-:W2:Y:S02]  /*2d900*/  LDL.LU.64 R12, [R1+0x1de8] ;  /* 0x001de800010c7983 */ /* 0x000ea40000300a00 */
[----:B------:R-:W-:Y:S01]  /*2d910*/  IMAD.MOV.U32 R22, RZ, RZ, R3 ;  /* 0x000000ffff167224 */ /* 0x000fe200078e0003 */
[----:B---3--:R-:W-:Y:S01]  /*2d920*/  HMMA.16816.F32 R4, R4, R14, R8 ;  /* 0x0000000e0404723c */ /* 0x008fe20000001808 */
[----:B------:R-:W2:Y:S01]  /*2d930*/  LDL.LU.64 R10, [R1+0x1de0] ;  /* 0x001de000010a7983 */ /* 0x000ea20000300a00 */
[----:B------:R-:W2:Y:S11]  /*2d940*/  LDL.LU.64 R8, [R1+0x1dd8] ;  /* 0x001dd80001087983 */ /* 0x000eb60000300a00 */
[----:B------:R-:W-:Y:S10]  /*2d950*/  @!UPT UIADD3 URZ, URZ, URZ, URZ ;  /* 0x0000003f3f3ff290 */ /* 0x000ff4000fffe03f */
[----:B------:R-:W-:Y:S01]  /*2d960*/  STL.64 [R1+0x350], R4 ;  /* 0x0003500401007387 */ /* 0x000fe20000100a00 */
[----:B------:R-:W-:Y:S01]  /*2d970*/  STL.64 [R1+0x358], R6 ;  /* 0x0003580601007387 */ /* 0x000fe20000100a00 */
[C---:B--2---:R-:W-:Y:S02]  /*2d980*/  HMMA.16816.F32 R20, R8.reuse, R22, R24 ;  /* 0x000000160814723c */ /* 0x044fe40000001818 */
[----:B------:R-:W2:Y:S01]  /*2d990*/  LDL.LU.64 R26, [R1+0x1dd0] ;  /* 0x001dd000011a7983 */ /* 0x000ea20000300a00 */
[----:B------:R-:W2:Y:S11]  /*2d9a0*/  LDL.LU.64 R24, [R1+0x1dc8] ;  /* 0x001dc80001187983 */ /* 0x000eb60000300a00 */
[----:B------:R-:W-:Y:S09]  /*2d9b0*/  @!UPT UIADD3 URZ, URZ, URZ, URZ ;  /* 0x0000003f3f3ff290 */ /* 0x000ff2000fffe03f */
[----:B------:R-:W-:Y:S01]  /*2d9c0*/  STL.64 [R1+0x340], R20 ;  /* 0x0003401401007387 */ /* 0x000fe20000100a00 */
        /* <DEDUP_REMOVED lines=38> */
[C---:B---3--:R-:W-:Y:S01]  /*2dc30*/  HMMA.16816.F32 R16, R8.reuse, R18, R24 ;  /* 0x000000120810723c */ /* 0x048fe20000001818 */
[----:B------:R-:W3:Y:S01]  /*2dc40*/  LDL.LU.64 R26, [R1+0x1d38] ;  /* 0x001d3800011a7983 */ /* 0x000ee20000300a00 */
[----:B------:R-:W3:Y:S11]  /*2dc50*/  LDL.LU.64 R24, [R1+0x1d30] ;  /* 0x001d300001187983 */ /* 0x000ef60000300a00 */
[----:B------:R-:W-:Y:S10]  /*2dc60*/  @!UPT UIADD3 URZ, URZ, URZ, URZ ;  /* 0x0000003f3f3ff290 */ /* 0x000ff4000fffe03f */
[----:B------:R-:W-:Y:S01]  /*2dc70*/  STL.64 [R1+0x220], R16 ;  /* 0x0002201001007387 */ /* 0x000fe20000100a00 */
[----:B------:R0:W-:Y:S03]  /*2dc80*/  STL.64 [R1+0x228], R18 ;  /* 0x0002281201007387 */ /* 0x0001e60000100a00 */
[----:B0-----:R-:W2:Y:S01]  /*2dc90*/  LDL.LU.64 R18, [R1+0x1d28] ;  /* 0x001d280001127983 */ /* 0x001ea20000300a00 */
[----:B------:R-:W2:Y:S02]  /*2dca0*/  LDL.LU.64 R16, [R1+0x1d20] ;  /* 0x001d200001107983 */ /* 0x000ea40000300a00 */
[----:B------:R-:W-:Y:S02]  /*2dcb0*/  IMAD.MOV.U32 R4, RZ, RZ, R13 ;  /* 0x000000ffff047224 */ /* 0x000fe400078e000d */
[----:B------:R-:W-:Y:S01]  /*2dcc0*/  IMAD.MOV.U32 R5, RZ, RZ, R12 ;  /* 0x000000ffff057224 */ /* 0x000fe200078e000c */
[----:B--2---:R-:W-:Y:S01]  /*2dcd0*/  HMMA.16816.F32 R8, R8, R14, R16 ;  /* 0x0000000e0808723c */ /* 0x004fe20000001810 */
[----:B------:R-:W2:Y:S01]  /*2dce0*/  LDL.LU.64 R18, [R1+0x1d18] ;  /* 0x001d180001127983 */ /* 0x000ea20000300a00 */
[----:B------:R-:W2:Y:S02]  /*2dcf0*/  LDL.LU.64 R16, [R1+0x1d10] ;  /* 0x001d100001107983 */ /* 0x000ea40000300a00 */
[----:B------:R-:W2:Y:S02]  /*2dd00*/  LDL.LU.64 R14, [R1+0x1d08] ;  /* 0x001d0800010e7983 */ /* 0x000ea40000300a00 */
[----:B------:R-:W2:Y:S11]  /*2dd10*/  LDL.LU.64 R12, [R1+0x1d00] ;  /* 0x001d0000010c7983 */ /* 0x000eb60000300a00 */
[----:B------:R-:W-:Y:S06]  /*2dd20*/  @!UPT UIADD3 URZ, URZ, URZ, URZ ;  /* 0x0000003f3f3ff290 */ /* 0x000fec000fffe03f */
[----:B------:R0:W-:Y:S01]  /*2dd30*/  STL.64 [R1+0x200], R8 ;  /* 0x0002000801007387 */ /* 0x0001e20000100a00 */
[----:B------:R-:W-:Y:S03]  /*2dd40*/  STL.64 [R1+0x208], R10 ;  /* 0x0002080a01007387 */ /* 0x000fe60000100a00 */
[----:B0-----:R-:W3:Y:S01]  /*2dd50*/  LDL R8, [R1+0xe0] ;  /* 0x0000e00001087983 */ /* 0x001ee20000100800 */
[----:B--2---:R-:W-:Y:S11]  /*2dd60*/  HMMA.16816.F32 R16, R12, R4, R16 ;  /* 0x000000040c10723c */ /* 0x004ff60000001810 */
[----:B------:R-:W-:Y:S11]  /*2dd70*/  @!UPT UIADD3 URZ, URZ, URZ, URZ ;  /* 0x0000003f3f3ff290 */ /* 0x000ff6000fffe03f */
[----:B------:R-:W-:Y:S01]  /*2dd80*/  @!UPT UIADD3 URZ, URZ, URZ, URZ ;  /* 0x0000003f3f3ff290 */ /* 0x000fe2000fffe03f */
[----:B------:R0:W-:Y:S01]  /*2dd90*/  STL.64 [R1+0x210], R16 ;  /* 0x0002101001007387 */ /* 0x0001e20000100a00 */
[----:B------:R-:W-:Y:S03]  /*2dda0*/  STL [R1+0x218], R18 ;  /* 0x0002181201007387 */ /* 0x000fe60000100800 */
[----:B0-----:R-:W3:Y:S01]  /*2ddb0*/  LDL.LU.64 R16, [R1+0x1cf8] ;  /* 0x001cf80001107983 */ /* 0x001ee20000300a00 */
[----:B----4-:R-:W-:Y:S02]  /*2ddc0*/  IMAD.MOV.U32 R9, RZ, RZ, R2 ;  /* 0x000000ffff097224 */ /* 0x010fe400078e0002 */
[----:B------:R-:W-:-:S05]  /*2ddd0*/  IMAD.MOV.U32 R2, RZ, RZ, R19 ;  /* 0x000000ffff027224 */ /* 0x000fca00078e0013 */
[----:B------:R-:W-:Y:S01]  /*2dde0*/  STL [R1+0x1b78], R2 ;  /* 0x001b780201007387 */ /* 0x000fe20000100800 */
[C---:B---3--:R-:W-:Y:S01]  /*2ddf0*/  HMMA.16816.F32 R24, R12.reuse, R16, R24 ;  /* 0x000000100c18723c */ /* 0x048fe20000001818 */
        /* <DEDUP_REMOVED lines=14> */
[----:B0-----:R-:W3:Y:S01]  /*2dee0*/  LDL.LU R19, [R1+0x1cc8] ;  /* 0x001cc80001137983 */ /* 0x001ee20000300800 */
[----:B------:R-:W2:Y:S02]  /*2def0*/  LDL.LU.64 R16, [R1+0x1cc0] ;  /* 0x001cc00001107983 */ /* 0x000ea40000300a00 */
[C---:B--2---:R-:W-:Y:S11]  /*2df00*/  HMMA.16816.F32 R24, R12.reuse, R16, R24 ;  /* 0x000000100c18723c */ /* 0x044ff60000001818 */
[----:B------:R-:W-:Y:S11]  /*2df10*/  @!UPT UIADD3 URZ, URZ, URZ, URZ ;  /* 0x0000003f3f3ff290 */ /* 0x000ff6000fffe03f */
[----:B------:R-:W-:Y:S01]  /*2df20*/  @!UPT UIADD3 URZ, URZ, URZ, URZ ;  /* 0x0000003f3f3ff290 */ /* 0x000fe2000fffe03f */
[----:B------:R0:W-:Y:S01]  /*2df30*/  STL.64 [R1+0x2c0], R24 ;  /* 0x0002c01801007387 */ /* 0x0001e20000100a00 */
[----:B------:R1:W-:Y:S03]  /*2df40*/  STL.64 [R1+0x2c8], R26 ;  /* 0x0002c81a01007387 */ /* 0x0003e60000100a00 */
[----:B0-----:R-:W1:Y:S02]  /*2df50*/  LDL.LU.64 R24, [R1+0x1cb8] ;  /* 0x001cb80001187983 */ /* 0x001e640000300a00 */
[C---:B-1----:R-:W-:Y:S02]  /*2df60*/  HMMA.16816.F32 R24, R12.reuse, R24, R20 ;  /* 0x000000180c18723c */ /* 0x042fe40000001814 */
[----:B------:R-:W2:Y:S01]  /*2df70*/  LDL.LU.64 R22, [R1+0x1cb0] ;  /* 0x001cb00001167983 */ /* 0x000ea20000300a00 */
[----:B------:R-:W2:Y:S11]  /*2df80*/  LDL.LU.64 R20, [R1+0x1ca8] ;  /* 0x001ca80001147983 */ /* 0x000eb60000300a00 */
[----:B------:R-:W-:Y:S09]  /*2df90*/  @!UPT UIADD3 URZ, URZ, URZ, URZ ;  /* 0x0000003f3f3ff290 */ /* 0x000ff2000fffe03f */
[----:B------:R0:W-:Y:S01]  /*2dfa0*/  STL.64 [R1+0x2e0], R24 ;  /* 0x0002e01801007387 */ /* 0x0001e20000100a00 */
[----:B------:R-:W-:Y:S03]  /*2dfb0*/  STL.64 [R1+0x2e8], R26 ;  /* 0x0002e81a01007387 */ /* 0x000fe60000100a00 */
[----:B0-----:R-:W2:Y:S02]  /*2dfc0*/  LDL.LU.64 R24, [R1+0x1ca0] ;  /* 0x001ca00001187983 */ /* 0x001ea40000300a00 */
[C---:B--2---:R-:W-:Y:S11]  /*2dfd0*/  HMMA.16816.F32 R20, R12.reuse, R24, R20 ;  /* 0x000000180c14723c */ /* 0x044ff60000001814 */
[----:B------:R-:W-:Y:S11]  /*2dfe0*/  @!UPT UIADD3 URZ, URZ, URZ, URZ ;  /* 0x0000003f3f3ff290 */ /* 0x000ff6000fffe03f */
[----:B------:R-:W-:Y:S01]  /*2dff0*/  @!UPT UIADD3 URZ, URZ, URZ, URZ ;  /* 0x0000003f3f3ff290 */ /* 0x000fe2000fffe03f */
[----:B------:R-:W-:Y:S01]  /*2e000*/  STL.64 [R1+0x2f0], R20 ;  /* 0x0002f01401007387 */ /* 0x000fe20000100a00 */
[----:B------:R0:W-:Y:S03]  /*2e010*/  STL.64 [R1+0x2f8], R22 ;  /* 0x0002f81601007387 */ /* 0x0001e60000100a00 */
[----:B0-----:R-:W2:Y:S01]  /*2e020*/  LDL.LU.64 R22, [R1+0x1c98] ;  /* 0x001c980001167983 */ /* 0x001ea20000300a00 */
[----:B------:R-:W2:Y:S02]  /*2e030*/  LDL.LU.64 R20, [R1+0x1c90] ;  /* 0x001c900001147983 */ /* 0x000ea40000300a00 */
[----:B------:R-:W-:Y:S02]  /*2e040*/  IMAD.MOV.U32 R29, RZ, RZ, R24 ;  /* 0x000000ffff1d7224 */ /* 0x000fe400078e0018 */
[----:B------:R-:W-:Y:S01]  /*2e050*/  IMAD.MOV.U32 R2, RZ, RZ, R25 ;  /* 0x000000ffff027224 */ /* 0x000fe200078e0019 */
[----:B------:R-:W4:Y:S01]  /*2e060*/  LDL.LU.64 R26, [R1+0x1c88] ;  /* 0x001c8800011a7983 */ /* 0x000f220000300a00 */
[----:B------:R-:W3:Y:S01]  /*2e070*/  LDL.LU.64 R24, [R1+0x1c80] ;  /* 0x001c800001187983 */ /* 0x000ee20000300a00 */
[----:B--2---:R-:W-:Y:S11]  /*2e080*/  HMMA.16816.F32 R20, R12, R8, R20 ;  /* 0x000000080c14723c */ /* 0x004ff60000001814 */
[----:B------:R-:W-:Y:S11]  /*2e090*/  @!UPT UIADD3 URZ, URZ, URZ, URZ ;  /* 0x0000003f3f3ff290 */ /* 0x000ff6000fffe03f */
[----:B------:R-:W-:Y:S01]  /*2e0a0*/  @!UPT UIADD3 URZ, URZ, URZ, URZ ;  /* 0x0000003f3f3ff290 */ /* 0x000fe2000fffe03f */
[----:B------:R-:W-:Y:S01]  /*2e0b0*/  STL.64 [R1+0x2d0], R20 ;  /* 0x0002d01401007387 */ /* 0x000fe20000100a00 */
        /* <DEDUP_REMOVED lines=11> */
[----:B------:R-:W3:Y:S01]  /*2e170*/  LDL.LU R20, [R1+0x1b0] ;  /* 0x0001b00001147983 */ /* 0x000ee20000300800 */
[----:B------:R-:W-:-:S02]  /*2e180*/  IMAD.MOV.U32 R3, RZ, RZ, R22 ;  /* 0x000000ffff037224 */ /* 0x000fc400078e0016 */
[----:B------:R-:W3:Y:S02]  /*2e190*/  LDL.LU R21, [R1+0x1b4] ;  /* 0x0001b40001157983 */ /* 0x000ee40000300800 */
[----:B------:R-:W-:Y:S01]  /*2e1a0*/  IMAD.MOV.U32 R18, RZ, RZ, R23 ;  /* 0x000000ffff127224 */ /* 0x000fe200078e0017 */
[----:B------:R-:W3:Y:S01]  /*2e1b0*/  LDL.LU R22, [R1+0x1b8] ;  /* 0x0001b80001167983 */ /* 0x000ee20000300800 */
[----:B------:R-:W3:Y:S03]  /*2e1c0*/  LDL.LU R23, [R1+0x1bc] ;  /* 0x0001bc0001177983 */ /* 0x000ee60000300800 */
        /* <DEDUP_REMOVED lines=8> */
[----:B0-----:R-:W2:Y:S04]  /*2e250*/  LDL.64 R8, [R1+0x10] ;  /* 0x0000100001087983 */ /* 0x001ea80000100a00 */
[----:B--2---:R0:W-:Y:S02]  /*2e260*/  STL.64 [R1+0x1c50], R8 ;  /* 0x001c500801007387 */ /* 0x0041e40000100a00 */
[----:B0-----:R-:W-:-:S02]  /*2e270*/  IMAD.MOV.U32 R8, RZ, RZ, R7 ;  /* 0x000000ffff087224 */ /* 0x001fc400078e0007 */
[----:B------:R-:W-:-:S05]  /*2e280*/  IMAD.MOV.U32 R9, RZ, RZ, R6 ;  /* 0x000000ffff097224 */ /* 0x000fca00078e0006 */
[----:B------:R0:W-:Y:S04]  /*2e290*/  STL.64 [R1+0x1c68], R8 ;  /* 0x001c680801007387 */ /* 0x0001e80000100a00 */
[----:B0-----:R-:W2:Y:S01]  /*2e2a0*/  LDL.LU R8, [R1+0x1a0] ;  /* 0x0001a00001087983 */ /* 0x001ea20000300800 */
[----:B------:R-:W2:Y:S02]  /*2e2b0*/  LDL.LU R9, [R1+0x1a4] ;  /* 0x0001a40001097983 */ /* 0x000ea40000300800 */
[----:B------:R-:W2:Y:S02]  /*2e2c0*/  LDL.LU R10, [R1+0x1a8] ;  /* 0x0001a800010a7983 */ /* 0x000ea40000300800 */
[----:B------:R-:W2:Y:S01]  /*2e2d0*/  LDL.LU R11, [R1+0x1ac] ;  /* 0x0001ac00010b7983 */ /* 0x000ea20000300800 */
[----:B------:R-:W-:Y:S01]  /*2e2e0*/  STL [R1+0x1acc], R18 ;  /* 0x001acc1201007387 */ /* 0x000fe20000100800 */
[----:B---3--:R-:W-:Y:S02]  /*2e2f0*/  STL [R1+0x1c48], R19 ;  /* 0x001c481301007387 */ /* 0x008fe40000100800 */
[----:B------:R0:W-:Y:S02]  /*2e300*/  STL.64 [R1+0x1c40], R16 ;  /* 0x001c401001007387 */ /* 0x0001e40000100a00 */
[----:B0-----:R-:W3:Y:S01]  /*2e310*/  LDL.LU R16, [R1+0x180] ;  /* 0x0001800001107983 */ /* 0x001ee20000300800 */
[----:B------:R-:W3:Y:S02]  /*2e320*/  LDL.LU R17, [R1+0x184] ;  /* 0x0001840001117983 */ /* 0x000ee40000300800 */
[----:B------:R-:W2:Y:S02]  /*2e330*/  LDL.LU R18, [R1+0x188] ;  /* 0x0001880001127983 */ /* 0x000ea40000300800 */
[----:B------:R-:W2:Y:S01]  /*2e340*/  LDL.LU R19, [R1+0x18c] ;  /* 0x00018c0001137983 */ /* 0x000ea20000300800 */
[----:B------:R-:W-:Y:S01]  /*2e350*/  HMMA.16816.F32 R12, R12, R24, R20 ;  /* 0x000000180c0c723c */ /* 0x000fe20000001814 */
[----:B--2---:R-:W-:Y:S01]  /*2e360*/  STL.64 [R1+0x1c60], R18 ;  /* 0x001c601201007387 */ /* 0x004fe20000100a00 */
[----:B---3--:R0:W-:Y:S03]  /*2e370*/  STL.64 [R1+0x1c58], R16 ;  /* 0x001c581001007387 */ /* 0x0081e60000100a00 */
[----:B0-----:R-:W2:Y:S01]  /*2e380*/  LDL.LU R16, [R1+0x190] ;  /* 0x0001900001107983 */ /* 0x001ea20000300800 */
[----:B------:R-:W2:Y:S02]  /*2e390*/  LDL.LU R17, [R1+0x194] ;  /* 0x0001940001117983 */ /* 0x000ea40000300800 */
[----:B------:R-:W2:Y:S02]  /*2e3a0*/  LDL.LU R18, [R1+0x198] ;  /* 0x0001980001127983 */ /* 0x000ea40000300800 */
[----:B------:R-:W2:Y:S01]  /*2e3b0*/  LDL.LU R19, [R1+0x19c] ;  /* 0x00019c0001137983 */ /* 0x000ea20000300800 */
[----:B------:R-:W-:Y:S01]  /*2e3c0*/  STL [R1+0x1ac8], R3 ;  /* 0x001ac80301007387 */ /* 0x000fe20000100800 */
[----:B------:R-:W3:Y:S02]  /*2e3d0*/  LDL.LU.64 R22, [R1+0x1c78] ;  /* 0x001c780001167983 */ /* 0x000ee40000300a00 */
[----:B------:R-:W3:Y:S02]  /*2e3e0*/  LDL.LU.64 R20, [R1+0x1c70] ;  /* 0x001c700001147983 */ /* 0x000ee40000300a00 */
[----:B----4-:R-:W-:Y:S01]  /*2e3f0*/  STL.64 [R1+0x1bf8], R26 ;  /* 0x001bf81a01007387 */ /* 0x010fe20000100a00 */
[----:B------:R0:W-:Y:S06]  /*2e400*/  STL.64 [R1+0x1bf0], R24 ;  /* 0x001bf01801007387 */ /* 0x0001ec0000100a00 */
[----:B------:R1:W-:Y:S02]  /*2e410*/  STL.64 [R1+0x2a0], R12 ;  /* 0x0002a00c01007387 */ /* 0x0003e40000100a00 */
[----:B------:R-:W-:Y:S01]  /*2e420*/  STL.64 [R1+0x2a8], R14 ;  /* 0x0002a80e01007387 */ /* 0x000fe20000100a00 */
[----:B0-----:R-:W4:Y:S01]  /*2e430*/  LDL.LU R24, [R1+0x120] ;  /* 0x0001200001187983 */ /* 0x001f220000300800 */
[----:B------:R-:W4:Y:S02]  /*2e440*/  LDL.LU R25, [R1+0x124] ;  /* 0x0001240001197983 */ /* 0x000f240000300800 */
[----:B------:R-:W4:Y:S02]  /*2e450*/  LDL.LU R26, [R1+0x128] ;  /* 0x00012800011a7983 */ /* 0x000f240000300800 */
[----:B------:R-:W4:Y:S01]  /*2e460*/  LDL.LU R27, [R1+0x12c] ;  /* 0x00012c00011b7983 */ /* 0x000f220000300800 */
[----:B-1----:R-:W2:Y:S01]  /*2e470*/  LDL.LU.64 R12, [R1+0xc0] ;  /* 0x0000c000010c7983 */ /* 0x002ea20000300a00 */
[C---:B---3--:R-:W-:Y:S11]  /*2e480*/  HMMA.16816.F32 R8, R20.reuse, R4, R8 ;  /* 0x000000041408723c */ /* 0x048ff60000001808 */
[----:B------:R-:W-:Y:S11]  /*2e490*/  @!UPT UIADD3 URZ, URZ, URZ, URZ ;  /* 0x0000003f3f3ff290 */ /* 0x000ff6000fffe03f */
[----:B------:R-:W-:Y:S01]  /*2e4a0*/  @!UPT UIADD3 URZ, URZ, URZ, URZ ;  /* 0x0000003f3f3ff290 */ /* 0x000fe2000fffe03f */
[----:B------:R0:W-:Y:S01]  /*2e4b0*/  STL.64 [R1+0x280], R8 ;  /* 0x0002800801007387 */ /* 0x0001e20000100a00 */
[----:B------:R-:W-:Y:S03]  /*2e4c0*/  STL.64 [R1+0x288], R10 ;  /* 0x0002880a01007387 */ /* 0x000fe60000100a00 */
[----:B0-----:R-:W2:Y:S01]  /*2e4d0*/  LDL.LU.64 R8, [R1+0x1c68] ;  /* 0x001c680001087983 */ /* 0x001ea20000300a00 */
[----:B------:R0:W-:Y:S03]  /*2e4e0*/  STL.64 [R1+0x1be8], R4 ;  /* 0x001be80401007387 */ /* 0x0001e60000100a00 */
[----:B0-----:R-:W3:Y:S01]  /*2e4f0*/  LDL.LU R4, [R1+0x110] ;  /* 0x0001100001047983 */ /* 0x001ee20000300800 */
[----:B------:R-:W3:Y:S02]  /*2e500*/  LDL.LU R5, [R1+0x114] ;  /* 0x0001140001057983 */ /* 0x000ee40000300800 */
[----:B------:R-:W3:Y:S02]  /*2e510*/  LDL.LU R6, [R1+0x118] ;  /* 0x0001180001067983 */ /* 0x000ee40000300800 */
[----:B------:R-:W3:Y:S01]  /*2e520*/  LDL.LU R7, [R1+0x11c] ;  /* 0x00011c0001077983 */ /* 0x000ee20000300800 */
[C---:B--2---:R-:W-:Y:S01]  /*2e530*/  HMMA.16816.F32 R8, R20.reuse, R8, R16 ;  /* 0x000000081408723c */ /* 0x044fe20000001810 */
[----:B------:R-:W2:Y:S01]  /*2e540*/  LDL.LU.64 R18, [R1+0x1c60] ;  /* 0x001c600001127983 */ /* 0x000ea20000300a00 */
[----:B------:R-:W2:Y:S11]  /*2e550*/  LDL.LU.64 R16, [R1+0x1c58] ;  /* 0x001c580001107983 */ /* 0x000eb60000300a00 */
[----:B------:R-:W-:Y:S10]  /*2e560*/  @!UPT UIADD3 URZ, URZ, URZ, URZ ;  /* 0x0000003f3f3ff290 */ /* 0x000ff4000fffe03f */
[----:B------:R0:W-:Y:S01]  /*2e570*/  STL.64 [R1+0x1f0], R8 ;  /* 0x0001f00801007387 */ /* 0x0001e20000100a00 */
[----:B------:R-:W-:Y:S03]  /*2e580*/  STL.64 [R1+0x1f8], R10 ;  /* 0x0001f80a01007387 */ /* 0x000fe60000100a00 */
[----:B0-----:R-:W2:Y:S02]  /*2e590*/  LDL.LU.64 R8, [R1+0x1c50] ;  /* 0x001c500001087983 */ /* 0x001ea40000300a00 */
[C---:B--2---:R-:W-:Y:S01]  /*2e5a0*/  HMMA.16816.F32 R16, R20.reuse, R8, R16 ;  /* 0x000000081410723c */ /* 0x044fe20000001810 */
[----:B------:R-:W-:Y:S02]  /*2e5b0*/  IMAD.MOV.U32 R14, RZ, RZ, R8 ;  /* 0x000000ffff0e7224 */ /* 0x000fe400078e0008 */
[----:B------:R-:W-:Y:S11]  /*2e5c0*/  IMAD.MOV.U32 R3, RZ, RZ, R9 ;  /* 0x000000ffff037224 */ /* 0x000ff600078e0009 */
[----:B------:R-:W-:Y:S09]  /*2e5d0*/  @!UPT UIADD3 URZ, URZ, URZ, URZ ;  /* 0x0000003f3f3ff290 */ /* 0x000ff2000fffe03f */
[----:B------:R-:W-:Y:S01]  /*2e5e0*/  STL.64 [R1+0x1d0], R16 ;  /* 0x0001d01001007387 */ /* 0x000fe20000100a00 */
[----:B------:R0:W-:Y:S03]  /*2e5f0*/  STL.64 [R1+0x1d8], R18 ;  /* 0x0001d81201007387 */ /* 0x0001e60000100a00 */
[----:B0-----:R-:W2:Y:S01]  /*2e600*/  LDL.LU R19, [R1+0x1c48] ;  /* 0x001c480001137983 */ /* 0x001ea20000300800 */
[----:B------:R-:W2:Y:S02]  /*2e610*/  LDL.LU.64 R16, [R1+0x1c40] ;  /* 0x001c400001107983 */ /* 0x000ea40000300a00 */
[----:B------:R-:W2:Y:S02]  /*2e620*/  LDL.LU.64 R10, [R1+0x1c38] ;  /* 0x001c3800010a7983 */ /* 0x000ea40000300a00 */
        /* <DEDUP_REMOVED lines=8> */
[----:B--2---:R-:W-:Y:S11]  /*2e6b0*/  HMMA.16816.F32 R8, R20, R12, R8 ;  /* 0x0000000c1408723c */ /* 0x004ff60000001808 */
[----:B------:R-:W-:Y:S11]  /*2e6c0*/  @!UPT UIADD3 URZ, URZ, URZ, URZ ;  /* 0x0000003f3f3ff290 */ /* 0x000ff6000fffe03f */
[----:B------:R-:W-:Y:S01]  /*2e6d0*/  @!UPT UIADD3 URZ, URZ, URZ, URZ ;  /* 0x0000003f3f3ff290 */ /* 0x000fe2000fffe03f */
[----:B------:R-:W-:Y:S01]  /*2e6e0*/  STL.64 [R1+0x1a0], R8 ;  /* 0x0001a00801007387 */ /* 0x000fe20000100a00 */
[----:B------:R0:W-:Y:S03]  /*2e6f0*/  STL.64 [R1+0x1a8], R10 ;  /* 0x0001a80a01007387 */ /* 0x0001e60000100a00 */
[----:B0-----:R-:W2:Y:S01]  /*2e700*/  LDL.LU.64 R10, [R1+0x1c18] ;  /* 0x001c1800010a7983 */ /* 0x001ea20000300a00 */
[----:B------:R-:W2:Y:S02]  /*2e710*/  LDL.LU.64 R8, [R1+0x1c10] ;  /* 0x001c100001087983 */ /* 0x000ea40000300a00 */
[----:B------:R0:W-:Y:S02]  /*2e720*/  STL.64 [R1+0x1ba0], R12 ;  /* 0x001ba00c01007387 */ /* 0x0001e40000100a00 */
[----:B0-----:R-:W-:Y:S02]  /*2e730*/  IMAD.MOV.U32 R12, RZ, RZ, R14 ;  /* 0x000000ffff0c7224 */ /* 0x001fe400078e000e */
[----:B------:R-:W-:-:S05]  /*2e740*/  IMAD.MOV.U32 R13, RZ, RZ, R3 ;  /* 0x000000ffff0d7224 */ /* 0x000fca00078e0003 */
[----:B------:R0:W-:Y:S02]  /*2e750*/  STL.64 [R1+0x1bb0], R12 ;  /* 0x001bb00c01007387 */ /* 0x0001e40000100a00 */
[----:B0-----:R-:W-:Y:S02]  /*2e760*/  IMAD.MOV.U32 R12, RZ, RZ, R29 ;  /* 0x000000ffff0c7224 */ /* 0x001fe400078e001d */
[----:B------:R-:W-:Y:S01]  /*2e770*/  IMAD.MOV.U32 R13, RZ, RZ, R2 ;  /* 0x000000ffff0d7224 */ /* 0x000fe200078e0002 */
[----:B------:R-:W3:Y:S06]  /*2e780*/  LDL.LU R29, [R1+0x1c08] ;  /* 0x001c0800011d7983 */ /* 0x000eec0000300800 */
[C---:B--2---:R-:W-:Y:S01]  /*2e790*/  HMMA.16816.F32 R12, R20.reuse, R12, R8 ;  /* 0x0000000c140c723c */ /* 0x044fe20000001808 */
[----:B------:R-:W4:Y:S11]  /*2e7a0*/  LDL.LU.64 R8, [R1+0x1c00] ;  /* 0x001c000001087983 */ /* 0x000f360000300a00 */
[----:B------:R-:W-:Y:S11]  /*2e7b0*/  @!UPT UIADD3 URZ, URZ, URZ, URZ ;  /* 0x0000003f3f3ff290 */ /* 0x000ff6000fffe03f */
[----:B------:R0:W-:Y:S01]  /*2e7c0*/  STL.64 [R1+0x190], R12 ;  /* 0x0001900c01007387 */ /* 0x0001e20000100a00 */
[----:B------:R-:W-:Y:S03]  /*2e7d0*/  STL.64 [R1+0x198], R14 ;  /* 0x0001980e01007387 */ /* 0x000fe60000100a00 */
[----:B0-----:R-:W2:Y:S01]  /*2e7e0*/  LDL.64 R12, [R1+0x20] ;  /* 0x00002000010c7983 */ /* 0x001ea20000100a00 */
[C---:B----4-:R-:W-:Y:S03]  /*2e7f0*/  HMMA.16816.F32 R8, R20.reuse, R8, R24 ;  /* 0x000000081408723c */ /* 0x050fe60000001818 */
[----:B--2---:R0:W-:Y:S04]  /*2e800*/  STL.64 [R1+0x1bd0], R12 ;  /* 0x001bd00c01007387 */ /* 0x0041e80000100a00 */
[----:B0-----:R-:W2:Y:S01]  /*2e810*/  LDL.LU R12, [R1+0xf0] ;  /* 0x0000f000010c7983 */ /* 0x001ea20000300800 */
[----:B------:R-:W2:Y:S02]  /*2e820*/  LDL.LU R13, [R1+0xf4] ;  /* 0x0000f400010d7983 */ /* 0x000ea40000300800 */
[----:B------:R-:W2:Y:S02]  /*2e830*/  LDL.LU R14, [R1+0xf8] ;  /* 0x0000f800010e7983 */ /* 0x000ea40000300800 */
[----:B------:R-:W2:Y:S01]  /*2e840*/  LDL.LU R15, [R1+0xfc] ;  /* 0x0000fc00010f7983 */ /* 0x000ea20000300800 */
[----:B------:R-:W4:Y:S01]  /*2e850*/  LDL.LU.64 R26, [R1+0x1bf8] ;  /* 0x001bf800011a7983 */ /* 0x000f220000300a00 */
[----:B------:R-:W3:Y:S09]  /*2e860*/  LDL.LU.64 R24, [R1+0x1bf0] ;  /* 0x001bf00001187983 */ /* 0x000ef20000300a00 */
[----:B------:R-:W-:Y:S02]  /*2e870*/  STL.64 [R1+0x180], R8 ;  /* 0x0001800801007387 */ /* 0x000fe40000100a00 */
[----:B------:R0:W-:Y:S02]  /*2e880*/  STL.64 [R1+0x188], R10 ;  /* 0x0001880a01007387 */ /* 0x0001e40000100a00 */
[----:B0-----:R-:W2:Y:S04]  /*2e890*/  LDL R11, [R1+0xe40] ;  /* 0x000e4000010b7983 */ /* 0x001ea80000100800 */
[----:B--2---:R-:W-:Y:S01]  /*2e8a0*/  STL [R1+0x1b84], R11 ;  /* 0x001b840b01007387 */ /* 0x004fe20000100800 */
[----:B------:R-:W2:Y:S03]  /*2e8b0*/  LDL.LU.64 R8, [R1+0xb0] ;  /* 0x0000b00001087983 */ /* 0x000ea60000300a00 */
[----:B--2---:R0:W-:Y:S04]  /*2e8c0*/  STL.64 [R1+0x1ba8], R8 ;  /* 0x001ba80801007387 */ /* 0x0041e80000100a00 */
[----:B0-----:R-:W2:Y:S01]  /*2e8d0*/  LDL.LU R8, [R1+0x160] ;  /* 0x0001600001087983 */ /* 0x001ea20000300800 */
[----:B------:R-:W2:Y:S02]  /*2e8e0*/  LDL.LU R9, [R1+0x164] ;  /* 0x0001640001097983 */ /* 0x000ea40000300800 */
[----:B------:R-:W2:Y:S02]  /*2e8f0*/  LDL.LU R10, [R1+0x168] ;  /* 0x00016800010a7983 */ /* 0x000ea40000300800 */
[----:B------:R-:W2:Y:S01]  /*2e900*/  LDL.LU R11, [R1+0x16c] ;  /* 0x00016c00010b7983 */ /* 0x000ea20000300800 */
[----:B---3--:R-:W-:Y:S01]  /*2e910*/  HMMA.16816.F32 R20, R20, R24, R4 ;  /* 0x000000181414723c */ /* 0x008fe20000001804 */
[----:B--2---:R4:W-:Y:S01]  /*2e920*/  STL.64 [R1+0x1bc0], R10 ;  /* 0x001bc00a01007387 */ /* 0x0049e20000100a00 */
[----:B------:R0:W-:Y:S02]  /*2e930*/  STL.64 [R1+0x1bb8], R8 ;  /* 0x001bb80801007387 */ /* 0x0001e40000100a00 */
[----:B------:R-:W2:Y:S02]  /*2e940*/  LDL.LU.64 R4, [R1+0x1be8] ;  /* 0x001be80001047983 */ /* 0x000ea40000300a00 */
[----:B----4-:R-:W-:-:S02]  /*2e950*/  IMAD.MOV.U32 R10, RZ, RZ, R26 ;  /* 0x000000ffff0a7224 */ /* 0x010fc400078e001a */
[----:B0-----:R-:W-:Y:S02]  /*2e960*/  IMAD.MOV.U32 R8, RZ, RZ, R29 ;  /* 0x000000ffff087224 */ /* 0x001fe400078e001d */
[----:B------:R-:W-:Y:S02]  /*2e970*/  IMAD.MOV.U32 R9, RZ, RZ, R27 ;  /* 0x000000ffff097224 */ /* 0x000fe400078e001b */
[----:B------:R-:W-:Y:S01]  /*2e980*/  IMAD.MOV.U32 R29, RZ, RZ, R25 ;  /* 0x000000ffff1d7224 */ /* 0x000fe200078e0019 */
[----:B------:R-:W2:Y:S01]  /*2e990*/  LDL.LU.64 R26, [R1+0x1be0] ;  /* 0x001be000011a7983 */ /* 0x000ea20000300a00 */
[----:B------:R-:W2:Y:S02]  /*2e9a0*/  LDL.LU.64 R24, [R1+0x1bd8] ;  /* 0x001bd80001187983 */ /* 0x000ea40000300a00 */
[----:B------:R-:W-:-:S07]  /*2e9b0*/  IMAD.MOV.U32 R11, RZ, RZ, R19 ;  /* 0x000000ffff0b7224 */ /* 0x000fce00078e0013 */
[----:B------:R0:W-:Y:S01]  /*2e9c0*/  STL [R1+0x154], R21 ;  /* 0x0001541501007387 */ /* 0x0001e20000100800 */
[----:B------:R1:W-:Y:S01]  /*2e9d0*/  STL.64 [R1+0x158], R22 ;  /* 0x0001581601007387 */ /* 0x0003e20000100a00 */
[----:B------:R-:W-:Y:S02]  /*2e9e0*/  IMAD.MOV.U32 R19, RZ, RZ, R20 ;  /* 0x000000ffff137224 */ /* 0x000fe400078e0014 */
[----:B------:R-:W3:Y:S01]  /*2e9f0*/  LDL.LU R20, [R1+0x170] ;  /* 0x0001700001147983 */ /* 0x000ee20000300800 */
[----:B0-----:R-:W3:Y:S01]  /*2ea00*/  LDL.LU R21, [R1+0x174] ;  /* 0x0001740001157983 */ /* 0x001ee20000300800 */
[----:B-1----:R-:W3:Y:S03]  /*2ea10*/  LDL.LU R22, [R1+0x178] ;  /* 0x0001780001167983 */ /* 0x002ee60000300800 */
[----:B------:R-:W3:Y:S01]  /*2ea20*/  LDL.LU R23, [R1+0x17c] ;  /* 0x00017c0001177983 */ /* 0x000ee20000300800 */
[----:B------:R-:W-:Y:S01]  /*2ea30*/  STL [R1+0x1ad0], R19 ;  /* 0x001ad01301007387 */ /* 0x000fe20000100800 */
[C---:B--2---:R-:W-:Y:S02]  /*2ea40*/  HMMA.16816.F32 R4, R24.reuse, R4, R12 ;  /* 0x000000041804723c */ /* 0x044fe4000000180c */
[----:B------:R-:W2:Y:S11]  /*2ea50*/  LDL.LU.64 R12, [R1+0x1bd0] ;  /* 0x001bd000010c7983 */ /* 0x000eb60000300a00 */
[----:B------:R-:W-:Y:S10]  /*2ea60*/  @!UPT UIADD3 URZ, URZ, URZ, URZ ;  /* 0x0000003f3f3ff290 */ /* 0x000ff4000fffe03f */
[----:B------:R-:W-:Y:S01]  /*2ea70*/  STL.64 [R1+0x130], R4 ;  /* 0x0001300401007387 */ /* 0x000fe20000100a00 */
[----:B------:R0:W-:Y:S03]  /*2ea80*/  STL.64 [R1+0x138], R6 ;  /* 0x0001380601007387 */ /* 0x0001e60000100a00 */
[----:B0-----:R-:W4:Y:S04]  /*2ea90*/  LDL R7, [R1+0xe3c] ;  /* 0x000e3c0001077983 */ /* 0x001f280000100800 */
[----:B----4-:R0:W-:Y:S01]  /*2eaa0*/  STL [R1+0x1b80], R7 ;  /* 0x001b800701007387 */ /* 0x0101e20000100800 */
[----:B------:R-:W4:Y:S02]  /*2eab0*/  LDL.LU R4, [R1+0x360] ;  /* 0x0003600001047983 */ /* 0x000f240000300800 */
[----:B------:R-:W4:Y:S02]  /*2eac0*/  LDL.LU R5, [R1+0x364] ;  /* 0x0003640001057983 */ /* 0x000f240000300800 */
[----:B------:R-:W3:Y:S01]  /*2ead0*/  LDL.LU R6, [R1+0x368] ;  /* 0x0003680001067983 */ /* 0x000ee20000300800 */
[----:B--2---:R-:W-:Y:S01]  /*2eae0*/  HMMA.16816.F32 R8, R24, R12, R8 ;  /* 0x0000000c1808723c */ /* 0x004fe20000001808 */
[----:B0-----:R-:W-:-:S02]  /*2eaf0*/  IMAD.MOV.U32 R7, RZ, RZ, R28 ;  /* 0x000000ffff077224 */ /* 0x001fc400078e001c */
[----:B------:R-:W2:Y:S01]  /*2eb00*/  LDL.LU R28, [R1+0x1bcc] ;  /* 0x001bcc00011c7983 */ /* 0x000ea20000300800 */
[----:B------:R-:W-:-:S03]  /*2eb10*/  IMAD.MOV.U32 R2, RZ, RZ, R13 ;  /* 0x000000ffff027224 */ /* 0x000fc600078e000d */
[----:B---3--:R-:W-:Y:S01]  /*2eb20*/  STL.64 [R1+0x1b90], R6 ;  /* 0x001b900601007387 */ /* 0x008fe20000100a00 */
[----:B----4-:R0:W-:Y:S03]  /*2eb30*/  STL.64 [R1+0x1b88], R4 ;  /* 0x001b880401007387 */ /* 0x0101e60000100a00 */
[----:B0-----:R-:W3:Y:S01]  /*2eb40*/  LDL.LU R4, [R1+0x1e0] ;  /* 0x0001e00001047983 */ /* 0x001ee20000300800 */
[----:B------:R-:W3:Y:S02]  /*2eb50*/  LDL.LU R5, [R1+0x1e4] ;  /* 0x0001e40001057983 */ /* 0x000ee40000300800 */
[----:B------:R-:W3:Y:S02]  /*2eb60*/  LDL.LU R6, [R1+0x1e8] ;  /* 0x0001e80001067983 */ /* 0x000ee40000300800 */
[----:B------:R-:W-:Y:S02]  /*2eb70*/  IMAD.MOV.U32 R7, RZ, RZ, R0 ;  /* 0x000000ffff077224 */ /* 0x000fe400078e0000 */
[----:B------:R-:W4:Y:S05]  /*2eb80*/  LDL.LU R0, [R1+0x1bc8] ;  /* 0x001bc80001007983 */ /* 0x000f2a0000300800 */
[----:B------:R-:W-:Y:S02]  /*2eb90*/  STL.64 [R1+0x110], R8 ;  /* 0x0001100801007387 */ /* 0x000fe40000100a00 */
[----:B------:R0:W-:Y:S02]  /*2eba0*/  STL.64 [R1+0x118], R10 ;  /* 0x0001180a01007387 */ /* 0x0001e40000100a00 */
[----:B0-----:R-:W2:Y:S01]  /*2ebb0*/  LDL.LU.64 R10, [R1+0x1bc0] ;  /* 0x001bc000010a7983 */ /* 0x001ea20000300a00 */
[----:B------:R-:W2:Y:S02]  /*2ebc0*/  LDL.LU.64 R8, [R1+0x1bb8] ;  /* 0x001bb80001087983 */ /* 0x000ea40000300a00 */
[----:B------:R-:W2:Y:S01]  /*2ebd0*/  LDL.LU.64 R12, [R1+0x1bb0] ;  /* 0x001bb000010c7983 */ /* 0x000ea20000300a00 */
[C---:B------:R-:W-:Y:S01]  /*2ebe0*/  HMMA.16816.F32 R20, R24.reuse, R16, R20 ;  /* 0x000000101814723c */ /* 0x040fe20000001814 */
[----:B------:R-:W-:Y:S11]  /*2ebf0*/  STL [R1+0x1b7c], R2 ;  /* 0x001b7c0201007387 */ /* 0x000ff60000100800 */
[----:B------:R-:W-:Y:S11]  /*2ec00*/  @!UPT UIADD3 URZ, URZ, URZ, URZ ;  /* 0x0000003f3f3ff290 */ /* 0x000ff6000fffe03f */
[----:B------:R-:W-:Y:S01]  /*2ec10*/  @!UPT UIADD3 URZ, URZ, URZ, URZ ;  /* 0x0000003f3f3ff290 */ /* 0x000fe2000fffe03f */
[----:B------:R-:W-:Y:S02]  /*2ec20*/  IMAD.MOV.U32 R19, RZ, RZ, R21 ;  /* 0x000000ffff137224 */ /* 0x000fe400078e0015 */
[----:B------:R-:W-:Y:S01]  /*2ec30*/  IMAD.MOV.U32 R18, RZ, RZ, R22 ;  /* 0x000000ffff127224 */ /* 0x000fe200078e0016 */
[----:B--2---:R-:W-:Y:S01]  /*2ec40*/  HMMA.16816.F32 R12, R24, R12, R8 ;  /* 0x0000000c180c723c */ /* 0x004fe20000001808 */
[----:B------:R-:W3:Y:S11]  /*2ec50*/  LDL.LU.64 R8, [R1+0x1ba8] ;  /* 0x001ba80001087983 */ /* 0x000ef60000300a00 */
[----:B------:R-:W-:Y:S11]  /*2ec60*/  @!UPT UIADD3 URZ, URZ, URZ, URZ ;  /* 0x0000003f3f3ff290 */ /* 0x000ff6000fffe03f */
[----:B------:R0:W-:Y:S01]  /*2ec70*/  STL.64 [R1+0xf0], R12 ;  /* 0x0000f00c01007387 */ /* 0x0001e20000100a00 */
[----:B------:R-:W-:Y:S03]  /*2ec80*/  STL.64 [R1+0xf8], R14 ;  /* 0x0000f80e01007387 */ /* 0x000fe60000100a00 */
[----:B0-----:R-:W2:Y:S01]  /*2ec90*/  LDL.LU.64 R12, [R1+0x1ba0] ;  /* 0x001ba000010c7983 */ /* 0x001ea20000300a00 */
[----:B------:R-:W-:Y:S02]  /*2eca0*/  STL [R1+0xd0], R20 ;  /* 0x0000d01401007387 */ /* 0x000fe40000100800 */
[----:B------:R-:W-:Y:S02]  /*2ecb0*/  STL.64 [R1+0x1b48], R18 ;  /* 0x001b481201007387 */ /* 0x000fe40000100a00 */
[----:B------:R0:W-:Y:S02]  /*2ecc0*/  STL.64 [R1+0x1b40], R16 ;  /* 0x001b401001007387 */ /* 0x0001e40000100a00 */
[----:B0-----:R-:W2:Y:S01]  /*2ecd0*/  LDL.LU R16, [R1+0x1c0] ;  /* 0x0001c00001107983 */ /* 0x001ea20000300800 */
[----:B------:R-:W-:-:S02]  /*2ece0*/  IMAD.MOV.U32 R17, RZ, RZ, R28 ;  /* 0x000000ffff117224 */ /* 0x000fc400078e001c */
[----:B------:R-:W2:Y:S02]  /*2ecf0*/  LDL.LU R28, [R1+0x1b98] ;  /* 0x001b9800011c7983 */ /* 0x000ea40000300800 */
[----:B------:R-:W2:Y:S01]  /*2ed00*/  LDL.LU R18, [R1+0x1c8] ;  /* 0x0001c80001127983 */ /* 0x000ea20000300800 */
[----:B------:R-:W2:Y:S01]  /*2ed10*/  LDL.LU R19, [R1+0x1cc] ;  /* 0x0001cc0001137983 */ /* 0x000ea20000300800 */
[----:B------:R-:W-:Y:S02]  /*2ed20*/  IMAD.MOV.U32 R3, RZ, RZ, R23 ;  /* 0x000000ffff037224 */ /* 0x000fe400078e0017 */
[----:B----4-:R0:W-:Y:S01]  /*2ed30*/  LDSM.16.MT88.4 R20, [R0+0x11000] ;  /* 0x011000000014783b */ /* 0x0101e20000004200 */
[C---:B---3--:R-:W-:Y:S08]  /*2ed40*/  HMMA.16816.F32 R4, R24.reuse, R8, R4 ;  /* 0x000000081804723c */ /* 0x048ff00000001804 */
[----:B--2---:R-:W-:Y:S01]  /*2ed50*/  HMMA.16816.F32 R16, R24, R12, R16 ;  /* 0x0000000c1810723c */ /* 0x004fe20000001810 */
[----:B0-----:R-:W-:Y:S11]  /*2ed60*/  IMAD.MOV.U32 R0, RZ, RZ, R13 ;  /* 0x000000ffff007224 */ /* 0x001ff600078e000d */
[----:B------:R-:W-:Y:S11]  /*2ed70*/  @!UPT UIADD3 URZ, URZ, URZ, URZ ;  /* 0x0000003f3f3ff290 */ /* 0x000ff6000fffe03f */
[----:B------:R-:W-:Y:S01]  /*2ed80*/  STL.64 [R1+0xa0], R16 ;  /* 0x0000a01001007387 */ /* 0x000fe20000100a00 */
[----:B------:R0:W-:Y:S02]  /*2ed90*/  STL.64 [R1+0xa8], R18 ;  /* 0x0000a81201007387 */ /* 0x0001e40000100a00 */
[----:B0-----:R-:W-:Y:S02]  /*2eda0*/  IMAD.MOV.U32 R18, RZ, RZ, R12 ;  /* 0x000000ffff127224 */ /* 0x001fe400078e000c */
[----:B------:R-:W0:Y:S04]  /*2edb0*/  LDSM.16.MT88.4 R12, [R28+0x11800] ;  /* 0x011800001c0c783b */ /* 0x000e280000004200 */
[----:B0-----:R-:W-:Y:S01]  /*2edc0*/  STL.64 [R1+0x1ae0], R14 ;  /* 0x001ae00e01007387 */ /* 0x001fe20000100a00 */
[----:B------:R0:W-:Y:S03]  /*2edd0*/  STL.64 [R1+0x1ad8], R12 ;  /* 0x001ad80c01007387 */ /* 0x0001e60000100a00 */
[----:B0-----:R-:W2:Y:S01]  /*2ede0*/  LDL.LU.64 R12, [R1+0xe0] ;  /* 0x0000e000010c7983 */ /* 0x001ea20000300a00 */
[----:B------:R-:W-:Y:S02]  /*2edf0*/  STL.64 [R1+0x90], R4 ;  /* 0x0000900401007387 */ /* 0x000fe40000100a00 */
[----:B------:R0:W-:Y:S02]  /*2ee00*/  STL.64 [R1+0x98], R6 ;  /* 0x0000980601007387 */ /* 0x0001e40000100a00 */
[----:B0-----:R-:W2:Y:S01]  /*2ee10*/  LDL.LU.64 R6, [R1+0x1b90] ;  /* 0x001b900001067983 */ /* 0x001ea20000300a00 */
[----:B------:R-:W2:Y:S02]  /*2ee20*/  LDL.LU.64 R4, [R1+0x1b88] ;  /* 0x001b880001047983 */ /* 0x000ea40000300a00 */
[----:B------:R-:W3:Y:S02]  /*2ee30*/  LDL.LU R11, [R1+0x1b84] ;  /* 0x001b8400010b7983 */ /* 0x000ee40000300800 */
[----:B------:R-:W-:-:S02]  /*2ee40*/  IMAD.MOV.U32 R28, RZ, RZ, R8 ;  /* 0x000000ffff1c7224 */ /* 0x000fc400078e0008 */
[----:B------:R-:W-:Y:S01]  /*2ee50*/  IMAD.MOV.U32 R19, RZ, RZ, R9 ;  /* 0x000000ffff137224 */ /* 0x000fe200078e0009 */
[----:B------:R-:W4:Y:S04]  /*2ee60*/  LDL R16, [R1+0x100] ;  /* 0x0001000001107983 */ /* 0x000f280000100800 */
[----:B---3--:R-:W0:Y:S01]  /*2ee70*/  LDSM.16.MT88.4 R8, [R11+0x11800] ;  /* 0x011800000b08783b */ /* 0x008e220000004200 */
[----:B--2---:R-:W-:Y:S03]  /*2ee80*/  HMMA.16816.F32 R4, R24, R12, R4 ;  /* 0x0000000c1804723c */ /* 0x004fe60000001804 */
[----:B0-----:R-:W-:Y:S01]  /*2ee90*/  STL.64 [R1+0x1a68], R10 ;  /* 0x001a680a01007387 */ /* 0x001fe20000100a00 */
[----:B------:R0:W-:Y:S03]  /*2eea0*/  STL.64 [R1+0x1a60], R8 ;  /* 0x001a600801007387 */ /* 0x0001e60000100a00 */
[----:B0-----:R-:W2:Y:S01]  /*2eeb0*/  LDL.LU.64 R8, [R1+0x30] ;  /* 0x0000300001087983 */ /* 0x001ea20000300a00 */
[----:B------:R-:W3:Y:S11]  /*2eec0*/  LDL.64 R10, [R1+0x38] ;  /* 0x00003800010a7983 */ /* 0x000ef60000100a00 */
[----:B------:R-:W-:Y:S04]  /*2eed0*/  @!UPT UIADD3 URZ, URZ, URZ, URZ ;  /* 0x0000003f3f3ff290 */ /* 0x000fe8000fffe03f */
[----:B------:R-:W-:Y:S02]  /*2eee0*/  STL.64 [R1+0x80], R4 ;  /* 0x0000800401007387 */ /* 0x000fe40000100a00 */
[----:B------:R0:W-:Y:S02]  /*2eef0*/  STL.64 [R1+0x88], R6 ;  /* 0x0000880601007387 */ /* 0x0001e40000100a00 */
[----:B0-----:R-:W2:Y:S04]  /*2ef00*/  LDL.LU R7, [R1+0x1b80] ;  /* 0x001b800001077983 */ /* 0x001ea80000300800 */
[----:B--2---:R-:W0:Y:S04]  /*2ef10*/  LDSM.16.MT88.4 R4, [R7+0x11800] ;  /* 0x011800000704783b */ /* 0x004e280000004200 */
[----:B0-----:R-:W-:Y:S01]  /*2ef20*/  STL.64 [R1+0x19d0], R6 ;  /* 0x0019d00601007387 */ /* 0x001fe20000100a00 */
[----:B------:R0:W-:Y:S03]  /*2ef30*/  STL.64 [R1+0x19c8], R4 ;  /* 0x0019c80401007387 */ /* 0x0001e60000100a00 */
[----:B0-----:R-:W2:Y:S01]  /*2ef40*/  LDL.LU R4, [R1+0x10] ;  /* 0x0000100001047983 */ /* 0x001ea20000300800 */
[----:B------:R-:W2:Y:S02]  /*2ef50*/  LDL.LU R5, [R1+0x14] ;  /* 0x0000140001057983 */ /* 0x000ea40000300800 */
[----:B------:R-:W2:Y:S02]  /*2ef60*/  LDL R6, [R1+0x18] ;  /* 0x0000180001067983 */ /* 0x000ea40000100800 */
[----:B------:R-:W2:Y:S02]  /*2ef70*/  LDL R7, [R1+0x1c] ;  /* 0x00001c0001077983 */ /* 0x000ea40000100800 */
[----:B------:R-:W-:-:S02]  /*2ef80*/  IMAD.MOV.U32 R17, RZ, RZ, R29 ;  /* 0x000000ffff117224 */ /* 0x000fc400078e001d */
[----:B------:R-:W-:Y:S02]  /*2ef90*/  IMAD.MOV.U32 R2, RZ, RZ, R12 ;  /* 0x000000ffff027224 */ /* 0x000fe400078e000c */
[----:B------:R-:W-:Y:S01]  /*2efa0*/  IMAD.MOV.U32 R29, RZ, RZ, R13 ;  /* 0x000000ffff1d7224 */ /* 0x000fe200078e000d */
[----:B--2---:R-:W-:Y:S01]  /*2efb0*/  STL.64 [R1+0x1b58], R6 ;  /* 0x001b580601007387 */ /* 0x004fe20000100a00 */
[----:B------:R0:W-:Y:S03]  /*2efc0*/  STL.64 [R1+0x1b50], R4 ;  /* 0x001b500401007387 */ /* 0x0001e60000100a00 */
[----:B0-----:R-:W4:Y:S01]  /*2efd0*/  LDL.LU R4, [R1+0x350] ;  /* 0x0003500001047983 */ /* 0x001f220000300800 */
[----:B------:R-:W4:Y:S02]  /*2efe0*/  LDL.LU R5, [R1+0x354] ;  /* 0x0003540001057983 */ /* 0x000f240000300800 */
[----:B------:R-:W4:Y:S02]  /*2eff0*/  LDL.LU R6, [R1+0x358] ;  /* 0x0003580001067983 */ /* 0x000f240000300800 */
[----:B------:R-:W4:Y:S01]  /*2f000*/  LDL.LU R7, [R1+0x35c] ;  /* 0x00035c0001077983 */ /* 0x000f220000300800 */
[----:B------:R-:W2:Y:S01]  /*2f010*/  LDL.LU R12, [R1+0x200] ;  /* 0x00020000010c7983 */ /* 0x000ea20000300800 */
[----:B------:R-:W2:Y:S02]  /*2f020*/  LDL.LU R13, [R1+0x204] ;  /* 0x00020400010d7983 */ /* 0x000ea40000300800 */
[----:B------:R-:W2:Y:S02]  /*2f030*/  LDL.LU R14, [R1+0x208] ;  /* 0x00020800010e7983 */ /* 0x000ea40000300800 */
[----:B------:R-:W2:Y:S01]  /*2f040*/  LDL.LU R15, [R1+0x20c] ;  /* 0x00020c00010f7983 */ /* 0x000ea20000300800 */
[----:B----4-:R-:W-:Y:S01]  /*2f050*/  HMMA.16816.F32 R4, R24, R16, R4 ;  /* 0x000000101804723c */ /* 0x010fe20000001804 */
[----:B--2---:R-:W-:Y:S01]  /*2f060*/  STL.64 [R1+0x1af0], R14 ;  /* 0x001af00e01007387 */ /* 0x004fe20000100a00 */
[----:B------:R0:W-:Y:S02]  /*2f070*/  STL.64 [R1+0x1ae8], R12 ;  /* 0x001ae80c01007387 */ /* 0x0001e40000100a00 */
[----:B0-----:R-:W-:-:S02]  /*2f080*/  IMAD.MOV.U32 R12, RZ, RZ, R2 ;  /* 0x000000ffff0c7224 */ /* 0x001fc400078e0002 */
[----:B------:R-:W-:Y:S01]  /*2f090*/  IMAD.MOV.U32 R13, RZ, RZ, R29 ;  /* 0x000000ffff0d7224 */ /* 0x000fe200078e001d */
[----:B------:R-:W2:Y:S01]  /*2f0a0*/  LDL.LU R2, [R1+0x1b7c] ;  /* 0x001b7c0001027983 */ /* 0x000ea20000300800 */
[----:B------:R-:W4:Y:S03]  /*2f0b0*/  LDL R15, [R1+0xe38] ;  /* 0x000e3800010f7983 */ /* 0x000f260000100800 */
[----:B------:R0:W-:Y:S02]  /*2f0c0*/  STL.64 [R1+0x1b08], R12 ;  /* 0x001b080c01007387 */ /* 0x0001e40000100a00 */
[----:B0-----:R-:W-:Y:S02]  /*2f0d0*/  IMAD.MOV.U32 R12, RZ, RZ, R28 ;  /* 0x000000ffff0c7224 */ /* 0x001fe400078e001c */
[----:B------:R-:W-:-:S05]  /*2f0e0*/  IMAD.MOV.U32 R13, RZ, RZ, R19 ;  /* 0x000000ffff0d7224 */ /* 0x000fca00078e0013 */
[----:B------:R0:W-:Y:S02]  /*2f0f0*/  STL.64 [R1+0x1b20], R12 ;  /* 0x001b200c01007387 */ /* 0x0001e40000100a00 */
[----:B0-----:R-:W-:Y:S02]  /*2f100*/  IMAD.MOV.U32 R12, RZ, RZ, R18 ;  /* 0x000000ffff0c7224 */ /* 0x001fe400078e0012 */
[----:B------:R-:W-:-:S05]  /*2f110*/  IMAD.MOV.U32 R13, RZ, RZ, R0 ;  /* 0x000000ffff0d7224 */ /* 0x000fca00078e0000 */
[----:B------:R-:W-:Y:S01]  /*2f120*/  STL.64 [R1+0x1b38], R12 ;  /* 0x001b380c01007387 */ /* 0x000fe20000100a00 */
[----:B------:R0:W-:Y:S02]  /*2f130*/  STL [R1+0x70], R4 ;  /* 0x0000700401007387 */ /* 0x0001e40000100800 */
[----:B------:R-:W2:Y:S02]  /*2f140*/  LDL.LU R16, [R1+0x260] ;  /* 0x0002600001107983 */ /* 0x000ea40000300800 */
[----:B------:R-:W2:Y:S01]  /*2f150*/  LDL.LU R17, [R1+0x264] ;  /* 0x0002640001117983 */ /* 0x000ea20000300800 */
[----:B------:R-:W2:Y:S01]  /*2f160*/  LDL.LU R18, [R1+0x268] ;  /* 0x0002680001127983 */ /* 0x000ea20000300800 */
[----:B------:R-:W2:Y:S02]  /*2f170*/  LDL.LU R19, [R1+0x26c] ;  /* 0x00026c0001137983 */ /* 0x000ea40000300800 */
[----:B------:R-:W-:Y:S01]  /*2f180*/  IMAD.MOV.U32 R29, RZ, RZ, R5 ;  /* 0x000000ffff1d7224 */ /* 0x000fe200078e0005 */
[----:B----4-:R-:W1:Y:S04]  /*2f190*/  LDSM.16.MT88.4 R24, [R15+0x11800] ;  /* 0x011800000f18783b */ /* 0x010e680000004200 */
[----:B--2---:R-:W-:Y:S01]  /*2f1a0*/  STL.64 [R1+0x1b68], R18 ;  /* 0x001b681201007387 */ /* 0x004fe20000100a00 */
[----:B------:R2:W-:Y:S02]  /*2f1b0*/  STL.64 [R1+0x1b60], R16 ;  /* 0x001b601001007387 */ /* 0x0005e40000100a00 */
[----:B0-----:R-:W4:Y:S02]  /*2f1c0*/  LDL.LU R4, [R1+0x20] ;  /* 0x0000200001047983 */ /* 0x001f240000300800 */
[----:B------:R-:W-:-:S02]  /*2f1d0*/  IMAD.MOV.U32 R5, RZ, RZ, R2 ;  /* 0x000000ffff057224 */ /* 0x000fc400078e0002 */
[----:B------:R-:W3:Y:S01]  /*2f1e0*/  LDL.LU R2, [R1+0x1b78] ;  /* 0x001b780001027983 */ /* 0x000ee20000300800 */
[----:B------:R-:W-:Y:S02]  /*2f1f0*/  IMAD.MOV.U32 R0, RZ, RZ, R7 ;  /* 0x000000ffff007224 */ /* 0x000fe400078e0007 */
[----:B------:R-:W-:Y:S01]  /*2f200*/  IMAD.MOV.U32 R28, RZ, RZ, R6 ;  /* 0x000000ffff1c7224 */ /* 0x000fe200078e0006 */
[----:B----4-:R0:W-:Y:S01]  /*2f210*/  STL.64 [R1+0x1b70], R4 ;  /* 0x001b700401007387 */ /* 0x0101e20000100a00 */
[----:B--2---:R-:W2:Y:S02]  /*2f220*/  LDL.LU R16, [R1+0x270] ;  /* 0x0002700001107983 */ /* 0x004ea40000300800 */
[----:B------:R-:W2:Y:S02]  /*2f230*/  LDL.LU R17, [R1+0x274] ;  /* 0x0002740001117983 */ /* 0x000ea40000300800 */
[----:B------:R-:W2:Y:S01]  /*2f240*/  LDL.LU R18, [R1+0x278] ;  /* 0x0002780001127983 */ /* 0x000ea20000300800 */
[----:B------:R-:W2:Y:S04]  /*2f250*/  LDL.LU R19, [R1+0x27c] ;  /* 0x00027c0001137983 */ /* 0x000ea80000300800 */
[----:B0-----:R-:W4:Y:S01]  /*2f260*/  LDL.LU R4, [R1+0x340] ;  /* 0x0003400001047983 */ /* 0x001f220000300800 */
[----:B------:R-:W4:Y:S02]  /*2f270*/  LDL.LU R5, [R1+0x344] ;  /* 0x0003440001057983 */ /* 0x000f240000300800 */
[----:B------:R-:W4:Y:S02]  /*2f280*/  LDL.LU R6, [R1+0x348] ;  /* 0x0003480001067983 */ /* 0x000f240000300800 */
[----:B------:R-:W4:Y:S01]  /*2f290*/  LDL.LU R7, [R1+0x34c] ;  /* 0x00034c0001077983 */ /* 0x000f220000300800 */
[----:B------:R-:W-:Y:S01]  /*2f2a0*/  STL [R1+0x1968], R0 ;  /* 0x0019680001007387 */ /* 0x000fe20000100800 */
[----:B------:R-:W-:Y:S02]  /*2f2b0*/  STL [R1+0x1964], R29 ;  /* 0x0019641d01007387 */ /* 0x000fe40000100800 */
[----:B------:R-:W-:Y:S02]  /*2f2c0*/  STL [R1+0x1960], R28 ;  /* 0x0019601c01007387 */ /* 0x000fe40000100800 */
[----:B------:R-:W2:Y:S01]  /*2f2d0*/  LDL.LU R12, [R1+0x250] ;  /* 0x00025000010c7983 */ /* 0x000ea20000300800 */
[----:B------:R-:W2:Y:S01]  /*2f2e0*/  LDL.LU R13, [R1+0x254] ;  /* 0x00025400010d7983 */ /* 0x000ea20000300800 */
[----:B------:R-:W2:Y:S02]  /*2f2f0*/  LDL.LU R14, [R1+0x258] ;  /* 0x00025800010e7983 */ /* 0x000ea40000300800 */
[----:B------:R-:W2:Y:S02]  /*2f300*/  LDL.LU R15, [R1+0x25c] ;  /* 0x00025c00010f7983 */ /* 0x000ea40000300800 */
[----:B-1----:R-:W-:Y:S01]  /*2f310*/  STL.64 [R1+0x1958], R26 ;  /* 0x0019581a01007387 */ /* 0x002fe20000100a00 */
[----:B------:R0:W-:Y:S04]  /*2f320*/  STL.64 [R1+0x1950], R24 ;  /* 0x0019501801007387 */ /* 0x0001e80000100a00 */
[----:B0-----:R-:W2:Y:S01]  /*2f330*/  LDL.LU.64 R24, [R1+0x100] ;  /* 0x0001000001187983 */ /* 0x001ea20000300a00 */
[----:B------:R-:W2:Y:S03]  /*2f340*/  LDL.LU.64 R26, [R1+0x108] ;  /* 0x00010800011a7983 */ /* 0x000ea60000300a00 */
[----:B--2---:R-:W-:Y:S01]  /*2f350*/  STL.64 [R1+0x1b00], R26 ;  /* 0x001b001a01007387 */ /* 0x004fe20000100a00 */
[----:B------:R0:W-:Y:S03]  /*2f360*/  STL.64 [R1+0x1af8], R24 ;  /* 0x001af81801007387 */ /* 0x0001e60000100a00 */
[----:B0-----:R-:W2:Y:S01]  /*2f370*/  LDL.LU R24, [R1+0x220] ;  /* 0x0002200001187983 */ /* 0x001ea20000300800 */
[----:B------:R-:W2:Y:S02]  /*2f380*/  LDL.LU R25, [R1+0x224] ;  /* 0x0002240001197983 */ /* 0x000ea40000300800 */
[----:B------:R-:W2:Y:S02]  /*2f390*/  LDL.LU R26, [R1+0x228] ;  /* 0x00022800011a7983 */ /* 0x000ea40000300800 */
[----:B------:R-:W2:Y:S01]  /*2f3a0*/  LDL.LU R27, [R1+0x22c] ;  /* 0x00022c00011b7983 */ /* 0x000ea20000300800 */
[C---:B----4-:R-:W-:Y:S01]  /*2f3b0*/  HMMA.16816.F32 R4, R20.reuse, R8, R4 ;  /* 0x000000081404723c */ /* 0x050fe20000001804 */
[----:B--2---:R-:W-:Y:S01]  /*2f3c0*/  STL.64 [R1+0x1b18], R26 ;  /* 0x001b181a01007387 */ /* 0x004fe20000100a00 */
[----:B------:R0:W-:Y:S03]  /*2f3d0*/  STL.64 [R1+0x1b10], R24 ;  /* 0x001b101801007387 */ /* 0x0001e60000100a00 */
        /* <DEDUP_REMOVED lines=8> */
[----:B------:R-:W2:Y:S02]  /*2f460*/  LDL.LU R26, [R1+0x248] ;  /* 0x00024800011a7983 */ /* 0x000ea40000300800 */
[----:B------:R-:W2:Y:S02]  /*2f470*/  LDL.LU R27, [R1+0x24c] ;  /* 0x00024c00011b7983 */ /* 0x000ea40000300800 */
[----:B------:R0:W-:Y:S01]  /*2f480*/  STL.64 [R1+0x60], R4 ;  /* 0x0000600401007387 */ /* 0x0001e20000100a00 */
[----:B------:R1:W-:Y:S03]  /*2f490*/  STL.64 [R1+0x68], R6 ;  /* 0x0000680601007387 */ /* 0x0003e60000100a00 */
[----:B0-----:R-:W1:Y:S02]  /*2f4a0*/  LDL.LU.64 R4, [R1+0x1b70] ;  /* 0x001b700001047983 */ /* 0x001e640000300a00 */
[C---:B-1----:R-:W-:Y:S02]  /*2f4b0*/  HMMA.16816.F32 R4, R20.reuse, R4, R16 ;  /* 0x000000041404723c */ /* 0x042fe40000001810 */
[----:B------:R-:W4:Y:S01]  /*2f4c0*/  LDL.LU.64 R18, [R1+0x1b68] ;  /* 0x001b680001127983 */ /* 0x000f220000300a00 */
[----:B------:R-:W4:Y:S11]  /*2f4d0*/  LDL.LU.64 R16, [R1+0x1b60] ;  /* 0x001b600001107983 */ /* 0x000f360000300a00 */
[----:B------:R-:W-:Y:S09]  /*2f4e0*/  @!UPT UIADD3 URZ, URZ, URZ, URZ ;  /* 0x0000003f3f3ff290 */ /* 0x000ff2000fffe03f */
[----:B------:R-:W-:Y:S01]  /*2f4f0*/  STL.64 [R1+0x50], R4 ;  /* 0x0000500401007387 */ /* 0x000fe20000100a00 */
[----:B------:R0:W-:Y:S03]  /*2f500*/  STL.64 [R1+0x58], R6 ;  /* 0x0000580601007387 */ /* 0x0001e60000100a00 */
[----:B0-----:R-:W2:Y:S01]  /*2f510*/  LDL.LU.64 R6, [R1+0x1b58] ;  /* 0x001b580001067983 */ /* 0x001ea20000300a00 */
[----:B------:R-:W4:Y:S02]  /*2f520*/  LDL.LU.64 R4, [R1+0x1b50] ;  /* 0x001b500001047983 */ /* 0x000f240000300a00 */
[C---:B----4-:R-:W-:Y:S11]  /*2f530*/  HMMA.16816.F32 R16, R20.reuse, R4, R16 ;  /* 0x000000041410723c */ /* 0x050ff60000001810 */
[----:B------:R-:W-:Y:S11]  /*2f540*/  @!UPT UIADD3 URZ, URZ, URZ, URZ ;  /* 0x0000003f3f3ff290 */ /* 0x000ff6000fffe03f */
[----:B------:R-:W-:Y:S01]  /*2f550*/  @!UPT UIADD3 URZ, URZ, URZ, URZ ;  /* 0x0000003f3f3ff290 */ /* 0x000fe2000fffe03f */
[----:B------:R-:W-:Y:S01]  /*2f560*/  STL.64 [R1+0x40], R16 ;  /* 0x0000401001007387 */ /* 0x000fe20000100a00 */
[----:B------:R0:W-:Y:S03]  /*2f570*/  STL.64 [R1+0x48], R18 ;  /* 0x0000481201007387 */ /* 0x0001e60000100a00 */
[----:B0-----:R-:W4:Y:S01]  /*2f580*/  LDL.LU.64 R18, [R1+0x1b48] ;  /* 0x001b480001127983 */ /* 0x001f220000300a00 */
[----:B------:R-:W3:Y:S02]  /*2f590*/  LDL.LU.64 R16, [R1+0x1b40] ;  /* 0x001b400001107983 */ /* 0x000ee40000300a00 */
[----:B--2---:R0:W-:Y:S02]  /*2f5a0*/  STL.64 [R1+0x1ac0], R6 ;  /* 0x001ac00601007387 */ /* 0x0041e40000100a00 */
[----:B------:R-:W2:Y:S01]  /*2f5b0*/  LDL.LU R4, [R1+0x210] ;  /* 0x0002100001047983 */ /* 0x000ea20000300800 */
[----:B------:R-:W2:Y:S04]  /*2f5c0*/  LDL.LU R5, [R1+0x214] ;  /* 0x0002140001057983 */ /* 0x000ea80000300800 */
[----:B0-----:R-:W2:Y:S01]  /*2f5d0*/  LDL.LU R6, [R1+0x218] ;  /* 0x0002180001067983 */ /* 0x001ea20000300800 */
[C---:B---3--:R-:W-:Y:S11]  /*2f5e0*/  HMMA.16816.F32 R12, R20.reuse, R16, R12 ;  /* 0x00000010140c723c */ /* 0x048ff6000000180c */
[----:B------:R-:W-:Y:S11]  /*2f5f0*/  @!UPT UIADD3 URZ, URZ, URZ, URZ ;  /* 0x0000003f3f3ff290 */ /* 0x000ff6000fffe03f */
[----:B------:R-:W-:Y:S01]  /*2f600*/  @!UPT UIADD3 URZ, URZ, URZ, URZ ;  /* 0x0000003f3f3ff290 */ /* 0x000fe2000fffe03f */
[----:B------:R0:W-:Y:S01]  /*2f610*/  STL.64 [R1], R12 ;  /* 0x0000000c01007387 */ /* 0x0001e20000100a00 */
[----:B------:R1:W-:Y:S03]  /*2f620*/  STL.64 [R1+0x8], R14 ;  /* 0x0000080e01007387 */ /* 0x0003e60000100a00 */
[----:B0-----:R-:W1:Y:S02]  /*2f630*/  LDL.LU.64 R12, [R1+0x1b38] ;  /* 0x001b3800010c7983 */ /* 0x001e640000300a00 */
[----:B-1----:R-:W-:Y:S02]  /*2f640*/  HMMA.16816.F32 R12, R20, R12, R24 ;  /* 0x0000000c140c723c */ /* 0x002fe40000001818 */
[----:B------:R-:W3:Y:S01]  /*2f650*/  LDL.LU.64 R26, [R1+0x1b30] ;  /* 0x001b3000011a7983 */ /* 0x000ee20000300a00 */
[----:B------:R-:W3:Y:S11]  /*2f660*/  LDL.LU.64 R24, [R1+0x1b28] ;  /* 0x001b280001187983 */ /* 0x000ef60000300a00 */
[----:B------:R-:W-:Y:S09]  /*2f670*/  @!UPT UIADD3 URZ, URZ, URZ, URZ ;  /* 0x0000003f3f3ff290 */ /* 0x000ff2000fffe03f */
[----:B------:R0:W-:Y:S01]  /*2f680*/  STL.64 [R1+0x120], R12 ;  /* 0x0001200c01007387 */ /* 0x0001e20000100a00 */
[----:B------:R3:W-:Y:S03]  /*2f690*/  STL [R1+0x128], R14 ;  /* 0x0001280e01007387 */ /* 0x0007e60000100800 */
[----:B0-----:R-:W3:Y:S01]  /*2f6a0*/  LDL.LU.64 R12, [R1+0x1b20] ;  /* 0x001b2000010c7983 */ /* 0x001ee20000300a00 */
[----:B------:R-:W-:Y:S02]  /*2f6b0*/  IMAD.MOV.U32 R7, RZ, RZ, R2 ;  /* 0x000000ffff077224 */ /* 0x000fe400078e0002 */
[----:B------:R-:W-:-:S05]  /*2f6c0*/  IMAD.MOV.U32 R2, RZ, RZ, R15 ;  /* 0x000000ffff027224 */ /* 0x000fca00078e000f */
[----:B------:R-:W-:Y:S01]  /*2f6d0*/  STL [R1+0x1948], R2 ;  /* 0x0019480201007387 */ /* 0x000fe20000100800 */
[C---:B---3--:R-:W-:Y:S03]  /*2f6e0*/  HMMA.16816.F32 R12, R20.reuse, R12, R24 ;  /* 0x0000000c140c723c */ /* 0x048fe60000001818 */
[----:B------:R-:W3:Y:S01]  /*2f6f0*/  LDL.LU.64 R26, [R1+0x1b18] ;  /* 0x001b1800011a7983 */ /* 0x000ee20000300a00 */
[----:B------:R-:W3:Y:S11]  /*2f700*/  LDL.LU.64 R24, [R1+0x1b10] ;  /* 0x001b100001187983 */ /* 0x000ef60000300a00 */
[----:B------:R-:W-:Y:S08]  /*2f710*/  @!UPT UIADD3 URZ, URZ, URZ, URZ ;  /* 0x0000003f3f3ff290 */ /* 0x000ff0000fffe03f */
[----:B------:R3:W-:Y:S01]  /*2f720*/  STL [R1+0x14c], R15 ;  /* 0x00014c0f01007387 */ /* 0x0007e20000100800 */
[----:B------:R-:W-:Y:S02]  /*2f730*/  IMAD.MOV.U32 R0, RZ, RZ, R12 ;  /* 0x000000ffff007224 */ /* 0x000fe400078e000c */
[----:B------:R-:W-:Y:S02]  /*2f740*/  IMAD.MOV.U32 R29, RZ, RZ, R13 ;  /* 0x000000ffff1d7224 */ /* 0x000fe400078e000d */
[----:B------:R-:W3:Y:S01]  /*2f750*/  LDL.LU.64 R12, [R1+0x1b08] ;  /* 0x001b0800010c7983 */ /* 0x000ee20000300a00 */
[----:B------:R-:W-:Y:S02]  /*2f760*/  IMAD.MOV.U32 R28, RZ, RZ, R14 ;  /* 0x000000ffff1c7224 */ /* 0x000fe400078e000e */
[----:B------:R-:W-:Y:S02]  /*2f770*/  STL [R1+0x1994], R29 ;  /* 0x0019941d01007387 */ /* 0x000fe40000100800 */
[----:B------:R-:W-:Y:S01]  /*2f780*/  STL [R1+0x1990], R0 ;  /* 0x0019900001007387 */ /* 0x000fe20000100800 */
[C---:B---3--:R-:W-:Y:S01]  /*2f790*/  HMMA.16816.F32 R12, R20.reuse, R12, R24 ;  /* 0x0000000c140c723c */ /* 0x048fe20000001818 */
[----:B------:R-:W3:Y:S01]  /*2f7a0*/  LDL.LU.64 R26, [R1+0x1b00] ;  /* 0x001b0000011a7983 */ /* 0x000ee20000300a00 */
[----:B------:R-:W2:Y:S11]  /*2f7b0*/  LDL.LU.64 R24, [R1+0x1af8] ;  /* 0x001af80001187983 */ /* 0x000eb60000300a00 */
[----:B------:R-:W-:Y:S10]  /*2f7c0*/  @!UPT UIADD3 URZ, URZ, URZ, URZ ;  /* 0x0000003f3f3ff290 */ /* 0x000ff4000fffe03f */
[----:B------:R-:W-:Y:S01]  /*2f7d0*/  STL.64 [R1+0x170], R12 ;  /* 0x0001700c01007387 */ /* 0x000fe20000100a00 */
[----:B------:R0:W-:Y:S03]  /*2f7e0*/  STL.64 [R1+0x178], R14 ;  /* 0x0001780e01007387 */ /* 0x0001e60000100a00 */
[----:B0-----:R-:W2:Y:S01]  /*2f7f0*/  LDL.LU.64 R14, [R1+0x1af0] ;  /* 0x001af000010e7983 */ /* 0x001ea20000300a00 */
[----:B------:R-:W2:Y:S02]  /*2f800*/  LDL.LU.64 R12, [R1+0x1ae8] ;  /* 0x001ae800010c7983 */ /* 0x000ea40000300a00 */
[----:B--2---:R-:W-:Y:S01]  /*2f810*/  HMMA.16816.F32 R20, R20, R24, R12 ;  /* 0x000000181414723c */ /* 0x004fe2000000180c */
[----:B------:R-:W2:Y:S01]  /*2f820*/  LDL.LU.64 R14, [R1+0x1ae0] ;  /* 0x001ae000010e7983 */ /* 0x000ea20000300a00 */
[----:B------:R-:W2:Y:S05]  /*2f830*/  LDL.LU.64 R12, [R1+0x1ad8] ;  /* 0x001ad800010c7983 */ /* 0x000eaa0000300a00 */
[----:B------:R-:W-:-:S02]  /*2f840*/  IMAD.MOV.U32 R25, RZ, RZ, R10 ;  /* 0x000000ffff197224 */ /* 0x000fc400078e000a */
[----:B------:R-:W-:Y:S11]  /*2f850*/  IMAD.MOV.U32 R24, RZ, RZ, R11 ;  /* 0x000000ffff187224 */ /* 0x000ff600078e000b */
[----:B------:R-:W-:Y:S03]  /*2f860*/  @!UPT UIADD3 URZ, URZ, URZ, URZ ;  /* 0x0000003f3f3ff290 */ /* 0x000fe6000fffe03f */
[----:B------:R4:W-:Y:S01]  /*2f870*/  STL.64 [R1+0x18c0], R22 ;  /* 0x0018c01601007387 */ /* 0x0009e20000100a00 */
[----:B------:R0:W-:Y:S02]  /*2f880*/  STL.64 [R1+0x18b8], R20 ;  /* 0x0018b81401007387 */ /* 0x0001e40000100a00 */
[----:B----4-:R-:W-:Y:S02]  /*2f890*/  IMAD.MOV.U32 R22, RZ, RZ, R18 ;  /* 0x000000ffff167224 */ /* 0x010fe400078e0012 */
[----:B0-----:R-:W-:Y:S02]  /*2f8a0*/  IMAD.MOV.U32 R21, RZ, RZ, R19 ;  /* 0x000000ffff157224 */ /* 0x001fe400078e0013 */
[----:B------:R-:W-:Y:S01]  /*2f8b0*/  IMAD.MOV.U32 R23, RZ, RZ, R3 ;  /* 0x000000ffff177224 */ /* 0x000fe200078e0003 */
[C---:B--2---:R-:W-:Y:S11]  /*2f8c0*/  HMMA.16816.F32 R4, R12.reuse, R10, R4 ;  /* 0x0000000a0c04723c */ /* 0x044ff60000001804 */
[----:B------:R-:W-:Y:S11]  /*2f8d0*/  @!UPT UIADD3 URZ, URZ, URZ, URZ ;  /* 0x0000003f3f3ff290 */ /* 0x000ff6000fffe03f */
[----:B------:R-:W-:Y:S01]  /*2f8e0*/  @!UPT UIADD3 URZ, URZ, URZ, URZ ;  /* 0x0000003f3f3ff290 */ /* 0x000fe2000fffe03f */
[----:B------:R0:W-:Y:S01]  /*2f8f0*/  STL.64 [R1+0x1c0], R4 ;  /* 0x0001c00401007387 */ /* 0x0001e20000100a00 */
[----:B------:R1:W-:Y:S02]  /*2f900*/  STL [R1+0x1c8], R6 ;  /* 0x0001c80601007387 */ /* 0x0003e40000100800 */
[----:B------:R-:W-:Y:S01]  /*2f910*/  IMAD.MOV.U32 R16, RZ, RZ, R7 ;  /* 0x000000ffff107224 */ /* 0x000fe200078e0007 */
[----:B0-----:R-:W2:Y:S01]  /*2f920*/  LDL.LU R4, [R1+0x290] ;  /* 0x0002900001047983 */ /* 0x001ea20000300800 */
[----:B------:R-:W2:Y:S02]  /*2f930*/  LDL.LU R5, [R1+0x294] ;  /* 0x0002940001057983 */ /* 0x000ea40000300800 */
[----:B-1----:R-:W2:Y:S02]  /*2f940*/  LDL.LU R6, [R1+0x298] ;  /* 0x0002980001067983 */ /* 0x002ea40000300800 */
[----:B------:R-:W2:Y:S01]  /*2f950*/  LDL.LU R7, [R1+0x29c] ;  /* 0x00029c0001077983 */ /* 0x000ea20000300800 */
[----:B---3--:R-:W-:Y:S01]  /*2f960*/  STL.64 [R1+0x1a78], R26 ;  /* 0x001a781a01007387 */ /* 0x008fe20000100a00 */
[----:B------:R0:W-:Y:S02]  /*2f970*/  STL.64 [R1+0x1a70], R24 ;  /* 0x001a701801007387 */ /* 0x0001e40000100a00 */
[----:B------:R-:W3:Y:S02]  /*2f980*/  LDL.LU R20, [R1+0xd0] ;  /* 0x0000d00001147983 */ /* 0x000ee40000300800 */
[----:B------:R-:W4:Y:S01]  /*2f990*/  LDL.LU R19, [R1+0x1ad0] ;  /* 0x001ad00001137983 */ /* 0x000f220000300800 */
[----:B------:R-:W2:Y:S01]  /*2f9a0*/  LDL.LU R18, [R1+0x1acc] ;  /* 0x001acc0001127983 */ /* 0x000ea20000300800 */
[----:B------:R-:W2:Y:S03]  /*2f9b0*/  LDL.LU R3, [R1+0x1ac8] ;  /* 0x001ac80001037983 */ /* 0x000ea60000300800 */
        /* <DEDUP_REMOVED lines=16> */
[----:B------:R-:W2:Y:S01]  /*2fac0*/  LDL.LU R8, [R1+0x2f0] ;  /* 0x0002f00001087983 */ /* 0x000ea20000300800 */
[----:B------:R-:W2:Y:S02]  /*2fad0*/  LDL.LU R9, [R1+0x2f4] ;  /* 0x0002f40001097983 */ /* 0x000ea40000300800 */
[----:B------:R-:W2:Y:S02]  /*2fae0*/  LDL.LU R10, [R1+0x2f8] ;  /* 0x0002f800010a7983 */ /* 0x000ea40000300800 */
[----:B------:R-:W2:Y:S02]  /*2faf0*/  LDL.LU R11, [R1+0x2fc] ;  /* 0x0002fc00010b7983 */ /* 0x000ea40000300800 */
[----:B--2---:R0:W-:Y:S01]  /*2fb00*/  STL.64 [R1+0x1a88], R10 ;  /* 0x001a880a01007387 */ /* 0x0041e20000100a00 */
[----:B------:R-:W-:Y:S03]  /*2fb10*/  STL.64 [R1+0x1a80], R8 ;  /* 0x001a800801007387 */ /* 0x000fe60000100a00 */
[----:B0-----:R-:W2:Y:S01]  /*2fb20*/  LDL.64 R10, [R1+0xc8] ;  /* 0x0000c800010a7983 */ /* 0x001ea20000100a00 */
[----:B------:R0:W-:Y:S02]  /*2fb30*/  STL.64 [R1+0x19a0], R22 ;  /* 0x0019a01601007387 */ /* 0x0001e40000100a00 */
[----:B---3--:R-:W-:Y:S01]  /*2fb40*/  STL.64 [R1+0x1998], R20 ;  /* 0x0019981401007387 */ /* 0x008fe20000100a00 */
[----:B0-----:R-:W3:Y:S01]  /*2fb50*/  LDL.LU.64 R22, [R1+0x28] ;  /* 0x0000280001167983 */ /* 0x001ee20000300a00 */
[----:B------:R-:W-:Y:S01]  /*2fb60*/  STL [R1+0x18c8], R16 ;  /* 0x0018c81001007387 */ /* 0x000fe20000100800 */
[----:B---3--:R-:W-:Y:S11]  /*2fb70*/  HMMA.16816.F32 R4, R12, R22, R4 ;  /* 0x000000160c04723c */ /* 0x008ff60000001804 */
[----:B------:R-:W-:Y:S11]  /*2fb80*/  @!UPT UIADD3 URZ, URZ, URZ, URZ ;  /* 0x0000003f3f3ff290 */ /* 0x000ff6000fffe03f */
[----:B------:R-:W-:Y:S01]  /*2fb90*/  @!UPT UIADD3 URZ, URZ, URZ, URZ ;  /* 0x0000003f3f3ff290 */ /* 0x000fe2000fffe03f */
[----:B------:R-:W-:Y:S01]  /*2fba0*/  STL.64 [R1+0x1e0], R4 ;  /* 0x0001e00401007387 */ /* 0x000fe20000100a00 */
[----:B------:R0:W-:Y:S03]  /*2fbb0*/  STL.64 [R1+0x1e8], R6 ;  /* 0x0001e80601007387 */ /* 0x0001e60000100a00 */
[----:B0-----:R-:W3:Y:S01]  /*2fbc0*/  LDL.LU.64 R6, [R1+0x1ac0] ;  /* 0x001ac00001067983 */ /* 0x001ee20000300a00 */
[----:B------:R0:W-:Y:S02]  /*2fbd0*/  STL.64 [R1+0x1a48], R22 ;  /* 0x001a481601007387 */ /* 0x0001e40000100a00 */
[----:B------:R-:W2:Y:S02]  /*2fbe0*/  LDL.LU R20, [R1+0x2d0] ;  /* 0x0002d00001147983 */ /* 0x000ea40000300800 */
[----:B------:R-:W2:Y:S02]  /*2fbf0*/  LDL.LU R21, [R1+0x2d4] ;  /* 0x0002d40001157983 */ /* 0x000ea40000300800 */
[----:B0-----:R-:W-:-:S02]  /*2fc00*/  IMAD.MOV.U32 R22, RZ, RZ, R3 ;  /* 0x000000ffff167224 */ /* 0x001fc400078e0003 */
[----:B------:R-:W-:Y:S01]  /*2fc10*/  IMAD.MOV.U32 R23, RZ, RZ, R18 ;  /* 0x000000ffff177224 */ /* 0x000fe200078e0012 */
[----:B------:R-:W2:Y:S01]  /*2fc20*/  LDL.LU R3, [R1+0x1abc] ;  /* 0x001abc0001037983 */ /* 0x000ea20000300800 */
[----:B------:R-:W2:Y:S01]  /*2fc30*/  LDL.LU R18, [R1+0x1ab8] ;  /* 0x001ab80001127983 */ /* 0x000ea20000300800 */
[C---:B---3--:R-:W-:Y:S02]  /*2fc40*/  HMMA.16816.F32 R4, R12.reuse, R6, R24 ;  /* 0x000000060c04723c */ /* 0x048fe40000001818 */
[----:B------:R-:W2:Y:S01]  /*2fc50*/  LDL.LU.64 R26, [R1+0x1ab0] ;  /* 0x001ab000011a7983 */ /* 0x000ea20000300a00 */
[----:B------:R-:W2:Y:S11]  /*2fc60*/  LDL.LU.64 R24, [R1+0x1aa8] ;  /* 0x001aa80001187983 */ /* 0x000eb60000300a00 */
[----:B------:R-:W-:Y:S09]  /*2fc70*/  @!UPT UIADD3 URZ, URZ, URZ, URZ ;  /* 0x0000003f3f3ff290 */ /* 0x000ff2000fffe03f */
[----:B------:R4:W-:Y:S01]  /*2fc80*/  STL.64 [R1+0x200], R4 ;  /* 0x0002000401007387 */ /* 0x0009e20000100a00 */
[----:B------:R0:W-:Y:S02]  /*2fc90*/  STL.64 [R1+0x208], R6 ;  /* 0x0002080601007387 */ /* 0x0001e40000100a00 */
[----:B----4-:R-:W-:Y:S02]  /*2fca0*/  IMAD.MOV.U32 R4, RZ, RZ, R19 ;  /* 0x000000ffff047224 */ /* 0x010fe400078e0013 */
[----:B------:R-:W2:Y:S01]  /*2fcb0*/  LDL.LU R19, [R1+0x1aa0] ;  /* 0x001aa00001137983 */ /* 0x000ea20000300800 */
[----:B------:R-:W3:Y:S02]  /*2fcc0*/  LDL.LU R5, [R1+0x154] ;  /* 0x0001540001057983 */ /* 0x000ee40000300800 */
[----:B0-----:R-:W4:Y:S02]  /*2fcd0*/  LDL.LU R6, [R1+0x158] ;  /* 0x0001580001067983 */ /* 0x001f240000300800 */
[----:B------:R-:W4:Y:S01]  /*2fce0*/  LDL.LU R7, [R1+0x15c] ;  /* 0x00015c0001077983 */ /* 0x000f220000300800 */
[----:B--2---:R-:W-:Y:S01]  /*2fcf0*/  HMMA.16816.F32 R24, R12, R18, R24 ;  /* 0x000000120c18723c */ /* 0x004fe20000001818 */
[----:B----4-:R0:W-:Y:S01]  /*2fd00*/  STL.64 [R1+0x19e0], R6 ;  /* 0x0019e00601007387 */ /* 0x0101e20000100a00 */
[----:B---3--:R-:W-:Y:S03]  /*2fd10*/  STL.64 [R1+0x19d8], R4 ;  /* 0x0019d80401007387 */ /* 0x008fe60000100a00 */
[----:B0-----:R-:W2:Y:S11]  /*2fd20*/  LDL R6, [R1+0xe8] ;  /* 0x0000e80001067983 */ /* 0x001eb60000100800 */
[----:B------:R-:W-:Y:S07]  /*2fd30*/  @!UPT UIADD3 URZ, URZ, URZ, URZ ;  /* 0x0000003f3f3ff290 */ /* 0x000fee000fffe03f */
[----:B------:R0:W-:Y:S01]  /*2fd40*/  STL.64 [R1+0x220], R24 ;  /* 0x0002201801007387 */ /* 0x0001e20000100a00 */
[----:B------:R-:W-:Y:S02]  /*2fd50*/  IMAD.MOV.U32 R16, RZ, RZ, R26 ;  /* 0x000000ffff107224 */ /* 0x000fe400078e001a */
[----:B------:R-:W-:Y:S02]  /*2fd60*/  IMAD.MOV.U32 R17, RZ, RZ, R27 ;  /* 0x000000ffff117224 */ /* 0x000fe400078e001b */
[----:B------:R-:W3:Y:S04]  /*2fd70*/  LDL.LU.64 R26, [R1+0x1a98] ;  /* 0x001a9800011a7983 */ /* 0x000ee80000300a00 */
[----:B0-----:R-:W3:Y:S01]  /*2fd80*/  LDL.LU.64 R24, [R1+0x1a90] ;  /* 0x001a900001187983 */ /* 0x001ee20000300a00 */
[----:B------:R0:W-:Y:S02]  /*2fd90*/  STL.64 [R1+0x1a30], R18 ;  /* 0x001a301201007387 */ /* 0x0001e40000100a00 */
[----:B------:R-:W-:Y:S02]  /*2fda0*/  STL.64 [R1+0x1a28], R16 ;  /* 0x001a281001007387 */ /* 0x000fe40000100a00 */
[----:B------:R-:W-:-:S02]  /*2fdb0*/  IMAD.MOV.U32 R2, RZ, RZ, R10 ;  /* 0x000000ffff027224 */ /* 0x000fc400078e000a */
[----:B------:R-:W-:Y:S01]  /*2fdc0*/  IMAD.MOV.U32 R0, RZ, RZ, R11 ;  /* 0x000000ffff007224 */ /* 0x000fe200078e000b */
[----:B0-----:R-:W4:Y:S01]  /*2fdd0*/  LDL.64 R18, [R1+0xb8] ;  /* 0x0000b80001127983 */ /* 0x001f220000100a00 */
[C---:B---3--:R-:W-:Y:S03]  /*2fde0*/  HMMA.16816.F32 R24, R12.reuse, R10, R24 ;  /* 0x0000000a0c18723c */ /* 0x048fe60000001818 */
[----:B------:R-:W3:Y:S01]  /*2fdf0*/  LDL.LU.64 R10, [R1+0x1a88] ;  /* 0x001a8800010a7983 */ /* 0x000ee20000300a00 */
[----:B------:R-:W3:Y:S02]  /*2fe00*/  LDL.LU.64 R8, [R1+0x1a80] ;  /* 0x001a800001087983 */ /* 0x000ee40000300a00 */
[----:B------:R-:W-:Y:S02]  /*2fe10*/  IMAD.MOV.U32 R7, RZ, RZ, R3 ;  /* 0x000000ffff077224 */ /* 0x000fe400078e0003 */
[----:B----4-:R-:W-:Y:S11]  /*2fe20*/  IMAD.MOV.U32 R4, RZ, RZ, R18 ;  /* 0x000000ffff047224 */ /* 0x010ff600078e0012 */
[----:B------:R-:W-:Y:S04]  /*2fe30*/  @!UPT UIADD3 URZ, URZ, URZ, URZ ;  /* 0x0000003f3f3ff290 */ /* 0x000fe8000fffe03f */
[----:B------:R-:W-:Y:S01]  /*2fe40*/  STL.64 [R1+0x270], R24 ;  /* 0x0002701801007387 */ /* 0x000fe20000100a00 */
[----:B------:R-:W-:Y:S02]  /*2fe50*/  IMAD.MOV.U32 R3, RZ, RZ, R27 ;  /* 0x000000ffff037224 */ /* 0x000fe400078e001b */
[----:B------:R0:W-:Y:S02]  /*2fe60*/  STL [R1+0x278], R26 ;  /* 0x0002781a01007387 */ /* 0x0001e40000100800 */
[----:B0-----:R-:W4:Y:S01]  /*2fe70*/  LDL.LU.64 R26, [R1+0x1a78] ;  /* 0x001a7800011a7983 */ /* 0x001f220000300a00 */
[----:B------:R-:W4:Y:S02]  /*2fe80*/  LDL.LU.64 R24, [R1+0x1a70] ;  /* 0x001a700001187983 */ /* 0x000f240000300a00 */
[----:B------:R0:W-:Y:S02]  /*2fe90*/  STL [R1+0x18a0], R3 ;  /* 0x0018a00301007387 */ /* 0x0001e40000100800 */
[----:B0-----:R-:W-:Y:S01]  /*2fea0*/  IMAD.MOV.U32 R3, RZ, RZ, R19 ;  /* 0x000000ffff037224 */ /* 0x001fe200078e0013 */
        /* <DEDUP_REMOVED lines=8> */
[----:B------:R0:W-:Y:S01]  /*2ff30*/  STL.64 [R1+0x2d0], R16 ;  /* 0x0002d01001007387 */ /* 0x0001e20000100a00 */
[----:B------:R1:W-:Y:S04]  /*2ff40*/  STL.64 [R1+0x2d8], R18 ;  /* 0x0002d81201007387 */ /* 0x0003e80000100a00 */
[----:B0-----:R-:W3:Y:S01]  /*2ff50*/  LDL.LU R16, [R1+0x1d0] ;  /* 0x0001d00001107983 */ /* 0x001ee20000300800 */
[----:B------:R-:W3:Y:S02]  /*2ff60*/  LDL.LU R17, [R1+0x1d4] ;  /* 0x0001d40001117983 */ /* 0x000ee40000300800 */
[----:B-1----:R-:W2:Y:S02]  /*2ff70*/  LDL.LU R18, [R1+0x1d8] ;  /* 0x0001d80001127983 */ /* 0x002ea40000300800 */
[----:B------:R-:W2:Y:S02]  /*2ff80*/  LDL.LU R19, [R1+0x1dc] ;  /* 0x0001dc0001137983 */ /* 0x000ea40000300800 */
[----:B--2---:R-:W-:Y:S01]  /*2ff90*/  STL.64 [R1+0x1a40], R18 ;  /* 0x001a401201007387 */ /* 0x004fe20000100a00 */
[----:B---3--:R0:W-:Y:S03]  /*2ffa0*/  STL.64 [R1+0x1a38], R16 ;  /* 0x001a381001007387 */ /* 0x0081e60000100a00 */
[----:B0-----:R-:W2:Y:S01]  /*2ffb0*/  LDL.LU R16, [R1+0x1f0] ;  /* 0x0001f00001107983 */ /* 0x001ea20000300800 */
[----:B------:R-:W2:Y:S02]  /*2ffc0*/  LDL.LU R17, [R1+0x1f4] ;  /* 0x0001f40001117983 */ /* 0x000ea40000300800 */
[----:B------:R-:W3:Y:S02]  /*2ffd0*/  LDL.LU R18, [R1+0x1f8] ;  /* 0x0001f80001127983 */ /* 0x000ee40000300800 */
[----:B------:R-:W3:Y:S02]  /*2ffe0*/  LDL.LU R19, [R1+0x1fc] ;  /* 0x0001fc0001137983 */ /* 0x000ee40000300800 */
[----:B------:R-:W-:-:S02]  /*2fff0*/  IMAD.MOV.U32 R6, RZ, RZ, R4 ;  /* 0x000000ffff067224 */ /* 0x000fc400078e0004 */
[----:B------:R-:W-:Y:S01]  /*30000*/  IMAD.MOV.U32 R7, RZ, RZ, R3 ;  /* 0x000000ffff077224 */ /* 0x000fe200078e0003 */
[----:B---3--:R-:W-:Y:S01]  /*30010*/  STL.64 [R1+0x1a58], R18 ;  /* 0x001a581201007387 */ /* 0x008fe20000100a00 */
[----:B--2---:R0:W-:Y:S03]  /*30020*/  STL.64 [R1+0x1a50], R16 ;  /* 0x001a501001007387 */ /* 0x0041e60000100a00 */
[----:B0-----:R-:W2:Y:S01]  /*30030*/  LDL.LU R16, [R1+0x280] ;  /* 0x0002800001107983 */ /* 0x001ea20000300800 */
[----:B------:R-:W2:Y:S02]  /*30040*/  LDL.LU R17, [R1+0x284] ;  /* 0x0002840001117983 */ /* 0x000ea40000300800 */
[----:B------:R-:W2:Y:S02]  /*30050*/  LDL.LU R18, [R1+0x288] ;  /* 0x0002880001127983 */ /* 0x000ea40000300800 */
[----:B------:R-:W2:Y:S01]  /*30060*/  LDL.LU R19, [R1+0x28c] ;  /* 0x00028c0001137983 */ /* 0x000ea20000300800 */
[----:B------:R0:W-:Y:S02]  /*30070*/  STL.64 [R1+0x1a08], R6 ;  /* 0x001a080601007387 */ /* 0x0001e40000100a00 */
[----:B0-----:R-:W-:-:S02]  /*30080*/  IMAD.MOV.U32 R6, RZ, RZ, R2 ;  /* 0x000000ffff067224 */ /* 0x001fc400078e0002 */
[----:B------:R-:W-:-:S05]  /*30090*/  IMAD.MOV.U32 R7, RZ, RZ, R0 ;  /* 0x000000ffff077224 */ /* 0x000fca00078e0000 */
[----:B------:R0:W-:Y:S01]  /*300a0*/  STL.64 [R1+0x1a20], R6 ;  /* 0x001a200601007387 */ /* 0x0001e20000100a00 */
[----:B------:R-:W3:Y:S02]  /*300b0*/  LDL.LU R4, [R1+0x2a0] ;  /* 0x0002a00001047983 */ /* 0x000ee40000300800 */
[----:B------:R-:W3:Y:S01]  /*300c0*/  LDL.LU R5, [R1+0x2a4] ;  /* 0x0002a40001057983 */ /* 0x000ee20000300800 */
[----:B0-----:R-:W3:Y:S01]  /*300d0*/  LDL.LU R6, [R1+0x2a8] ;  /* 0x0002a80001067983 */ /* 0x001ee20000300800 */
[----:B------:R-:W3:Y:S02]  /*300e0*/  LDL.LU R7, [R1+0x2ac] ;  /* 0x0002ac0001077983 */ /* 0x000ee40000300800 */
[----:B----4-:R-:W-:Y:S02]  /*300f0*/  IMAD.MOV.U32 R23, RZ, RZ, R24 ;  /* 0x000000ffff177224 */ /* 0x010fe400078e0018 */
[----:B------:R-:W-:Y:S01]  /*30100*/  IMAD.MOV.U32 R22, RZ, RZ, R25 ;  /* 0x000000ffff167224 */ /* 0x000fe200078e0019 */
[----:B---3--:R-:W-:Y:S01]  /*30110*/  HMMA.16816.F32 R12, R12, R26, R4 ;  /* 0x0000001a0c0c723c */ /* 0x008fe20000001804 */
[----:B------:R-:W3:Y:S11]  /*30120*/  LDL.LU R4, [R1+0x1b0] ;  /* 0x0001b00001047983 */ /* 0x000ef60000300800 */
[----:B------:R-:W-:Y:S11]  /*30130*/  @!UPT UIADD3 URZ, URZ, URZ, URZ ;  /* 0x0000003f3f3ff290 */ /* 0x000ff6000fffe03f */
[----:B------:R-:W-:Y:S01]  /*30140*/  STL.64 [R1+0x2c0], R12 ;  /* 0x0002c00c01007387 */ /* 0x000fe20000100a00 */
[----:B------:R-:W-:Y:S02]  /*30150*/  STL.64 [R1+0x2c8], R14 ;  /* 0x0002c80e01007387 */ /* 0x000fe40000100a00 */
[----:B------:R-:W3:Y:S02]  /*30160*/  LDL.LU R5, [R1+0x1b4] ;  /* 0x0001b40001057983 */ /* 0x000ee40000300800 */
[----:B------:R-:W3:Y:S01]  /*30170*/  LDL.LU R6, [R1+0x1b8] ;  /* 0x0001b80001067983 */ /* 0x000ee20000300800 */
[----:B------:R-:W3:Y:S01]  /*30180*/  LDL.LU R7, [R1+0x1bc] ;  /* 0x0001bc0001077983 */ /* 0x000ee20000300800 */
[----:B------:R0:W-:Y:S02]  /*30190*/  STL.64 [R1+0x19e8], R26 ;  /* 0x0019e81a01007387 */ /* 0x0001e40000100a00 */
[----:B------:R-:W4:Y:S02]  /*301a0*/  LDL.LU R24, [R1+0x180] ;  /* 0x0001800001187983 */ /* 0x000f240000300800 */
[----:B------:R-:W4:Y:S01]  /*301b0*/  LDL.LU R25, [R1+0x184] ;  /* 0x0001840001197983 */ /* 0x000f220000300800 */
[----:B0-----:R-:W3:Y:S01]  /*301c0*/  LDL.LU R26, [R1+0x188] ;  /* 0x00018800011a7983 */ /* 0x001ee20000300800 */
[----:B------:R-:W3:Y:S01]  /*301d0*/  LDL.LU R27, [R1+0x18c] ;  /* 0x00018c00011b7983 */ /* 0x000ee20000300800 */
[C---:B--2---:R-:W-:Y:S02]  /*301e0*/  HMMA.16816.F32 R20, R8.reuse, R22, R16 ;  /* 0x000000160814723c */ /* 0x044fe40000001810 */
[----:B---3--:R-:W-:Y:S01]  /*301f0*/  STL.64 [R1+0x1a00], R26 ;  /* 0x001a001a01007387 */ /* 0x008fe20000100a00 */
[----:B----4-:R0:W-:Y:S03]  /*30200*/  STL.64 [R1+0x19f8], R24 ;  /* 0x0019f81801007387 */ /* 0x0101e60000100a00 */
        /* <DEDUP_REMOVED lines=10> */
[----:B------:R-:W3:Y:S01]  /*302b0*/  LDL.LU.64 R14, [R1+0x18] ;  /* 0x00001800010e7983 */ /* 0x000ee20000300a00 */
[----:B------:R-:W4:Y:S02]  /*302c0*/  LDL.LU.64 R18, [R1+0x1a58] ;  /* 0x001a580001127983 */ /* 0x000f240000300a00 */
[----:B------:R-:W4:Y:S02]  /*302d0*/  LDL.LU.64 R16, [R1+0x1a50] ;  /* 0x001a500001107983 */ /* 0x000f240000300a00 */
[----:B------:R-:W-:Y:S01]  /*302e0*/  STL.64 [R1+0x340], R20 ;  /* 0x0003401401007387 */ /* 0x000fe20000100a00 */
[----:B------:R0:W-:Y:S04]  /*302f0*/  STL.64 [R1+0x348], R22 ;  /* 0x0003481601007387 */ /* 0x0001e80000100a00 */
[----:B0-----:R-:W4:Y:S02]  /*30300*/  LDL.LU.64 R22, [R1+0x1a48] ;  /* 0x001a480001167983 */ /* 0x001f240000300a00 */
[C---:B----4-:R-:W-:Y:S11]  /*30310*/  HMMA.16816.F32 R16, R8.reuse, R22, R16 ;  /* 0x000000160810723c */ /* 0x050ff60000001810 */
[----:B------:R-:W-:Y:S11]  /*30320*/  @!UPT UIADD3 URZ, URZ, URZ, URZ ;  /* 0x0000003f3f3ff290 */ /* 0x000ff6000fffe03f */
[----:B------:R-:W-:Y:S01]  /*30330*/  @!UPT UIADD3 URZ, URZ, URZ, URZ ;  /* 0x0000003f3f3ff290 */ /* 0x000fe2000fffe03f */
[----:B------:R-:W-:Y:S01]  /*30340*/  STL.64 [R1+0x330], R16 ;  /* 0x0003301001007387 */ /* 0x000fe20000100a00 */
[----:B------:R0:W-:Y:S03]  /*30350*/  STL.64 [R1+0x338], R18 ;  /* 0x0003381201007387 */ /* 0x0001e60000100a00 */
[----:B0-----:R-:W3:Y:S01]  /*30360*/  LDL.LU.64 R18, [R1+0x1a40] ;  /* 0x001a400001127983 */ /* 0x001ee20000300a00 */
[----:B------:R-:W3:Y:S02]  /*30370*/  LDL.LU.64 R16, [R1+0x1a38] ;  /* 0x001a380001107983 */ /* 0x000ee40000300a00 */
[----:B------:R0:W-:Y:S02]  /*30380*/  STL.64 [R1+0x19b0], R22 ;  /* 0x0019b01601007387 */ /* 0x0001e40000100a00 */
[----:B0-----:R-:W4:Y:S01]  /*30390*/  LDL.LU.64 R22, [R1+0x38] ;  /* 0x0000380001167983 */ /* 0x001f220000300a00 */
[C---:B---3--:R-:W-:Y:S11]  /*303a0*/  HMMA.16816.F32 R16, R8.reuse, R14, R16 ;  /* 0x0000000e0810723c */ /* 0x048ff60000001810 */
[----:B------:R-:W-:Y:S11]  /*303b0*/  @!UPT UIADD3 URZ, URZ, URZ, URZ ;  /* 0x0000003f3f3ff290 */ /* 0x000ff6000fffe03f */
[----:B------:R-:W-:Y:S01]  /*303c0*/  @!UPT UIADD3 URZ, URZ, URZ, URZ ;  /* 0x0000003f3f3ff290 */ /* 0x000fe2000fffe03f */
[----:B------:R-:W-:Y:S01]  /*303d0*/  STL.64 [R1+0x320], R16 ;  /* 0x0003201001007387 */ /* 0x000fe20000100a00 */
[----:B------:R0:W-:Y:S03]  /*303e0*/  STL.64 [R1+0x328], R18 ;  /* 0x0003281201007387 */ /* 0x0001e60000100a00 */
[----:B0-----:R-:W3:Y:S01]  /*303f0*/  LDL.LU.64 R18, [R1+0x1a30] ;  /* 0x001a300001127983 */ /* 0x001ee20000300a00 */
[----:B------:R-:W2:Y:S02]  /*30400*/  LDL.LU.64 R16, [R1+0x1a28] ;  /* 0x001a280001107983 */ /* 0x000ea40000300a00 */
[----:B------:R0:W-:Y:S02]  /*30410*/  STL.64 [R1+0x19a8], R14 ;  /* 0x0019a80e01007387 */ /* 0x0001e40000100a00 */
[----:B------:R-:W2:Y:S01]  /*30420*/  LDL.LU R12, [R1+0x110] ;  /* 0x00011000010c7983 */ /* 0x000ea20000300800 */
[----:B------:R-:W2:Y:S04]  /*30430*/  LDL.LU R13, [R1+0x114] ;  /* 0x00011400010d7983 */ /* 0x000ea80000300800 */
[----:B0-----:R-:W2:Y:S01]  /*30440*/  LDL.LU R14, [R1+0x118] ;  /* 0x00011800010e7983 */ /* 0x001ea20000300800 */
[----:B------:R-:W2:Y:S01]  /*30450*/  LDL.LU R15, [R1+0x11c] ;  /* 0x00011c00010f7983 */ /* 0x000ea20000300800 */
[C---:B---3--:R-:W-:Y:S02]  /*30460*/  HMMA.16816.F32 R4, R8.reuse, R18, R4 ;  /* 0x000000120804723c */ /* 0x048fe40000001804 */
[----:B--2---:R-:W-:Y:S01]  /*30470*/  STL.64 [R1+0x19c0], R14 ;  /* 0x0019c00e01007387 */ /* 0x004fe20000100a00 */
[----:B------:R0:W-:Y:S03]  /*30480*/  STL.64 [R1+0x19b8], R12 ;  /* 0x0019b80c01007387 */ /* 0x0001e60000100a00 */
[----:B0-----:R-:W2:Y:S01]  /*30490*/  LDL.LU R12, [R1+0x130] ;  /* 0x00013000010c7983 */ /* 0x001ea20000300800 */
[----:B------:R-:W2:Y:S02]  /*304a0*/  LDL.LU R13, [R1+0x134] ;  /* 0x00013400010d7983 */ /* 0x000ea40000300800 */
[----:B------:R-:W2:Y:S02]  /*304b0*/  LDL.LU R14, [R1+0x138] ;  /* 0x00013800010e7983 */ /* 0x000ea40000300800 */
[----:B------:R-:W2:Y:S11]  /*304c0*/  LDL.LU R15, [R1+0x13c] ;  /* 0x00013c00010f7983 */ /* 0x000eb60000300800 */
[----:B------:R-:W-:Y:S01]  /*304d0*/  @!UPT UIADD3 URZ, URZ, URZ, URZ ;  /* 0x0000003f3f3ff290 */ /* 0x000fe2000fffe03f */
[----:B------:R-:W-:Y:S01]  /*304e0*/  STL.64 [R1+0x310], R4 ;  /* 0x0003100401007387 */ /* 0x000fe20000100a00 */
[----:B------:R0:W-:Y:S03]  /*304f0*/  STL.64 [R1+0x318], R6 ;  /* 0x0003180601007387 */ /* 0x0001e60000100a00 */
[----:B0-----:R-:W3:Y:S02]  /*30500*/  LDL.LU.64 R6, [R1+0x1a20] ;  /* 0x001a200001067983 */ /* 0x001ee40000300a00 */
[C---:B---3--:R-:W-:Y:S02]  /*30510*/  HMMA.16816.F32 R4, R8.reuse, R6, R24 ;  /* 0x000000060804723c */ /* 0x048fe40000001818 */
[----:B------:R-:W3:Y:S01]  /*30520*/  LDL.LU.64 R26, [R1+0x1a18] ;  /* 0x001a1800011a7983 */ /* 0x000ee20000300a00 */
[----:B------:R-:W3:Y:S11]  /*30530*/  LDL.LU.64 R24, [R1+0x1a10] ;  /* 0x001a100001187983 */ /* 0x000ef60000300a00 */
[----:B------:R-:W-:Y:S09]  /*30540*/  @!UPT UIADD3 URZ, URZ, URZ, URZ ;  /* 0x0000003f3f3ff290 */ /* 0x000ff2000fffe03f */
        /* <DEDUP_REMOVED lines=11> */
[----:B------:R-:W3:Y:S11]  /*30600*/  LDL.LU.64 R26, [R1+0x19e8] ;  /* 0x0019e800011a7983 */ /* 0x000ef60000300a00 */
[----:B------:R-:W-:Y:S10]  /*30610*/  @!UPT UIADD3 URZ, URZ, URZ, URZ ;  /* 0x0000003f3f3ff290 */ /* 0x000ff4000fffe03f */
[----:B------:R-:W-:Y:S01]  /*30620*/  STL.64 [R1+0x2e0], R4 ;  /* 0x0002e00401007387 */ /* 0x000fe20000100a00 */
[----:B------:R0:W-:Y:S03]  /*30630*/  STL.64 [R1+0x2e8], R6 ;  /* 0x0002e80601007387 */ /* 0x0001e60000100a00 */
[----:B0-----:R-:W3:Y:S01]  /*30640*/  LDL.LU.64 R6, [R1+0x19e0] ;  /* 0x0019e00001067983 */ /* 0x001ee20000300a00 */
[----:B------:R-:W3:Y:S02]  /*30650*/  LDL.LU.64 R4, [R1+0x19d8] ;  /* 0x0019d80001047983 */ /* 0x000ee40000300a00 */
[----:B---3--:R-:W-:Y:S01]  /*30660*/  HMMA.16816.F32 R8, R8, R26, R4 ;  /* 0x0000001a0808723c */ /* 0x008fe20000001804 */
[----:B------:R-:W2:Y:S01]  /*30670*/  LDL.LU.64 R6, [R1+0x19d0] ;  /* 0x0019d00001067983 */ /* 0x000ea20000300a00 */
[----:B------:R-:W2:Y:S02]  /*30680*/  LDL.LU.64 R4, [R1+0x19c8] ;  /* 0x0019c80001047983 */ /* 0x000ea40000300a00 */
[----:B------:R0:W-:Y:S02]  /*30690*/  STL.64 [R1+0x1970], R26 ;  /* 0x0019701a01007387 */ /* 0x0001e40000100a00 */
[----:B------:R-:W3:Y:S02]  /*306a0*/  LDL.LU R24, [R1+0xf0] ;  /* 0x0000f00001187983 */ /* 0x000ee40000300800 */
[----:B----4-:R-:W-:Y:S11]  /*306b0*/  IMAD.MOV.U32 R3, RZ, RZ, R23 ;  /* 0x000000ffff037224 */ /* 0x010ff600078e0017 */
[----:B------:R-:W-:Y:S04]  /*306c0*/  @!UPT UIADD3 URZ, URZ, URZ, URZ ;  /* 0x0000003f3f3ff290 */ /* 0x000fe8000fffe03f */
[----:B------:R-:W-:Y:S01]  /*306d0*/  STL.64 [R1+0x2a0], R8 ;  /* 0x0002a00801007387 */ /* 0x000fe20000100a00 */
[----:B------:R1:W-:Y:S02]  /*306e0*/  STL.64 [R1+0x2a8], R10 ;  /* 0x0002a80a01007387 */ /* 0x0003e40000100a00 */
[----:B------:R-:W3:Y:S02]  /*306f0*/  LDL.LU R25, [R1+0xf4] ;  /* 0x0000f40001197983 */ /* 0x000ee40000300800 */
[----:B0-----:R-:W3:Y:S01]  /*30700*/  LDL.LU R26, [R1+0xf8] ;  /* 0x0000f800011a7983 */ /* 0x001ee20000300800 */
[----:B------:R-:W3:Y:S04]  /*30710*/  LDL.LU R27, [R1+0xfc] ;  /* 0x0000fc00011b7983 */ /* 0x000ee80000300800 */
[----:B-1----:R-:W4:Y:S01]  /*30720*/  LDL R10, [R1+0x380] ;  /* 0x00038000010a7983 */ /* 0x002f220000100800 */
[----:B------:R-:W-:Y:S01]  /*30730*/  IMAD.MOV.U32 R8, RZ, RZ, R22 ;  /* 0x000000ffff087224 */ /* 0x000fe200078e0016 */
[C---:B--2---:R-:W-:Y:S11]  /*30740*/  HMMA.16816.F32 R12, R4.reuse, R22, R12 ;  /* 0x00000016040c723c */ /* 0x044ff6000000180c */
[----:B------:R-:W-:Y:S11]  /*30750*/  @!UPT UIADD3 URZ, URZ, URZ, URZ ;  /* 0x0000003f3f3ff290 */ /* 0x000ff6000fffe03f */
[----:B------:R-:W-:Y:S01]  /*30760*/  @!UPT UIADD3 URZ, URZ, URZ, URZ ;  /* 0x0000003f3f3ff290 */ /* 0x000fe2000fffe03f */
[----:B------:R-:W-:Y:S01]  /*30770*/  STL.64 [R1+0x290], R12 ;  /* 0x0002900c01007387 */ /* 0x000fe20000100a00 */
[----:B------:R0:W-:Y:S03]  /*30780*/  STL.64 [R1+0x298], R14 ;  /* 0x0002980e01007387 */ /* 0x0001e60000100a00 */
[----:B0-----:R-:W2:Y:S01]  /*30790*/  LDL.LU.64 R14, [R1+0x19c0] ;  /* 0x0019c000010e7983 */ /* 0x001ea20000300a00 */
[----:B------:R-:W2:Y:S02]  /*307a0*/  LDL.LU.64 R12, [R1+0x19b8] ;  /* 0x0019b800010c7983 */ /* 0x000ea40000300a00 */
[----:B------:R-:W2:Y:S02]  /*307b0*/  LDL.LU.64 R22, [R1+0x19b0] ;  /* 0x0019b00001167983 */ /* 0x000ea40000300a00 */
[----:B--2---:R-:W-:Y:S01]  /*307c0*/  HMMA.16816.F32 R12, R4, R22, R12 ;  /* 0x00000016040c723c */ /* 0x004fe2000000180c */
[----:B------:R-:W-:-:S02]  /*307d0*/  IMAD.MOV.U32 R29, RZ, RZ, R22 ;  /* 0x000000ffff1d7224 */ /* 0x000fc400078e0016 */
[----:B------:R-:W-:Y:S11]  /*307e0*/  IMAD.MOV.U32 R0, RZ, RZ, R23 ;  /* 0x000000ffff007224 */ /* 0x000ff600078e0017 */
[----:B------:R-:W-:Y:S09]  /*307f0*/  @!UPT UIADD3 URZ, URZ, URZ, URZ ;  /* 0x0000003f3f3ff290 */ /* 0x000ff2000fffe03f */
[----:B------:R-:W-:Y:S01]  /*30800*/  STL.64 [R1+0x280], R12 ;  /* 0x0002800c01007387 */ /* 0x000fe20000100a00 */
[----:B------:R0:W-:Y:S03]  /*30810*/  STL.64 [R1+0x288], R14 ;  /* 0x0002880e01007387 */ /* 0x0001e60000100a00 */
[----:B0-----:R-:W3:Y:S01]  /*30820*/  LDL.LU.64 R14, [R1+0x19a8] ;  /* 0x0019a800010e7983 */ /* 0x001ee20000300a00 */
[----:B------:R-:W2:Y:S02]  /*30830*/  LDL.LU.64 R22, [R1+0x19a0] ;  /* 0x0019a00001167983 */ /* 0x000ea40000300a00 */
[----:B------:R-:W2:Y:S01]  /*30840*/  LDL.LU.64 R20, [R1+0x1998] ;  /* 0x0019980001147983 */ /* 0x000ea20000300a00 */
[C---:B---3--:R-:W-:Y:S08]  /*30850*/  HMMA.16816.F32 R24, R4.reuse, R14, R24 ;  /* 0x0000000e0418723c */ /* 0x048ff00000001818 */
[----:B--2---:R-:W-:Y:S01]  /*30860*/  HMMA.16816.F32 R20, R4, R18, R20 ;  /* 0x000000120414723c */ /* 0x004fe20000001814 */
[----:B------:R-:W-:-:S02]  /*30870*/  IMAD.MOV.U32 R2, RZ, RZ, R14 ;  /* 0x000000ffff027224 */ /* 0x000fc400078e000e */
[----:B------:R-:W-:Y:S11]  /*30880*/  IMAD.MOV.U32 R11, RZ, RZ, R15 ;  /* 0x000000ffff0b7224 */ /* 0x000ff600078e000f */
[----:B------:R-:W-:Y:S01]  /*30890*/  @!UPT UIADD3 URZ, URZ, URZ, URZ ;  /* 0x0000003f3f3ff290 */ /* 0x000fe2000fffe03f */
[----:B------:R-:W-:Y:S01]  /*308a0*/  STL.64 [R1+0x260], R24 ;  /* 0x0002601801007387 */ /* 0x000fe20000100a00 */
[----:B------:R-:W-:Y:S02]  /*308b0*/  STL.64 [R1+0x268], R26 ;  /* 0x0002681a01007387 */ /* 0x000fe40000100a00 */
[----:B------:R-:W2:Y:S05]  /*308c0*/  LDL.LU R12, [R1+0x80] ;  /* 0x00008000010c7983 */ /* 0x000eaa0000300800 */
[----:B------:R-:W-:Y:S01]  /*308d0*/  STL.64 [R1+0x250], R20 ;  /* 0x0002501401007387 */ /* 0x000fe20000100a00 */
[----:B------:R-:W-:Y:S01]  /*308e0*/  STL.64 [R1+0x258], R22 ;  /* 0x0002581601007387 */ /* 0x000fe20000100a00 */
[----:B------:R-:W2:Y:S02]  /*308f0*/  LDL.LU R13, [R1+0x84] ;  /* 0x00008400010d7983 */ /* 0x000ea40000300800 */
[----:B------:R-:W3:Y:S02]  /*30900*/  LDL.LU R14, [R1+0x88] ;  /* 0x00008800010e7983 */ /* 0x000ee40000300800 */
[----:B------:R-:W3:Y:S02]  /*30910*/  LDL.LU R15, [R1+0x8c] ;  /* 0x00008c00010f7983 */ /* 0x000ee40000300800 */
[----:B---3--:R0:W-:Y:S01]  /*30920*/  STL.64 [R1+0x1980], R14 ;  /* 0x0019800e01007387 */ /* 0x0081e20000100a00 */
[----:B--2---:R-:W-:Y:S03]  /*30930*/  STL.64 [R1+0x1978], R12 ;  /* 0x0019780c01007387 */ /* 0x004fe60000100a00 */
[----:B0-----:R-:W2:Y:S01]  /*30940*/  LDL.LU.64 R14, [R1+0xb8] ;  /* 0x0000b800010e7983 */ /* 0x001ea20000300a00 */
[----:B------:R-:W3:Y:S03]  /*30950*/  LDL.LU.64 R26, [R1+0xe8] ;  /* 0x0000e800011a7983 */ /* 0x000ee60000300a00 */
[----:B---3--:R0:W-:Y:S01]  /*30960*/  STL.64 [R1+0x1988], R26 ;  /* 0x0019881a01007387 */ /* 0x0081e20000100a00 */
[----:B------:R-:W2:Y:S02]  /*30970*/  LDL.LU R24, [R1+0x90] ;  /* 0x0000900001187983 */ /* 0x000ea40000300800 */
[----:B------:R-:W2:Y:S01]  /*30980*/  LDL.LU R25, [R1+0x94] ;  /* 0x0000940001197983 */ /* 0x000ea20000300800 */
[----:B0-----:R-:W2:Y:S01]  /*30990*/  LDL.LU R26, [R1+0x98] ;  /* 0x00009800011a7983 */ /* 0x001ea20000300800 */
[----:B------:R-:W2:Y:S02]  /*309a0*/  LDL.LU R27, [R1+0x9c] ;  /* 0x00009c00011b7983 */ /* 0x000ea40000300800 */
[----:B------:R0:W-:Y:S02]  /*309b0*/  STL.64 [R1+0x1908], R18 ;  /* 0x0019081201007387 */ /* 0x0001e40000100a00 */
[----:B------:R-:W-:Y:S01]  /*309c0*/  STL.64 [R1+0x1900], R16 ;  /* 0x0019001001007387 */ /* 0x000fe20000100a00 */
[----:B0-----:R-:W3:Y:S01]  /*309d0*/  LDL.LU.64 R18, [R1+0xc8] ;  /* 0x0000c80001127983 */ /* 0x001ee20000300a00 */
[----:B------:R-:W2:Y:S02]  /*309e0*/  LDL.LU R20, [R1] ;  /* 0x0000000001147983 */ /* 0x000ea40000300800 */
[----:B------:R-:W2:Y:S02]  /*309f0*/  LDL.LU R21, [R1+0x4] ;  /* 0x0000040001157983 */ /* 0x000ea40000300800 */
[----:B------:R-:W2:Y:S01]  /*30a00*/  LDL.LU R22, [R1+0x8] ;  /* 0x0000080001167983 */ /* 0x000ea20000300800 */
[----:B------:R-:W2:Y:S04]  /*30a10*/  LDL.LU R23, [R1+0xc] ;  /* 0x00000c0001177983 */ /* 0x000ea80000300800 */
[----:B--2---:R-:W-:Y:S01]  /*30a20*/  STL.64 [R1+0x1918], R22 ;  /* 0x0019181601007387 */ /* 0x004fe20000100a00 */
[----:B------:R0:W-:Y:S03]  /*30a30*/  STL.64 [R1+0x1910], R20 ;  /* 0x0019101401007387 */ /* 0x0001e60000100a00 */
[----:B0-----:R-:W2:Y:S01]  /*30a40*/  LDL.LU R20, [R1+0xa0] ;  /* 0x0000a00001147983 */ /* 0x001ea20000300800 */
[----:B------:R-:W2:Y:S02]  /*30a50*/  LDL.LU R21, [R1+0xa4] ;  /* 0x0000a40001157983 */ /* 0x000ea40000300800 */
[----:B------:R-:W2:Y:S02]  /*30a60*/  LDL.LU R22, [R1+0xa8] ;  /* 0x0000a80001167983 */ /* 0x000ea40000300800 */
[----:B------:R-:W2:Y:S02]  /*30a70*/  LDL.LU R23, [R1+0xac] ;  /* 0x0000ac0001177983 */ /* 0x000ea40000300800 */
[----:B---3--:R-:W-:Y:S01]  /*30a80*/  IMAD.MOV.U32 R9, RZ, RZ, R19 ;  /* 0x000000ffff097224 */ /* 0x008fe200078e0013 */
[C---:B--2---:R-:W-:Y:S11]  /*30a90*/  HMMA.16816.F32 R20, R4.reuse, R18, R20 ;  /* 0x000000120414723c */ /* 0x044ff60000001814 */
[----:B------:R-:W-:Y:S11]  /*30aa0*/  @!UPT UIADD3 URZ, URZ, URZ, URZ ;  /* 0x0000003f3f3ff290 */ /* 0x000ff6000fffe03f */
[----:B------:R-:W-:Y:S01]  /*30ab0*/  @!UPT UIADD3 URZ, URZ, URZ, URZ ;  /* 0x0000003f3f3ff290 */ /* 0x000fe2000fffe03f */
[----:B------:R-:W-:Y:S01]  /*30ac0*/  STL.64 [R1+0x240], R20 ;  /* 0x0002401401007387 */ /* 0x000fe20000100a00 */
[----:B------:R0:W-:Y:S02]  /*30ad0*/  STL.64 [R1+0x248], R22 ;  /* 0x0002481601007387 */ /* 0x0001e40000100a00 */
[----:B0-----:R-:W-:Y:S02]  /*30ae0*/  IMAD.MOV.U32 R22, RZ, RZ, R29 ;  /* 0x000000ffff167224 */ /* 0x001fe400078e001d */
[----:B------:R-:W-:Y:S01]  /*30af0*/  IMAD.MOV.U32 R23, RZ, RZ, R0 ;  /* 0x000000ffff177224 */ /* 0x000fe200078e0000 */
[----:B------:R-:W2:Y:S01]  /*30b00*/  LDL.LU R29, [R1+0x1994] ;  /* 0x00199400011d7983 */ /* 0x000ea20000300800 */
[----:B------:R-:W3:Y:S02]  /*30b10*/  LDL.LU R0, [R1+0x1990] ;  /* 0x0019900001007983 */ /* 0x000ee40000300800 */
[----:B------:R-:W-:Y:S01]  /*30b20*/  IMAD.MOV.U32 R20, RZ, RZ, R18 ;  /* 0x000000ffff147224 */ /* 0x000fe200078e0012 */
[----:B------:R-:W-:Y:S01]  /*30b30*/  STL.64 [R1+0x1930], R22 ;  /* 0x0019301601007387 */ /* 0x000fe20000100a00 */
[----:B------:R-:W2:Y:S02]  /*30b40*/  LDL.LU R16, [R1+0x40] ;  /* 0x0000400001107983 */ /* 0x000ea40000300800 */
[----:B------:R-:W2:Y:S02]  /*30b50*/  LDL.LU R17, [R1+0x44] ;  /* 0x0000440001117983 */ /* 0x000ea40000300800 */
[----:B------:R-:W2:Y:S01]  /*30b60*/  LDL.LU R18, [R1+0x48] ;  /* 0x0000480001127983 */ /* 0x000ea20000300800 */
[----:B------:R-:W2:Y:S01]  /*30b70*/  LDL.LU R19, [R1+0x4c] ;  /* 0x00004c0001137983 */ /* 0x000ea20000300800 */
[----:B------:R-:W-:Y:S03]  /*30b80*/  HMMA.16816.F32 R24, R4, R14, R24 ;  /* 0x0000000e0418723c */ /* 0x000fe60000001818 */
[----:B--2---:R-:W-:Y:S01]  /*30b90*/  STL.64 [R1+0x1928], R18 ;  /* 0x0019281201007387 */ /* 0x004fe20000100a00 */
[----:B------:R0:W-:Y:S03]  /*30ba0*/  STL.64 [R1+0x1920], R16 ;  /* 0x0019201001007387 */ /* 0x0001e60000100a00 */
[----:B0-----:R-:W2:Y:S01]  /*30bb0*/  LDL.LU R16, [R1+0x50] ;  /* 0x0000500001107983 */ /* 0x001ea20000300800 */
[----:B------:R-:W2:Y:S02]  /*30bc0*/  LDL.LU R17, [R1+0x54] ;  /* 0x0000540001117983 */ /* 0x000ea40000300800 */
[----:B------:R-:W2:Y:S02]  /*30bd0*/  LDL.LU R18, [R1+0x58] ;  /* 0x0000580001127983 */ /* 0x000ea40000300800 */
[----:B------:R-:W2:Y:S02]  /*30be0*/  LDL.LU R19, [R1+0x5c] ;  /* 0x00005c0001137983 */ /* 0x000ea40000300800 */
[----:B------:R-:W-:-:S02]  /*30bf0*/  IMAD.MOV.U32 R22, RZ, RZ, R8 ;  /* 0x000000ffff167224 */ /* 0x000fc400078e0008 */
[----:B------:R-:W-:Y:S02]  /*30c00*/  IMAD.MOV.U32 R23, RZ, RZ, R3 ;  /* 0x000000ffff177224 */ /* 0x000fe400078e0003 */
[----:B------:R-:W-:Y:S02]  /*30c10*/  IMAD.MOV.U32 R8, RZ, RZ, R14 ;  /* 0x000000ffff087224 */ /* 0x000fe400078e000e */
[----:B------:R-:W-:Y:S01]  /*30c20*/  IMAD.MOV.U32 R3, RZ, RZ, R15 ;  /* 0x000000ffff037224 */ /* 0x000fe200078e000f */
[----:B--2---:R-:W-:Y:S01]  /*30c30*/  STL.64 [R1+0x1940], R18 ;  /* 0x0019401201007387 */ /* 0x004fe20000100a00 */
[----:B------:R0:W-:Y:S03]  /*30c40*/  STL.64 [R1+0x1938], R16 ;  /* 0x0019381001007387 */ /* 0x0001e60000100a00 */
[----:B0-----:R-:W2:Y:S01]  /*30c50*/  LDL.LU R16, [R1+0x60] ;  /* 0x0000600001107983 */ /* 0x001ea20000300800 */
[----:B------:R-:W2:Y:S02]  /*30c60*/  LDL.LU R17, [R1+0x64] ;  /* 0x0000640001117983 */ /* 0x000ea40000300800 */
[----:B------:R-:W2:Y:S02]  /*30c70*/  LDL.LU R18, [R1+0x68] ;  /* 0x0000680001127983 */ /* 0x000ea40000300800 */
[----:B------:R-:W2:Y:S01]  /*30c80*/  LDL.LU R19, [R1+0x6c] ;  /* 0x00006c0001137983 */ /* 0x000ea20000300800 */
[----:B------:R-:W-:Y:S01]  /*30c90*/  STL.64 [R1+0x230], R24 ;  /* 0x0002301801007387 */ /* 0x000fe20000100a00 */
[----:B------:R0:W-:Y:S03]  /*30ca0*/  STL.64 [R1+0x238], R26 ;  /* 0x0002381a01007387 */ /* 0x0001e60000100a00 */
[----:B0-----:R-:W2:Y:S01]  /*30cb0*/  LDL.LU.64 R26, [R1+0x1988] ;  /* 0x00198800011a7983 */ /* 0x001ea20000300a00 */
[----:B------:R-:W2:Y:S02]  /*30cc0*/  LDL.LU.64 R14, [R1+0x1980] ;  /* 0x00198000010e7983 */ /* 0x000ea40000300a00 */
[----:B------:R-:W2:Y:S02]  /*30cd0*/  LDL.LU.64 R12, [R1+0x1978] ;  /* 0x00197800010c7983 */ /* 0x000ea40000300a00 */
[----:B--2---:R-:W-:Y:S11]  /*30ce0*/  HMMA.16816.F32 R12, R4, R26, R12 ;  /* 0x0000001a040c723c */ /* 0x004ff6000000180c */
[----:B------:R-:W-:Y:S11]  /*30cf0*/  @!UPT UIADD3 URZ, URZ, URZ, URZ ;  /* 0x0000003f3f3ff290 */ /* 0x000ff6000fffe03f */
[----:B------:R-:W-:Y:S01]  /*30d00*/  @!UPT UIADD3 URZ, URZ, URZ, URZ ;  /* 0x0000003f3f3ff290 */ /* 0x000fe2000fffe03f */
[----:B------:R0:W-:Y:S01]  /*30d10*/  STL.64 [R1+0x210], R12 ;  /* 0x0002100c01007387 */ /* 0x0001e20000100a00 */
[----:B------:R1:W-:Y:S02]  /*30d20*/  STL.64 [R1+0x218], R14 ;  /* 0x0002180e01007387 */ /* 0x0003e40000100a00 */
[----:B0-----:R-:W-:Y:S02]  /*30d30*/  IMAD.MOV.U32 R13, RZ, RZ, R26 ;  /* 0x000000ffff0d7224 */ /* 0x001fe400078e001a */
[----:B------:R-:W-:Y:S02]  /*30d40*/  IMAD.MOV.U32 R12, RZ, RZ, R27 ;  /* 0x000000ffff0c7224 */ /* 0x000fe400078e001b */
[----:B------:R-:W2:Y:S03]  /*30d50*/  LDL.LU.64 R26, [R1+0x1970] ;  /* 0x00197000011a7983 */ /* 0x000ea60000300a00 */
[----:B------:R3:W-:Y:S02]  /*30d60*/  STL.64 [R1+0x18d0], R12 ;  /* 0x0018d00c01007387 */ /* 0x0007e40000100a00 */
[----:B-1----:R-:W-:-:S02]  /*30d70*/  IMAD.MOV.U32 R14, RZ, RZ, R28 ;  /* 0x000000ffff0e7224 */ /* 0x002fc400078e001c */
[----:B---3--:R-:W-:Y:S02]  /*30d80*/  IMAD.MOV.U32 R12, RZ, RZ, R0 ;  /* 0x000000ffff0c7224 */ /* 0x008fe400078e0000 */
[----:B------:R-:W-:Y:S01]  /*30d90*/  IMAD.MOV.U32 R13, RZ, RZ, R29 ;  /* 0x000000ffff0d7224 */ /* 0x000fe200078e001d */
[----:B------:R-:W3:Y:S01]  /*30da0*/  LDL.LU R0, [R1+0x1968] ;  /* 0x0019680001007983 */ /* 0x000ee20000300800 */
[----:B------:R-:W2:Y:S02]  /*30db0*/  LDL.LU R29, [R1+0x1964] ;  /* 0x00196400011d7983 */ /* 0x000ea40000300800 */
[----:B------:R-:W2:Y:S02]  /*30dc0*/  LDL.LU R28, [R1+0x1960] ;  /* 0x00196000011c7983 */ /* 0x000ea40000300800 */
[----:B------:R-:W2:Y:S02]  /*30dd0*/  LDL.LU R15, [R1+0x14c] ;  /* 0x00014c00010f7983 */ /* 0x000ea40000300800 */
[----:B--2---:R0:W-:Y:S01]  /*30de0*/  STL.64 [R1+0x18e0], R14 ;  /* 0x0018e00e01007387 */ /* 0x0041e20000100a00 */
[----:B------:R1:W-:Y:S02]  /*30df0*/  STL.64 [R1+0x18d8], R12 ;  /* 0x0018d80c01007387 */ /* 0x0003e40000100a00 */
[----:B0-----:R-:W-:-:S02]  /*30e00*/  IMAD.MOV.U32 R14, RZ, RZ, R20 ;  /* 0x000000ffff0e7224 */ /* 0x001fc400078e0014 */
[----:B------:R-:W-:-:S05]  /*30e10*/  IMAD.MOV.U32 R15, RZ, RZ, R9 ;  /* 0x000000ffff0f7224 */ /* 0x000fca00078e0009 */
[----:B------:R0:W-:Y:S01]  /*30e20*/  STL.64 [R1+0x18f0], R14 ;  /* 0x0018f00e01007387 */ /* 0x0001e20000100a00 */
[----:B-1----:R-:W2:Y:S02]  /*30e30*/  LDL.LU R12, [R1+0x70] ;  /* 0x00007000010c7983 */ /* 0x002ea40000300800 */
[----:B------:R-:W-:Y:S02]  /*30e40*/  IMAD.MOV.U32 R13, RZ, RZ, R29 ;  /* 0x000000ffff0d7224 */ /* 0x000fe400078e001d */
[----:B------:R-:W-:Y:S02]  /*30e50*/  IMAD.MOV.U32 R9, RZ, RZ, R27 ;  /* 0x000000ffff097224 */ /* 0x000fe400078e001b */
[----:B0-----:R-:W-:Y:S02]  /*30e60*/  IMAD.MOV.U32 R14, RZ, RZ, R28 ;  /* 0x000000ffff0e7224 */ /* 0x001fe400078e001c */
[----:B---3--:R-:W-:-:S07]  /*30e70*/  IMAD.MOV.U32 R15, RZ, RZ, R0 ;  /* 0x000000ffff0f7224 */ /* 0x008fce00078e0000 */
[----:B--2---:R-:W-:Y:S07]  /*30e80*/  HMMA.16816.F32 R4, R4, R26, R12 ;  /* 0x0000001a0404723c */ /* 0x004fee000000180c */
[----:B------:R-:W-:Y:S02]  /*30e90*/  IMAD.MOV.U32 R12, RZ, RZ, R26 ;  /* 0x000000ffff0c7224 */ /* 0x000fe400078e001a */
[----:B------:R-:W2:Y:S01]  /*30ea0*/  LDL.LU.64 R26, [R1+0x1958] ;  /* 0x00195800011a7983 */ /* 0x000ea20000300a00 */
[----:B------:R-:W2:Y:S11]  /*30eb0*/  LDL.LU.64 R24, [R1+0x1950] ;  /* 0x0019500001187983 */ /* 0x000eb60000300a00 */
[----:B------:R-:W-:Y:S03]  /*30ec0*/  @!UPT UIADD3 URZ, URZ, URZ, URZ ;  /* 0x0000003f3f3ff290 */ /* 0x000fe6000fffe03f */
[----:B------:R-:W-:Y:S02]  /*30ed0*/  IMAD.MOV.U32 R0, RZ, RZ, R7 ;  /* 0x000000ffff007224 */ /* 0x000fe400078e0007 */
[----:B------:R-:W-:Y:S02]  /*30ee0*/  IMAD.MOV.U32 R28, RZ, RZ, R6 ;  /* 0x000000ffff1c7224 */ /* 0x000fe400078e0006 */
[----:B------:R-:W-:Y:S01]  /*30ef0*/  IMAD.MOV.U32 R29, RZ, RZ, R5 ;  /* 0x000000ffff1d7224 */ /* 0x000fe200078e0005 */
[----:B------:R-:W-:Y:S01]  /*30f00*/  STL [R1+0x1f0], R4 ;  /* 0x0001f00401007387 */ /* 0x000fe20000100800 */
[----:B------:R-:W-:Y:S02]  /*30f10*/  IMAD.MOV.U32 R6, RZ, RZ, R2 ;  /* 0x000000ffff067224 */ /* 0x000fe400078e0002 */
[----:B------:R-:W3:Y:S02]  /*30f20*/  LDL.LU R2, [R1+0x1948] ;  /* 0x0019480001027983 */ /* 0x000ee40000300800 */
[----:B------:R-:W-:-:S02]  /*30f30*/  IMAD.MOV.U32 R7, RZ, RZ, R11 ;  /* 0x000000ffff077224 */ /* 0x000fc400078e000b */
[----:B------:R-:W3:Y:S01]  /*30f40*/  LDL R11, [R1+0xe40] ;  /* 0x000e4000010b7983 */ /* 0x000ee20000100800 */
[----:B------:R-:W-:Y:S02]  /*30f50*/  STL [R1+0x1838], R0 ;  /* 0x0018380001007387 */ /* 0x000fe40000100800 */
[----:B------:R-:W-:Y:S02]  /*30f60*/  STL [R1+0x17ec], R28 ;  /* 0x0017ec1c01007387 */ /* 0x000fe40000100800 */
[----:B------:R-:W-:Y:S01]  /*30f70*/  STL [R1+0x17e8], R29 ;  /* 0x0017e81d01007387 */ /* 0x000fe20000100800 */
        /* <DEDUP_REMOVED lines=13> */
[----:B0-----:R-:W3:Y:S01]  /*31050*/  LDL.LU.64 R22, [R1+0x1918] ;  /* 0x0019180001167983 */ /* 0x001ee20000300a00 */
[----:B------:R-:W3:Y:S01]  /*31060*/  LDL.LU.64 R20, [R1+0x1910] ;  /* 0x0019100001147983 */ /* 0x000ee20000300a00 */
[C---:B--2---:R-:W-:Y:S02]  /*31070*/  HMMA.16816.F32 R4, R24.reuse, R6, R16 ;  /* 0x000000061804723c */ /* 0x044fe40000001810 */
[----:B------:R-:W3:Y:S01]  /*31080*/  LDL.LU.64 R18, [R1+0x1908] ;  /* 0x0019080001127983 */ /* 0x000ee20000300a00 */
[----:B------:R-:W2:Y:S11]  /*31090*/  LDL.LU.64 R16, [R1+0x1900] ;  /* 0x0019000001107983 */ /* 0x000eb60000300a00 */
[----:B------:R-:W-:Y:S09]  /*310a0*/  @!UPT UIADD3 URZ, URZ, URZ, URZ ;  /* 0x0000003f3f3ff290 */ /* 0x000ff2000fffe03f */
[----:B------:R-:W-:Y:S01]  /*310b0*/  STL.64 [R1+0x1a0], R4 ;  /* 0x0001a00401007387 */ /* 0x000fe20000100a00 */
[----:B------:R3:W-:Y:S02]  /*310c0*/  STL.64 [R1+0x1a8], R6 ;  /* 0x0001a80601007387 */ /* 0x0007e40000100a00 */
[----:B---3--:R-:W-:Y:S01]  /*310d0*/  HMMA.16816.F32 R4, R24, R18, R20 ;  /* 0x000000121804723c */ /* 0x008fe20000001814 */
[----:B--2---:R0:W-:Y:S06]  /*310e0*/  STL.64 [R1+0x18e8], R16 ;  /* 0x0018e81001007387 */ /* 0x0041ec0000100a00 */
[----:B------:R-:W-:Y:S01]  /*310f0*/  IMAD.MOV.U32 R19, RZ, RZ, R2 ;  /* 0x000000ffff137224 */ /* 0x000fe200078e0002 */
[----:B0-----:R-:W2:Y:S11]  /*31100*/  LDL.LU R16, [R1+0x120] ;  /* 0x0001200001107983 */ /* 0x001eb60000300800 */
[----:B------:R-:W-:Y:S04]  /*31110*/  @!UPT UIADD3 URZ, URZ, URZ, URZ ;  /* 0x0000003f3f3ff290 */ /* 0x000fe8000fffe03f */
[----:B------:R-:W-:Y:S01]  /*31120*/  STL.64 [R1+0x190], R4 ;  /* 0x0001900401007387 */ /* 0x000fe20000100a00 */
[----:B------:R-:W-:Y:S02]  /*31130*/  STL.64 [R1+0x198], R6 ;  /* 0x0001980601007387 */ /* 0x000fe40000100a00 */
[----:B------:R-:W2:Y:S02]  /*31140*/  LDL.LU R17, [R1+0x124] ;  /* 0x0001240001117983 */ /* 0x000ea40000300800 */
[----:B------:R-:W2:Y:S01]  /*31150*/  LDL.LU R18, [R1+0x128] ;  /* 0x0001280001127983 */ /* 0x000ea20000300800 */
[----:B------:R-:W3:Y:S04]  /*31160*/  LDL.LU R2, [R1+0x18f8] ;  /* 0x0018f80001027983 */ /* 0x000ee80000300800 */
[----:B----4-:R-:W0:Y:S04]  /*31170*/  LDSM.16.MT88.4 R4, [R10+0x12000] ;  /* 0x012000000a04783b */ /* 0x010e280000004200 */
[----:B0-----:R0:W-:Y:S02]  /*31180*/  STL.64 [R1+0x18b0], R6 ;  /* 0x0018b00601007387 */ /* 0x0011e40000100a00 */
[----:B0-----:R-:W-:-:S02]  /*31190*/  IMAD.MOV.U32 R6, RZ, RZ, R12 ;  /* 0x000000ffff067224 */ /* 0x001fc400078e000c */
[----:B------:R-:W-:Y:S01]  /*311a0*/  STL.64 [R1+0x18a8], R4 ;  /* 0x0018a80401007387 */ /* 0x000fe20000100a00 */
[----:B------:R-:W4:Y:S02]  /*311b0*/  LDL.LU R20, [R1+0x170] ;  /* 0x0001700001147983 */ /* 0x000f240000300800 */
[----:B------:R-:W4:Y:S02]  /*311c0*/  LDL.LU R21, [R1+0x174] ;  /* 0x0001740001157983 */ /* 0x000f240000300800 */
[----:B------:R-:W4:Y:S01]  /*311d0*/  LDL.LU R22, [R1+0x178] ;  /* 0x0001780001167983 */ /* 0x000f220000300800 */
[----:B------:R-:W4:Y:S01]  /*311e0*/  LDL.LU R23, [R1+0x17c] ;  /* 0x00017c0001177983 */ /* 0x000f220000300800 */
[----:B------:R-:W-:Y:S03]  /*311f0*/  STL.64 [R1+0x1860], R10 ;  /* 0x0018600a01007387 */ /* 0x000fe60000100a00 */
[----:B---3--:R-:W0:Y:S04]  /*31200*/  LDSM.16.M88.4 R12, [R2+0x80] ;  /* 0x00008000020c783b */ /* 0x008e280000000200 */
[----:B0-----:R-:W-:Y:S01]  /*31210*/  STL.64 [R1+0xf0], R12 ;  /* 0x0000f00c01007387 */ /* 0x001fe20000100a00 */
[----:B------:R0:W-:Y:S03]  /*31220*/  STL.64 [R1+0xf8], R14 ;  /* 0x0000f80e01007387 */ /* 0x0001e60000100a00 */
[----:B0-----:R-:W2:Y:S01]  /*31230*/  LDL.LU.64 R14, [R1+0x18f0] ;  /* 0x0018f000010e7983 */ /* 0x001ea20000300a00 */
[----:B------:R-:W-:-:S02]  /*31240*/  IMAD.MOV.U32 R11, RZ, RZ, R3 ;  /* 0x000000ffff0b7224 */ /* 0x000fc400078e0003 */
[----:B------:R-:W-:Y:S02]  /*31250*/  IMAD.MOV.U32 R3, RZ, RZ, R12 ;  /* 0x000000ffff037224 */ /* 0x000fe400078e000c */
[----:B------:R-:W-:Y:S02]  /*31260*/  IMAD.MOV.U32 R0, RZ, RZ, R13 ;  /* 0x000000ffff007224 */ /* 0x000fe400078e000d */
[----:B--2---:R-:W-:Y:S01]  /*31270*/  HMMA.16816.F32 R12, R24, R14, R16 ;  /* 0x0000000e180c723c */ /* 0x004fe20000001810 */
[----:B------:R-:W2:Y:S11]  /*31280*/  LDL.LU.64 R16, [R1+0x18e8] ;  /* 0x0018e80001107983 */ /* 0x000eb60000300a00 */
[----:B------:R-:W-:Y:S11]  /*31290*/  @!UPT UIADD3 URZ, URZ, URZ, URZ ;  /* 0x0000003f3f3ff290 */ /* 0x000ff6000fffe03f */
[----:B------:R-:W-:Y:S01]  /*312a0*/  STL.64 [R1+0x180], R12 ;  /* 0x0001800c01007387 */ /* 0x000fe20000100a00 */
[----:B------:R-:W-:Y:S02]  /*312b0*/  STL.64 [R1+0x188], R14 ;  /* 0x0001880e01007387 */ /* 0x000fe40000100a00 */
[----:B------:R-:W0:Y:S02]  /*312c0*/  LDSM.16.M88.4 R12, [R2+0x2080] ;  /* 0x00208000020c783b */ /* 0x000e240000000200 */
[----:B0-----:R-:W-:Y:S02]  /*312d0*/  STL.64 [R1+0xd0], R12 ;  /* 0x0000d00c01007387 */ /* 0x001fe40000100a00 */
[----:B------:R0:W-:Y:S02]  /*312e0*/  STL.64 [R1+0xd8], R14 ;  /* 0x0000d80e01007387 */ /* 0x0001e40000100a00 */
[----:B------:R-:W-:Y:S02]  /*312f0*/  IMAD.MOV.U32 R5, RZ, RZ, R12 ;  /* 0x000000ffff057224 */ /* 0x000fe400078e000c */
[----:B------:R-:W-:Y:S01]  /*31300*/  IMAD.MOV.U32 R4, RZ, RZ, R13 ;  /* 0x000000ffff047224 */ /* 0x000fe200078e000d */
[----:B0-----:R-:W3:Y:S01]  /*31310*/  LDL.LU.64 R14, [R1+0x18e0] ;  /* 0x0018e000010e7983 */ /* 0x001ee20000300a00 */
[----:B------:R-:W3:Y:S02]  /*31320*/  LDL.LU.64 R12, [R1+0x18d8] ;  /* 0x0018d800010c7983 */ /* 0x000ee40000300a00 */
[----:B------:R-:W-:-:S02]  /*31330*/  IMAD.MOV.U32 R10, RZ, RZ, R8 ;  /* 0x000000ffff0a7224 */ /* 0x000fc400078e0008 */
[----:B------:R-:W-:-:S05]  /*31340*/  IMAD.MOV.U32 R7, RZ, RZ, R9 ;  /* 0x000000ffff077224 */ /* 0x000fca00078e0009 */
[----:B---3--:R-:W-:Y:S01]  /*31350*/  HMMA.16816.F32 R8, R24, R10, R12 ;  /* 0x0000000a1808723c */ /* 0x008fe2000000180c */
[----:B------:R-:W3:Y:S11]  /*31360*/  LDL.LU.64 R12, [R1+0x18d0] ;  /* 0x0018d000010c7983 */ /* 0x000ef60000300a00 */
[----:B------:R-:W-:Y:S11]  /*31370*/  @!UPT UIADD3 URZ, URZ, URZ, URZ ;  /* 0x0000003f3f3ff290 */ /* 0x000ff6000fffe03f */
[----:B------:R0:W-:Y:S01]  /*31380*/  STL.64 [R1+0x160], R8 ;  /* 0x0001600801007387 */ /* 0x0001e20000100a00 */
[----:B------:R2:W-:Y:S03]  /*31390*/  STL.64 [R1+0x168], R10 ;  /* 0x0001680a01007387 */ /* 0x0005e60000100a00 */
[----:B0-----:R-:W3:Y:S01]  /*313a0*/  LDL.LU R8, [R1+0x220] ;  /* 0x0002200001087983 */ /* 0x001ee20000300800 */
[----:B------:R-:W3:Y:S02]  /*313b0*/  LDL.LU R9, [R1+0x224] ;  /* 0x0002240001097983 */ /* 0x000ee40000300800 */
[----:B--2---:R-:W-:Y:S02]  /*313c0*/  IMAD.MOV.U32 R10, RZ, RZ, R16 ;  /* 0x000000ffff0a7224 */ /* 0x004fe400078e0010 */
[----:B------:R-:W-:Y:S01]  /*313d0*/  IMAD.MOV.U32 R11, RZ, RZ, R17 ;  /* 0x000000ffff0b7224 */ /* 0x000fe200078e0011 */
[----:B------:R-:W2:Y:S04]  /*313e0*/  LDL.LU R16, [R1+0x18c8] ;  /* 0x0018c80001107983 */ /* 0x000ea80000300800 */
[----:B------:R-:W-:Y:S04]  /*313f0*/  STL.64 [R1+0x1870], R10 ;  /* 0x0018700a01007387 */ /* 0x000fe80000100a00 */
[----:B---3--:R-:W-:Y:S01]  /*31400*/  STL.64 [R1+0x1868], R8 ;  /* 0x0018680801007387 */ /* 0x008fe20000100a00 */
[----:B------:R-:W3:Y:S02]  /*31410*/  LDL R17, [R1+0xe3c] ;  /* 0x000e3c0001117983 */ /* 0x000ee40000100800 */
[----:B------:R-:W0:Y:S04]  /*31420*/  LDSM.16.M88.4 R8, [R2+0x4080] ;  /* 0x004080000208783b */ /* 0x000e280000000200 */
[----:B------:R-:W-:-:S02]  /*31430*/  IMAD.MOV.U32 R18, RZ, RZ, R13 ;  /* 0x000000ffff127224 */ /* 0x000fc400078e000d */
[----:B------:R-:W-:Y:S02]  /*31440*/  IMAD.MOV.U32 R19, RZ, RZ, R12 ;  /* 0x000000ffff137224 */ /* 0x000fe400078e000c */
[----:B------:R-:W1:Y:S01]  /*31450*/  LDSM.16.M88.4 R12, [R2+0x6080] ;  /* 0x00608000020c783b */ /* 0x000e620000000200 */
[----:B0-----:R-:W-:Y:S02]  /*31460*/  IMAD.MOV.U32 R29, RZ, RZ, R11 ;  /* 0x000000ffff1d7224 */ /* 0x001fe400078e000b */
[----:B------:R-:W-:Y:S01]  /*31470*/  IMAD.MOV.U32 R28, RZ, RZ, R10 ;  /* 0x000000ffff1c7224 */ /* 0x000fe200078e000a */
[----:B---3--:R-:W-:Y:S01]  /*31480*/  STL [R1+0x1854], R17 ;  /* 0x0018541101007387 */ /* 0x008fe20000100800 */
[----:B------:R-:W-:Y:S02]  /*31490*/  STL.64 [R1+0xc0], R8 ;  /* 0x0000c00801007387 */ /* 0x000fe40000100a00 */
[----:B------:R-:W-:Y:S02]  /*314a0*/  STL.64 [R1+0xc8], R10 ;  /* 0x0000c80a01007387 */ /* 0x000fe40000100a00 */
[----:B------:R0:W-:Y:S02]  /*314b0*/  STL.64 [R1+0x1880], R8 ;  /* 0x0018800801007387 */ /* 0x0001e40000100a00 */
[----:B0-----:R-:W-:-:S02]  /*314c0*/  IMAD.MOV.U32 R8, RZ, RZ, R5 ;  /* 0x000000ffff087224 */ /* 0x001fc400078e0005 */
[----:B------:R-:W-:Y:S02]  /*314d0*/  IMAD.MOV.U32 R9, RZ, RZ, R4 ;  /* 0x000000ffff097224 */ /* 0x000fe400078e0004 */
[----:B--2---:R-:W-:-:S03]  /*314e0*/  IMAD.MOV.U32 R11, RZ, RZ, R16 ;  /* 0x000000ffff0b7224 */ /* 0x004fc600078e0010 */
[----:B------:R0:W-:Y:S01]  /*314f0*/  STL.64 [R1+0x1898], R8 ;  /* 0x0018980801007387 */ /* 0x0001e20000100a00 */
[C---:B----4-:R-:W-:Y:S03]  /*31500*/  HMMA.16816.F32 R16, R24.reuse, R18, R20 ;  /* 0x000000121810723c */ /* 0x050fe60000001814 */
[----:B0-----:R-:W2:Y:S01]  /*31510*/  LDL.LU R8, [R1+0x1c0] ;  /* 0x0001c00001087983 */ /* 0x001ea20000300800 */
[----:B------:R-:W2:Y:S02]  /*31520*/  LDL.LU R9, [R1+0x1c4] ;  /* 0x0001c40001097983 */ /* 0x000ea40000300800 */
[----:B------:R-:W2:Y:S02]  /*31530*/  LDL.LU R10, [R1+0x1c8] ;  /* 0x0001c800010a7983 */ /* 0x000ea40000300800 */
[----:B------:R-:W-:Y:S01]  /*31540*/  STL [R1+0x1840], R29 ;  /* 0x0018401d01007387 */ /* 0x000fe20000100800 */
[----:B------:R-:W-:Y:S01]  /*31550*/  STL [R1+0x183c], R28 ;  /* 0x00183c1c01007387 */ /* 0x000fe20000100800 */
[----:B------:R-:W3:Y:S02]  /*31560*/  LDL.LU.64 R22, [R1+0x18c0] ;  /* 0x0018c00001167983 */ /* 0x000ee40000300a00 */
[----:B------:R-:W3:Y:S11]  /*31570*/  LDL.LU.64 R20, [R1+0x18b8] ;  /* 0x0018b80001147983 */ /* 0x000ef60000300a00 */
[----:B------:R-:W-:Y:S01]  /*31580*/  STL.64 [R1+0x150], R16 ;  /* 0x0001501001007387 */ /* 0x000fe20000100a00 */
[----:B------:R-:W-:Y:S02]  /*31590*/  STL.64 [R1+0x158], R18 ;  /* 0x0001581201007387 */ /* 0x000fe40000100a00 */
[----:B------:R-:W0:Y:S01]  /*315a0*/  LDSM.16.M88.4 R16, [R2+0x8080] ;  /* 0x008080000210783b */ /* 0x000e220000000200 */
[----:B---3--:R-:W-:Y:S01]  /*315b0*/  HMMA.16816.F32 R20, R24, R6, R20 ;  /* 0x000000061814723c */ /* 0x008fe20000001814 */
[----:B------:R-:W2:Y:S02]  /*315c0*/  LDL.LU.64 R6, [R1+0x18b0] ;  /* 0x0018b00001067983 */ /* 0x000ea40000300a00 */
[----:B------:R-:W2:Y:S04]  /*315d0*/  LDL.LU.64 R4, [R1+0x18a8] ;  /* 0x0018a80001047983 */ /* 0x000ea80000300a00 */
[----:B------:R-:W-:-:S02]  /*315e0*/  IMAD.MOV.U32 R24, RZ, RZ, R3 ;  /* 0x000000ffff187224 */ /* 0x000fc400078e0003 */
[----:B------:R-:W3:Y:S11]  /*315f0*/  LDL.LU R3, [R1+0x18a0] ;  /* 0x0018a00001037983 */ /* 0x000ef60000300800 */
[----:B------:R-:W-:Y:S03]  /*31600*/  @!UPT UIADD3 URZ, URZ, URZ, URZ ;  /* 0x0000003f3f3ff290 */ /* 0x000fe6000fffe03f */
[----:B------:R-:W-:Y:S01]  /*31610*/  STL.64 [R1+0x140], R20 ;  /* 0x0001401401007387 */ /* 0x000fe20000100a00 */
[----:B------:R-:W-:Y:S02]  /*31620*/  STL.64 [R1+0x148], R22 ;  /* 0x0001481601007387 */ /* 0x000fe40000100a00 */
[----:B-1----:R-:W-:Y:S02]  /*31630*/  STL.64 [R1+0xb0], R12 ;  /* 0x0000b00c01007387 */ /* 0x002fe40000100a00 */
[----:B------:R-:W-:Y:S01]  /*31640*/  STL.64 [R1+0xb8], R14 ;  /* 0x0000b80e01007387 */ /* 0x000fe20000100a00 */
[----:B------:R1:W-:Y:S04]  /*31650*/  STL.64 [R1+0x1878], R12 ;  /* 0x0018780c01007387 */ /* 0x0003e80000100a00 */
[----:B-1----:R-:W4:Y:S01]  /*31660*/  LDL.LU R12, [R1+0x200] ;  /* 0x00020000010c7983 */ /* 0x002f220000300800 */
[----:B------:R-:W4:Y:S02]  /*31670*/  LDL.LU R13, [R1+0x204] ;  /* 0x00020400010d7983 */ /* 0x000f240000300800 */
[----:B------:R-:W2:Y:S02]  /*31680*/  LDL.LU R14, [R1+0x208] ;  /* 0x00020800010e7983 */ /* 0x000ea40000300800 */
[----:B------:R-:W2:Y:S02]  /*31690*/  LDL.LU R15, [R1+0x20c] ;  /* 0x00020c00010f7983 */ /* 0x000ea40000300800 */
[----:B--2---:R-:W-:Y:S01]  /*316a0*/  STL.64 [R1+0x1890], R14 ;  /* 0x0018900e01007387 */ /* 0x004fe20000100a00 */
[----:B----4-:R1:W-:Y:S03]  /*316b0*/  STL.64 [R1+0x1888], R12 ;  /* 0x0018880c01007387 */ /* 0x0103e60000100a00 */
[----:B-1----:R-:W2:Y:S01]  /*316c0*/  LDL.LU R12, [R1+0x1e0] ;  /* 0x0001e000010c7983 */ /* 0x002ea20000300800 */
[----:B------:R-:W2:Y:S02]  /*316d0*/  LDL.LU R13, [R1+0x1e4] ;  /* 0x0001e400010d7983 */ /* 0x000ea40000300800 */
[----:B------:R-:W2:Y:S02]  /*316e0*/  LDL.LU R14, [R1+0x1e8] ;  /* 0x0001e800010e7983 */ /* 0x000ea40000300800 */
[----:B------:R-:W2:Y:S01]  /*316f0*/  LDL.LU R15, [R1+0x1ec] ;  /* 0x0001ec00010f7983 */ /* 0x000ea20000300800 */
[----:B------:R-:W4:Y:S01]  /*31700*/  LDL R23, [R1+0xe38] ;  /* 0x000e380001177983 */ /* 0x000f220000100800 */
[----:B------:R-:W-:-:S07]  /*31710*/  IMAD.MOV.U32 R25, RZ, RZ, R0 ;  /* 0x000000ffff197224 */ /* 0x000fce00078e0000 */
[C---:B------:R-:W-:Y:S01]  /*31720*/  HMMA.16816.F32 R24, R4.reuse, R24, R8 ;  /* 0x000000180418723c */ /* 0x040fe20000001808 */
[----:B----4-:R-:W-:Y:S01]  /*31730*/  STL [R1+0x1850], R23 ;  /* 0x0018501701007387 */ /* 0x010fe20000100800 */
[----:B0-----:R-:W-:Y:S02]  /*31740*/  STL.64 [R1+0xa0], R16 ;  /* 0x0000a01001007387 */ /* 0x001fe40000100a00 */
[----:B------:R-:W-:Y:S02]  /*31750*/  STL.64 [R1+0xa8], R18 ;  /* 0x0000a81201007387 */ /* 0x000fe40000100a00 */
[----:B------:R-:W2:Y:S01]  /*31760*/  LDL.LU.64 R8, [R1+0x1898] ;  /* 0x0018980001087983 */ /* 0x000ea20000300a00 */
[----:B------:R-:W0:Y:S11]  /*31770*/  LDSM.16.M88.4 R20, [R2+0xa080] ;  /* 0x00a080000214783b */ /* 0x000e360000000200 */
[----:B------:R-:W-:Y:S05]  /*31780*/  @!UPT UIADD3 URZ, URZ, URZ, URZ ;  /* 0x0000003f3f3ff290 */ /* 0x000fea000fffe03f */
[----:B------:R-:W-:Y:S01]  /*31790*/  STL.64 [R1+0x130], R24 ;  /* 0x0001301801007387 */ /* 0x000fe20000100a00 */
[----:B------:R-:W-:Y:S02]  /*317a0*/  STL.64 [R1+0x138], R26 ;  /* 0x0001381a01007387 */ /* 0x000fe40000100a00 */
[----:B------:R-:W-:Y:S01]  /*317b0*/  LDSM.16.M88.4 R24, [R2+0xc080] ;  /* 0x00c080000218783b */ /* 0x000fe20000000200 */
[----:B--2---:R-:W-:Y:S01]  /*317c0*/  HMMA.16816.F32 R8, R4, R8, R12 ;  /* 0x000000080408723c */ /* 0x004fe2000000180c */
[----:B------:R-:W2:Y:S02]  /*317d0*/  LDL.LU.64 R14, [R1+0x1890] ;  /* 0x00189000010e7983 */ /* 0x000ea40000300a00 */
[----:B------:R-:W2:Y:S02]  /*317e0*/  LDL.LU.64 R12, [R1+0x1888] ;  /* 0x00188800010c7983 */ /* 0x000ea40000300a00 */
[----:B0-----:R-:W-:Y:S02]  /*317f0*/  STL.64 [R1+0x90], R20 ;  /* 0x0000901401007387 */ /* 0x001fe40000100a00 */
[----:B------:R-:W-:Y:S11]  /*31800*/  STL.64 [R1+0x98], R22 ;  /* 0x0000981601007387 */ /* 0x000ff60000100a00 */
[----:B------:R-:W-:Y:S05]  /*31810*/  @!UPT UIADD3 URZ, URZ, URZ, URZ ;  /* 0x0000003f3f3ff290 */ /* 0x000fea000fffe03f */
[----:B------:R-:W-:Y:S01]  /*31820*/  STL.64 [R1+0x120], R8 ;  /* 0x0001200801007387 */ /* 0x000fe20000100a00 */
[----:B------:R-:W-:Y:S02]  /*31830*/  STL.64 [R1+0x128], R10 ;  /* 0x0001280a01007387 */ /* 0x000fe40000100a00 */
[----:B------:R-:W0:Y:S04]  /*31840*/  LDSM.16.M88.4 R8, [R2+0xe080] ;  /* 0x00e080000208783b */ /* 0x000e280000000200 */
[----:B------:R1:W-:Y:S02]  /*31850*/  STL.64 [R1+0x1858], R20 ;  /* 0x0018581401007387 */ /* 0x0003e40000100a00 */
[----:B-1----:R-:W4:Y:S01]  /*31860*/  LDL.LU R20, [R1+0x270] ;  /* 0x0002700001147983 */ /* 0x002f220000300800 */
[----:B------:R-:W4:Y:S02]  /*31870*/  LDL.LU R21, [R1+0x274] ;  /* 0x0002740001157983 */ /* 0x000f240000300800 */
[----:B------:R-:W4:Y:S01]  /*31880*/  LDL.LU R22, [R1+0x278] ;  /* 0x0002780001167983 */ /* 0x000f220000300800 */
[----:B0-----:R0:W-:Y:S01]  /*31890*/  STL.64 [R1+0x70], R8 ;  /* 0x0000700801007387 */ /* 0x0011e20000100a00 */
[----:B------:R2:W-:Y:S03]  /*318a0*/  STL.64 [R1+0x78], R10 ;  /* 0x0000780a01007387 */ /* 0x0005e60000100a00 */
[----:B0-----:R-:W2:Y:S01]  /*318b0*/  LDL.LU.64 R8, [R1+0x1880] ;  /* 0x0018800001087983 */ /* 0x001ea20000300a00 */
[----:B---3--:R-:W-:-:S02]  /*318c0*/  IMAD.MOV.U32 R23, RZ, RZ, R3 ;  /* 0x000000ffff177224 */ /* 0x008fc400078e0003 */
[----:B------:R-:W-:Y:S02]  /*318d0*/  IMAD.MOV.U32 R3, RZ, RZ, R10 ;  /* 0x000000ffff037224 */ /* 0x000fe400078e000a */
[----:B------:R-:W-:Y:S01]  /*318e0*/  IMAD.MOV.U32 R2, RZ, RZ, R11 ;  /* 0x000000ffff027224 */ /* 0x000fe200078e000b */
[----:B------:R-:W-:Y:S01]  /*318f0*/  STL.64 [R1+0x80], R24 ;  /* 0x0000801801007387 */ /* 0x000fe20000100a00 */
[----:B------:R-:W-:Y:S02]  /*31900*/  STL.64 [R1+0x88], R26 ;  /* 0x0000881a01007387 */ /* 0x000fe40000100a00 */
[----:B------:R-:W-:Y:S01]  /*31910*/  STL [R1+0x1844], R3 ;  /* 0x0018440301007387 */ /* 0x000fe20000100800 */
[C---:B--2---:R-:W-:Y:S01]  /*31920*/  HMMA.16816.F32 R8, R4.reuse, R8, R12 ;  /* 0x000000080408723c */ /* 0x044fe2000000180c */
[----:B------:R-:W2:Y:S11]  /*31930*/  LDL.LU.64 R12, [R1+0x1878] ;  /* 0x00187800010c7983 */ /* 0x000eb60000300a00 */
[----:B------:R-:W-:Y:S11]  /*31940*/  @!UPT UIADD3 URZ, URZ, URZ, URZ ;  /* 0x0000003f3f3ff290 */ /* 0x000ff6000fffe03f */
        /* <DEDUP_REMOVED lines=10> */
[----:B----4-:R-:W-:Y:S01]  /*319f0*/  HMMA.16816.F32 R20, R4, R16, R20 ;  /* 0x000000100414723c */ /* 0x010fe20000001814 */
[----:B------:R-:W-:Y:S02]  /*31a00*/  IMAD.MOV.U32 R3, RZ, RZ, R12 ;  /* 0x000000ffff037224 */ /* 0x000fe400078e000c */
[----:B------:R-:W-:Y:S02]  /*31a10*/  IMAD.MOV.U32 R29, RZ, RZ, R13 ;  /* 0x000000ffff1d7224 */ /* 0x000fe400078e000d */
[----:B------:R-:W-:Y:S01]  /*31a20*/  IMAD.MOV.U32 R0, RZ, RZ, R17 ;  /* 0x000000ffff007224 */ /* 0x000fe200078e0011 */
[----:B--2---:R0:W-:Y:S01]  /*31a30*/  STL.64 [R1+0x1848], R10 ;  /* 0x0018480a01007387 */ /* 0x0041e20000100a00 */
[----:B------:R-:W2:Y:S02]  /*31a40*/  LDL.LU R8, [R1+0x2d0] ;  /* 0x0002d00001087983 */ /* 0x000ea40000300800 */
[----:B------:R-:W2:Y:S01]  /*31a50*/  LDL.LU R9, [R1+0x2d4] ;  /* 0x0002d40001097983 */ /* 0x000ea20000300800 */
[----:B------:R1:W-:Y:S04]  /*31a60*/  LDSM.16.MT88.4 R12, [R11+0x12000] ;  /* 0x012000000b0c783b */ /* 0x0003e80000004200 */
[----:B0-----:R-:W2:Y:S01]  /*31a70*/  LDL.LU R10, [R1+0x2d8] ;  /* 0x0002d800010a7983 */ /* 0x001ea20000300800 */
[----:B-1----:R-:W2:Y:S08]  /*31a80*/  LDL.LU R11, [R1+0x2dc] ;  /* 0x0002dc00010b7983 */ /* 0x002eb00000300800 */
[----:B------:R0:W-:Y:S02]  /*31a90*/  STL.64 [R1+0xe0], R20 ;  /* 0x0000e01401007387 */ /* 0x0001e40000100a00 */
[----:B------:R-:W-:Y:S01]  /*31aa0*/  STL.64 [R1+0xe8], R22 ;  /* 0x0000e81601007387 */ /* 0x000fe20000100a00 */
[----:B0-----:R-:W3:Y:S01]  /*31ab0*/  LDL.LU.64 R20, [R1+0x1858] ;  /* 0x0018580001147983 */ /* 0x001ee20000300a00 */
[----:B------:R-:W4:Y:S02]  /*31ac0*/  LDL.LU R17, [R1+0x1854] ;  /* 0x0018540001117983 */ /* 0x000f240000300800 */
[----:B------:R-:W-:-:S02]  /*31ad0*/  IMAD.MOV.U32 R28, RZ, RZ, R16 ;  /* 0x000000ffff1c7224 */ /* 0x000fc400078e0010 */
[----:B----4-:R-:W0:Y:S04]  /*31ae0*/  LDSM.16.MT88.4 R16, [R17+0x12000] ;  /* 0x012000001110783b */ /* 0x010e280000004200 */
[----:B0-----:R-:W-:Y:S01]  /*31af0*/  STL.64 [R1+0x17c8], R18 ;  /* 0x0017c81201007387 */ /* 0x001fe20000100a00 */
[----:B------:R0:W-:Y:S03]  /*31b00*/  STL.64 [R1+0x17c0], R16 ;  /* 0x0017c01001007387 */ /* 0x0001e60000100a00 */
[----:B0-----:R-:W3:Y:S01]  /*31b10*/  LDL.LU R16, [R1+0x2b0] ;  /* 0x0002b00001107983 */ /* 0x001ee20000300800 */
[----:B------:R-:W3:Y:S02]  /*31b20*/  LDL.LU R17, [R1+0x2b4] ;  /* 0x0002b40001117983 */ /* 0x000ee40000300800 */
[----:B------:R-:W3:Y:S02]  /*31b30*/  LDL.LU R18, [R1+0x2b8] ;  /* 0x0002b80001127983 */ /* 0x000ee40000300800 */
[----:B------:R-:W3:Y:S02]  /*31b40*/  LDL.LU R19, [R1+0x2bc] ;  /* 0x0002bc0001137983 */ /* 0x000ee40000300800 */
[C---:B---3--:R-:W-:Y:S11]  /*31b50*/  HMMA.16816.F32 R16, R4.reuse, R20, R16 ;  /* 0x000000140410723c */ /* 0x048ff60000001810 */
[----:B------:R-:W-:Y:S11]  /*31b60*/  @!UPT UIADD3 URZ, URZ, URZ, URZ ;  /* 0x0000003f3f3ff290 */ /* 0x000ff6000fffe03f */
[----:B------:R-:W-:Y:S01]  /*31b70*/  @!UPT UIADD3 URZ, URZ, URZ, URZ ;  /* 0x0000003f3f3ff290 */ /* 0x000fe2000fffe03f */
[----:B------:R0:W-:Y:S01]  /*31b80*/  STL.64 [R1+0x60], R16 ;  /* 0x0000601001007387 */ /* 0x0001e20000100a00 */
[----:B------:R-:W-:Y:S02]  /*31b90*/  STL.64 [R1+0x68], R18 ;  /* 0x0000681201007387 */ /* 0x000fe40000100a00 */
[----:B------:R-:W3:Y:S02]  /*31ba0*/  LDL.LU R23, [R1+0x1850] ;  /* 0x0018500001177983 */ /* 0x000ee40000300800 */
[----:B0-----:R-:W-:Y:S02]  /*31bb0*/  IMAD.MOV.U32 R17, RZ, RZ, R20 ;  /* 0x000000ffff117224 */ /* 0x001fe400078e0014 */
[----:B------:R-:W-:Y:S01]  /*31bc0*/  IMAD.MOV.U32 R16, RZ, RZ, R21 ;  /* 0x000000ffff107224 */ /* 0x000fe200078e0015 */
[C---:B--2---:R-:W-:Y:S01]  /*31bd0*/  HMMA.16816.F32 R24, R4.reuse, R24, R8 ;  /* 0x000000180418723c */ /* 0x044fe20000001808 */
[----:B---3--:R-:W0:Y:S04]  /*31be0*/  LDSM.16.MT88.4 R20, [R23+0x12000] ;  /* 0x012000001714783b */ /* 0x008e280000004200 */
[----:B0-----:R-:W-:Y:S01]  /*31bf0*/  STL.64 [R1+0x1728], R22 ;  /* 0x0017281601007387 */ /* 0x001fe20000100a00 */
[----:B------:R0:W-:Y:S03]  /*31c00*/  STL.64 [R1+0x1720], R20 ;  /* 0x0017201401007387 */ /* 0x0001e60000100a00 */
[----:B0-----:R-:W2:Y:S01]  /*31c10*/  LDL.LU R20, [R1+0x2c0] ;  /* 0x0002c00001147983 */ /* 0x001ea20000300800 */
[----:B------:R-:W2:Y:S02]  /*31c20*/  LDL.LU R21, [R1+0x2c4] ;  /* 0x0002c40001157983 */ /* 0x000ea40000300800 */
[----:B------:R-:W2:Y:S02]  /*31c30*/  LDL.LU R22, [R1+0x2c8] ;  /* 0x0002c80001167983 */ /* 0x000ea40000300800 */
[----:B------:R-:W2:Y:S01]  /*31c40*/  LDL.LU R23, [R1+0x2cc] ;  /* 0x0002cc0001177983 */ /* 0x000ea20000300800 */
[----:B------:R-:W3:Y:S08]  /*31c50*/  LDL.LU.64 R10, [R1+0x1848] ;  /* 0x00184800010a7983 */ /* 0x000ef00000300a00 */
[----:B------:R-:W-:Y:S02]  /*31c60*/  STL.64 [R1+0x50], R24 ;  /* 0x0000501801007387 */ /* 0x000fe40000100a00 */
[----:B------:R-:W-:Y:S02]  /*31c70*/  STL.64 [R1+0x58], R26 ;  /* 0x0000581a01007387 */ /* 0x000fe40000100a00 */
[----:B---3--:R-:W0:Y:S02]  /*31c80*/  LDSM.16.MT88.4 R24, [R10+0x12800] ;  /* 0x012800000a18783b */ /* 0x008e240000004200 */
[----:B------:R-:W1:Y:S02]  /*31c90*/  LDSM.16.MT88.4 R8, [R11+0x12800] ;  /* 0x012800000b08783b */ /* 0x000e640000004200 */
[----:B0-----:R-:W-:Y:S02]  /*31ca0*/  STL.64 [R1+0x1688], R26 ;  /* 0x0016881a01007387 */ /* 0x001fe40000100a00 */
[----:B------:R0:W-:Y:S02]  /*31cb0*/  STL.64 [R1+0x1680], R24 ;  /* 0x0016801801007387 */ /* 0x0001e40000100a00 */
[----:B0-----:R-:W2:Y:S02]  /*31cc0*/  LDL.LU.64 R24, [R1+0x70] ;  /* 0x0000700001187983 */ /* 0x001ea40000300a00 */
[----:B--2---:R-:W-:Y:S07]  /*31cd0*/  HMMA.16816.F32 R4, R4, R24, R20 ;  /* 0x000000180404723c */ /* 0x004fee0000001814 */
[----:B------:R-:W-:-:S02]  /*31ce0*/  IMAD.MOV.U32 R20, RZ, RZ, R17 ;  /* 0x000000ffff147224 */ /* 0x000fc400078e0011 */
[----:B------:R-:W-:Y:S02]  /*31cf0*/  IMAD.MOV.U32 R21, RZ, RZ, R16 ;  /* 0x000000ffff157224 */ /* 0x000fe400078e0010 */
[----:B------:R-:W-:Y:S02]  /*31d00*/  IMAD.MOV.U32 R23, RZ, RZ, R24 ;  /* 0x000000ffff177224 */ /* 0x000fe400078e0018 */
[----:B------:R-:W-:-:S10]  /*31d10*/  IMAD.MOV.U32 R22, RZ, RZ, R25 ;  /* 0x000000ffff167224 */ /* 0x000fd400078e0019 */
[----:B------:R-:W-:Y:S01]  /*31d20*/  STL.64 [R1+0x30], R4 ;  /* 0x0000300401007387 */ /* 0x000fe20000100a00 */
[----:B------:R-:W-:Y:S02]  /*31d30*/  STL.64 [R1+0x38], R6 ;  /* 0x0000380601007387 */ /* 0x000fe40000100a00 */
[----:B------:R-:W-:Y:S02]  /*31d40*/  STL.64 [R1+0x17d0], R20 ;  /* 0x0017d01401007387 */ /* 0x000fe40000100a00 */
[----:B------:R-:W2:Y:S01]  /*31d50*/  LDL.LU R16, [R1+0x2f0] ;  /* 0x0002f00001107983 */ /* 0x000ea20000300800 */
[----:B------:R-:W2:Y:S01]  /*31d60*/  LDL.LU R17, [R1+0x2f4] ;  /* 0x0002f40001117983 */ /* 0x000ea20000300800 */
[----:B------:R-:W3:Y:S02]  /*31d70*/  LDL.LU R18, [R1+0x2f8] ;  /* 0x0002f80001127983 */ /* 0x000ee40000300800 */
[----:B------:R-:W3:Y:S02]  /*31d80*/  LDL.LU R19, [R1+0x2fc] ;  /* 0x0002fc0001137983 */ /* 0x000ee40000300800 */
[----:B------:R-:W4:Y:S01]  /*31d90*/  LDL.LU R24, [R1+0x320] ;  /* 0x0003200001187983 */ /* 0x000f220000300800 */
[----:B------:R-:W4:Y:S01]  /*31da0*/  LDL.LU R25, [R1+0x324] ;  /* 0x0003240001197983 */ /* 0x000f220000300800 */
[----:B------:R-:W2:Y:S02]  /*31db0*/  LDL.LU R26, [R1+0x328] ;  /* 0x00032800011a7983 */ /* 0x000ea40000300800 */
[----:B------:R-:W2:Y:S02]  /*31dc0*/  LDL.LU R27, [R1+0x32c] ;  /* 0x00032c00011b7983 */ /* 0x000ea40000300800 */
[----:B--2---:R-:W-:Y:S01]  /*31dd0*/  STL.64 [R1+0x1810], R26 ;  /* 0x0018101a01007387 */ /* 0x004fe20000100a00 */
[----:B----4-:R0:W-:Y:S03]  /*31de0*/  STL.64 [R1+0x1808], R24 ;  /* 0x0018081801007387 */ /* 0x0101e60000100a00 */
[----:B0-----:R-:W2:Y:S04]  /*31df0*/  LDL R24, [R1+0xd0] ;  /* 0x0000d00001187983 */ /* 0x001ea80000100800 */
[----:B------:R-:W2:Y:S01]  /*31e00*/  LDL R25, [R1+0xd4] ;  /* 0x0000d40001197983 */ /* 0x000ea20000100800 */
[----:B------:R-:W-:-:S02]  /*31e10*/  IMAD.MOV.U32 R4, RZ, RZ, R3 ;  /* 0x000000ffff047224 */ /* 0x000fc400078e0003 */
[----:B------:R-:W-:Y:S01]  /*31e20*/  IMAD.MOV.U32 R5, RZ, RZ, R29 ;  /* 0x000000ffff057224 */ /* 0x000fe200078e001d */
[----:B--2---:R0:W-:Y:S04]  /*31e30*/  STL.64 [R1+0x1820], R24 ;  /* 0x0018201801007387 */ /* 0x0041e80000100a00 */
[----:B0-----:R-:W2:Y:S04]  /*31e40*/  LDL R24, [R1+0xf0] ;  /* 0x0000f00001187983 */ /* 0x001ea80000100800 */
[----:B------:R-:W2:Y:S01]  /*31e50*/  LDL R25, [R1+0xf4] ;  /* 0x0000f40001197983 */ /* 0x000ea20000100800 */
[----:B------:R-:W4:Y:S02]  /*31e60*/  LDL.LU R3, [R1+0x1844] ;  /* 0x0018440001037983 */ /* 0x000f240000300800 */
[----:B------:R-:W2:Y:S02]  /*31e70*/  LDL.LU R29, [R1+0x1840] ;  /* 0x00184000011d7983 */ /* 0x000ea40000300800 */
[----:B------:R0:W-:Y:S02]  /*31e80*/  STL.64 [R1+0x1800], R4 ;  /* 0x0018000401007387 */ /* 0x0001e40000100a00 */
[----:B0-----:R-:W2:Y:S04]  /*31e90*/  LDL.LU.64 R4, [R1+0xc0] ;  /* 0x0000c00001047983 */ /* 0x001ea80000300a00 */
[----:B--2---:R0:W-:Y:S04]  /*31ea0*/  STL.64 [R1+0x1818], R4 ;  /* 0x0018180401007387 */ /* 0x0041e80000100a00 */
[----:B0-----:R-:W2:Y:S01]  /*31eb0*/  LDL.LU R4, [R1+0x330] ;  /* 0x0003300001047983 */ /* 0x001ea20000300800 */
[----:B------:R-:W2:Y:S02]  /*31ec0*/  LDL.LU R5, [R1+0x334] ;  /* 0x0003340001057983 */ /* 0x000ea40000300800 */
[----:B------:R-:W2:Y:S02]  /*31ed0*/  LDL.LU R6, [R1+0x338] ;  /* 0x0003380001067983 */ /* 0x000ea40000300800 */
[----:B------:R-:W2:Y:S02]  /*31ee0*/  LDL.LU R7, [R1+0x33c] ;  /* 0x00033c0001077983 */ /* 0x000ea40000300800 */
[----:B------:R-:W-:-:S02]  /*31ef0*/  IMAD.MOV.U32 R20, RZ, RZ, R28 ;  /* 0x000000ffff147224 */ /* 0x000fc400078e001c */
[----:B------:R-:W-:Y:S01]  /*31f00*/  IMAD.MOV.U32 R21, RZ, RZ, R0 ;  /* 0x000000ffff157224 */ /* 0x000fe200078e0000 */
[----:B--2---:R-:W-:Y:S01]  /*31f10*/  STL.64 [R1+0x1830], R6 ;  /* 0x0018300601007387 */ /* 0x004fe20000100a00 */
[----:B------:R0:W-:Y:S03]  /*31f20*/  STL.64 [R1+0x1828], R4 ;  /* 0x0018280401007387 */ /* 0x0001e60000100a00 */
[----:B0-----:R-:W2:Y:S01]  /*31f30*/  LDL.LU R4, [R1+0x340] ;  /* 0x0003400001047983 */ /* 0x001ea20000300800 */
[----:B------:R-:W2:Y:S02]  /*31f40*/  LDL.LU R5, [R1+0x344] ;  /* 0x0003440001057983 */ /* 0x000ea40000300800 */
[----:B------:R-:W2:Y:S02]  /*31f50*/  LDL.LU R6, [R1+0x348] ;  /* 0x0003480001067983 */ /* 0x000ea40000300800 */
[----:B------:R-:W2:Y:S01]  /*31f60*/  LDL.LU R7, [R1+0x34c] ;  /* 0x00034c0001077983 */ /* 0x000ea20000300800 */
[----:B---3--:R-:W-:Y:S01]  /*31f70*/  STL.64 [R1+0x17e0], R18 ;  /* 0x0017e01201007387 */ /* 0x008fe20000100a00 */
[----:B------:R0:W-:Y:S02]  /*31f80*/  STL.64 [R1+0x17d8], R16 ;  /* 0x0017d81001007387 */ /* 0x0001e40000100a00 */
[----:B------:R-:W3:Y:S02]  /*31f90*/  LDL.LU R28, [R1+0x183c] ;  /* 0x00183c00011c7983 */ /* 0x000ee40000300800 */
[----:B------:R-:W3:Y:S01]  /*31fa0*/  LDL.LU R0, [R1+0x1838] ;  /* 0x0018380001007983 */ /* 0x000ee20000300800 */
[----:B0-----:R-:W3:Y:S01]  /*31fb0*/  LDL.LU R16, [R1+0x300] ;  /* 0x0003000001107983 */ /* 0x001ee20000300800 */
[----:B------:R-:W3:Y:S02]  /*31fc0*/  LDL.LU R17, [R1+0x304] ;  /* 0x0003040001117983 */ /* 0x000ee40000300800 */
[----:B------:R-:W3:Y:S02]  /*31fd0*/  LDL.LU R18, [R1+0x308] ;  /* 0x0003080001127983 */ /* 0x000ee40000300800 */
[----:B------:R-:W3:Y:S01]  /*31fe0*/  LDL.LU R19, [R1+0x30c] ;  /* 0x00030c0001137983 */ /* 0x000ee20000300800 */
[----:B--2---:R-:W-:Y:S01]  /*31ff0*/  HMMA.16816.F32 R24, R12, R24, R4 ;  /* 0x000000180c18723c */ /* 0x004fe20000001804 */
[----:B---3--:R-:W-:Y:S01]  /*32000*/  STL.64 [R1+0x17f8], R18 ;  /* 0x0017f81201007387 */ /* 0x008fe20000100a00 */
[----:B------:R0:W-:Y:S03]  /*32010*/  STL.64 [R1+0x17f0], R16 ;  /* 0x0017f01001007387 */ /* 0x0001e60000100a00 */
[----:B0-----:R-:W2:Y:S01]  /*32020*/  LDL.LU R16, [R1+0x310] ;  /* 0x0003100001107983 */ /* 0x001ea20000300800 */
[----:B------:R-:W2:Y:S02]  /*32030*/  LDL.LU R17, [R1+0x314] ;  /* 0x0003140001117983 */ /* 0x000ea40000300800 */
[----:B------:R-:W2:Y:S02]  /*32040*/  LDL.LU R18, [R1+0x318] ;  /* 0x0003180001127983 */ /* 0x000ea40000300800 */
[----:B------:R-:W2:Y:S01]  /*32050*/  LDL.LU R19, [R1+0x31c] ;  /* 0x00031c0001137983 */ /* 0x000ea20000300800 */
[----:B-1----:R-:W-:Y:S01]  /*32060*/  STL.64 [R1+0x1618], R10 ;  /* 0x0016180a01007387 */ /* 0x002fe20000100a00 */
[----:B------:R-:W-:Y:S02]  /*32070*/  STL.64 [R1+0x1610], R8 ;  /* 0x0016100801007387 */ /* 0x000fe40000100a00 */
[----:B------:R-:W3:Y:S02]  /*32080*/  LDL.LU.64 R6, [R1+0x1830] ;  /* 0x0018300001067983 */ /* 0x000ee40000300a00 */
[----:B------:R-:W3:Y:S07]  /*32090*/  LDL.LU.64 R4, [R1+0x1828] ;  /* 0x0018280001047983 */ /* 0x000eee0000300a00 */
[----:B------:R0:W-:Y:S04]  /*320a0*/  STL.64 [R1+0x20], R24 ;  /* 0x0000201801007387 */ /* 0x0001e80000100a00 */
[----:B0-----:R-:W3:Y:S01]  /*320b0*/  LDL.LU.64 R24, [R1+0x1820] ;  /* 0x0018200001187983 */ /* 0x001ee20000300a00 */
[----:B----4-:R-:W-:-:S02]  /*320c0*/  IMAD.MOV.U32 R10, RZ, RZ, R3 ;  /* 0x000000ffff0a7224 */ /* 0x010fc400078e0003 */
[----:B------:R-:W-:Y:S02]  /*320d0*/  IMAD.MOV.U32 R11, RZ, RZ, R2 ;  /* 0x000000ffff0b7224 */ /* 0x000fe400078e0002 */
[----:B------:R-:W-:Y:S02]  /*320e0*/  IMAD.MOV.U32 R3, RZ, RZ, R26 ;  /* 0x000000ffff037224 */ /* 0x000fe400078e001a */
[----:B------:R-:W-:-:S05]  /*320f0*/  IMAD.MOV.U32 R2, RZ, RZ, R27 ;  /* 0x000000ffff027224 */ /* 0x000fca00078e001b */
[----:B------:R-:W-:Y:S01]  /*32100*/  STL [R1+0x16fc], R2 ;  /* 0x0016fc0201007387 */ /* 0x000fe20000100800 */
[----:B------:R-:W-:Y:S01]  /*32110*/  STL [R1+0x16f8], R3 ;  /* 0x0016f80301007387 */ /* 0x000fe20000100800 */
[----:B---3--:R-:W-:Y:S02]  /*32120*/  HMMA.16816.F32 R24, R12, R24, R4 ;  /* 0x000000180c18723c */ /* 0x008fe40000001804 */
[----:B------:R-:W3:Y:S11]  /*32130*/  LDL.LU.64 R4, [R1+0x1818] ;  /* 0x0018180001047983 */ /* 0x000ef60000300a00 */
[----:B------:R-:W-:Y:S10]  /*32140*/  @!UPT UIADD3 URZ, URZ, URZ, URZ ;  /* 0x0000003f3f3ff290 */ /* 0x000ff4000fffe03f */
[----:B------:R-:W-:Y:S01]  /*32150*/  STL.64 [R1+0x10], R24 ;  /* 0x0000101801007387 */ /* 0x000fe20000100a00 */
[----:B------:R0:W-:Y:S03]  /*32160*/  STL.64 [R1+0x18], R26 ;  /* 0x0000181a01007387 */ /* 0x0001e60000100a00 */
[----:B0-----:R-:W4:Y:S01]  /*32170*/  LDL.LU.64 R26, [R1+0x1810] ;  /* 0x00181000011a7983 */ /* 0x001f220000300a00 */
[----:B------:R-:W4:Y:S02]  /*32180*/  LDL.LU.64 R24, [R1+0x1808] ;  /* 0x0018080001187983 */ /* 0x000f240000300a00 */
[----:B------:R-:W-:Y:S02]  /*32190*/  IMAD.MOV.U32 R8, RZ, RZ, R23 ;  /* 0x000000ffff087224 */ /* 0x000fe400078e0017 */
[----:B------:R-:W-:Y:S02]  /*321a0*/  IMAD.MOV.U32 R9, RZ, RZ, R22 ;  /* 0x000000ffff097224 */ /* 0x000fe400078e0016 */
[----:B---3--:R-:W-:-:S02]  /*321b0*/  IMAD.MOV.U32 R23, RZ, RZ, R4 ;  /* 0x000000ffff177224 */ /* 0x008fc400078e0004 */
[----:B------:R-:W-:Y:S01]  /*321c0*/  IMAD.MOV.U32 R22, RZ, RZ, R5 ;  /* 0x000000ffff167224 */ /* 0x000fe200078e0005 */
[C---:B----4-:R-:W-:Y:S01]  /*321d0*/  HMMA.16816.F32 R24, R12.reuse, R4, R24 ;  /* 0x000000040c18723c */ /* 0x050fe20000001818 */
[----:B------:R-:W2:Y:S11]  /*321e0*/  LDL.LU.64 R4, [R1+0x1800] ;  /* 0x0018000001047983 */ /* 0x000eb60000300a00 */
[----:B------:R-:W-:Y:S11]  /*321f0*/  @!UPT UIADD3 URZ, URZ, URZ, URZ ;  /* 0x0000003f3f3ff290 */ /* 0x000ff6000fffe03f */
[----:B------:R0:W-:Y:S01]  /*32200*/  STL.64 [R1], R24 ;  /* 0x0000001801007387 */ /* 0x0001e20000100a00 */
[----:B------:R-:W-:Y:S02]  /*32210*/  IMAD.MOV.U32 R3, RZ, RZ, R27 ;  /* 0x000000ffff037224 */ /* 0x000fe400078e001b */
[----:B------:R-:W-:Y:S01]  /*32220*/  IMAD.MOV.U32 R2, RZ, RZ, R26 ;  /* 0x000000ffff027224 */ /* 0x000fe200078e001a */
[----:B0-----:R-:W3:Y:S01]  /*32230*/  LDL.LU R24, [R1+0x2a0] ;  /* 0x0002a00001187983 */ /* 0x001ee20000300800 */
[----:B------:R-:W3:Y:S02]  /*32240*/  LDL.LU R25, [R1+0x2a4] ;  /* 0x0002a40001197983 */ /* 0x000ee40000300800 */
[----:B------:R-:W3:Y:S02]  /*32250*/  LDL.LU R26, [R1+0x2a8] ;  /* 0x0002a800011a7983 */ /* 0x000ee40000300800 */
[----:B------:R-:W3:Y:S01]  /*32260*/  LDL.LU R27, [R1+0x2ac] ;  /* 0x0002ac00011b7983 */ /* 0x000ee20000300800 */
[----:B------:R-:W-:Y:S01]  /*32270*/  STL [R1+0x1704], R3 ;  /* 0x0017040301007387 */ /* 0x000fe20000100800 */
[----:B------:R-:W-:Y:S01]  /*32280*/  STL [R1+0x1700], R2 ;  /* 0x0017000201007387 */ /* 0x000fe20000100800 */
[C---:B--2---:R-:W-:Y:S02]  /*32290*/  HMMA.16816.F32 R4, R12.reuse, R4, R16 ;  /* 0x000000040c04723c */ /* 0x044fe40000001810 */
[----:B------:R-:W2:Y:S01]  /*322a0*/  LDL.LU.64 R18, [R1+0x17f8] ;  /* 0x0017f80001127983 */ /* 0x000ea20000300a00 */
[----:B------:R-:W2:Y:S11]  /*322b0*/  LDL.LU.64 R16, [R1+0x17f0] ;  /* 0x0017f00001107983 */ /* 0x000eb60000300a00 */
[----:B------:R-:W-:Y:S09]  /*322c0*/  @!UPT UIADD3 URZ, URZ, URZ, URZ ;  /* 0x0000003f3f3ff290 */ /* 0x000ff2000fffe03f */
[----:B------:R-:W-:Y:S01]  /*322d0*/  STL.64 [R1+0x15c8], R6 ;  /* 0x0015c80601007387 */ /* 0x000fe20000100a00 */
[----:B------:R0:W-:Y:S02]  /*322e0*/  STL.64 [R1+0x15c0], R4 ;  /* 0x0015c00401007387 */ /* 0x0001e40000100a00 */
[----:B0-----:R-:W-:Y:S02]  /*322f0*/  IMAD.MOV.U32 R4, RZ, RZ, R23 ;  /* 0x000000ffff047224 */ /* 0x001fe400078e0017 */
[----:B------:R-:W-:Y:S02]  /*32300*/  IMAD.MOV.U32 R5, RZ, RZ, R22 ;  /* 0x000000ffff057224 */ /* 0x000fe400078e0016 */
[----:B------:R-:W-:Y:S02]  /*32310*/  IMAD.MOV.U32 R6, RZ, RZ, R28 ;  /* 0x000000ffff067224 */ /* 0x000fe400078e001c */
[----:B------:R-:W-:Y:S01]  /*32320*/  IMAD.MOV.U32 R7, RZ, RZ, R29 ;  /* 0x000000ffff077224 */ /* 0x000fe200078e001d */
[----:B------:R-:W4:Y:S01]  /*32330*/  LDL.LU R28, [R1+0x17ec] ;  /* 0x0017ec00011c7983 */ /* 0x000f220000300800 */
[----:B------:R-:W3:Y:S03]  /*32340*/  LDL.LU R29, [R1+0x17e8] ;  /* 0x0017e800011d7983 */ /* 0x000ee60000300800 */
[----:B------:R-:W-:Y:S01]  /*32350*/  STL.64 [R1+0x17a0], R6 ;  /* 0x0017a00601007387 */ /* 0x000fe20000100a00 */
        /* <DEDUP_REMOVED lines=10> */
[----:B------:R2:W-:Y:S03]  /*32400*/  STL.64 [R1+0x48], R22 ;  /* 0x0000481601007387 */ /* 0x0005e60000100a00 */
[----:B0-----:R-:W2:Y:S02]  /*32410*/  LDL.LU.64 R20, [R1+0x17d0] ;  /* 0x0017d00001147983 */ /* 0x001ea40000300a00 */
[----:B--2---:R-:W-:Y:S02]  /*32420*/  HMMA.16816.F32 R20, R12, R20, R16 ;  /* 0x000000140c14723c */ /* 0x004fe40000001810 */
[----:B------:R-:W2:Y:S01]  /*32430*/  LDL.LU.64 R18, [R1+0x17c8] ;  /* 0x0017c80001127983 */ /* 0x000ea20000300a00 */
[----:B------:R-:W2:Y:S11]  /*32440*/  LDL.LU.64 R16, [R1+0x17c0] ;  /* 0x0017c00001107983 */ /* 0x000eb60000300a00 */
[----:B------:R-:W-:Y:S09]  /*32450*/  @!UPT UIADD3 URZ, URZ, URZ, URZ ;  /* 0x0000003f3f3ff290 */ /* 0x000ff2000fffe03f */
[----:B------:R0:W-:Y:S01]  /*32460*/  STL.64 [R1+0x1c0], R20 ;  /* 0x0001c01401007387 */ /* 0x0001e20000100a00 */
[----:B------:R4:W-:Y:S03]  /*32470*/  STL.64 [R1+0x1c8], R22 ;  /* 0x0001c81601007387 */ /* 0x0009e60000100a00 */
[----:B0-----:R-:W2:Y:S01]  /*32480*/  LDL.LU R20, [R1+0x1f0] ;  /* 0x0001f00001147983 */ /* 0x001ea20000300800 */
[----:B----4-:R-:W-:Y:S02]  /*32490*/  IMAD.MOV.U32 R22, RZ, RZ, R28 ;  /* 0x000000ffff167224 */ /* 0x010fe400078e001c */
[----:B------:R-:W-:Y:S02]  /*324a0*/  IMAD.MOV.U32 R23, RZ, RZ, R0 ;  /* 0x000000ffff177224 */ /* 0x000fe400078e0000 */
[----:B---3--:R-:W-:-:S03]  /*324b0*/  IMAD.MOV.U32 R21, RZ, RZ, R29 ;  /* 0x000000ffff157224 */ /* 0x008fc600078e001d */
[----:B------:R-:W-:Y:S04]  /*324c0*/  STL.64 [R1+0x1738], R22 ;  /* 0x0017381601007387 */ /* 0x000fe80000100a00 */
[----:B--2---:R0:W-:Y:S04]  /*324d0*/  STL.64 [R1+0x1730], R20 ;  /* 0x0017301401007387 */ /* 0x0041e80000100a00 */
[----:B0-----:R-:W2:Y:S02]  /*324e0*/  LDL.LU.64 R20, [R1+0x80] ;  /* 0x0000800001147983 */ /* 0x001ea40000300a00 */
[C---:B--2---:R-:W-:Y:S11]  /*324f0*/  HMMA.16816.F32 R4, R12.reuse, R20, R4 ;  /* 0x000000140c04723c */ /* 0x044ff60000001804 */
[----:B------:R-:W-:Y:S11]  /*32500*/  @!UPT UIADD3 URZ, URZ, URZ, URZ ;  /* 0x0000003f3f3ff290 */ /* 0x000ff6000fffe03f */
[----:B------:R-:W-:Y:S01]  /*32510*/  @!UPT UIADD3 URZ, URZ, URZ, URZ ;  /* 0x0000003f3f3ff290 */ /* 0x000fe2000fffe03f */
[----:B------:R-:W-:Y:S01]  /*32520*/  STL [R1+0x300], R4 ;  /* 0x0003000401007387 */ /* 0x000fe20000100800 */
[----:B------:R0:W-:Y:S03]  /*32530*/  STL.64 [R1+0x1750], R20 ;  /* 0x0017501401007387 */ /* 0x0001e60000100a00 */
[----:B0-----:R-:W2:Y:S01]  /*32540*/  LDL.LU.64 R20, [R1+0x90] ;  /* 0x0000900001147983 */ /* 0x001ea20000300a00 */
[----:B------:R-:W-:Y:S02]  /*32550*/  IMAD.MOV.U32 R29, RZ, RZ, R5 ;  /* 0x000000ffff1d7224 */ /* 0x000fe400078e0005 */
[----:B------:R-:W-:Y:S02]  /*32560*/  IMAD.MOV.U32 R28, RZ, RZ, R6 ;  /* 0x000000ffff1c7224 */ /* 0x000fe400078e0006 */
[----:B------:R-:W-:Y:S02]  /*32570*/  IMAD.MOV.U32 R0, RZ, RZ, R7 ;  /* 0x000000ffff007224 */ /* 0x000fe400078e0007 */
[----:B------:R-:W-:Y:S01]  /*32580*/  HMMA.16816.F32 R4, R12, R8, R24 ;  /* 0x000000080c04723c */ /* 0x000fe20000001818 */
[----:B--2---:R0:W-:Y:S04]  /*32590*/  STL.64 [R1+0x1768], R20 ;  /* 0x0017681401007387 */ /* 0x0041e80000100a00 */
[----:B0-----:R-:W2:Y:S04]  /*325a0*/  LDL.LU.64 R20, [R1+0xa0] ;  /* 0x0000a00001147983 */ /* 0x001ea80000300a00 */
[----:B--2---:R-:W-:Y:S01]  /*325b0*/  STL.64 [R1+0x1780], R20 ;  /* 0x0017801401007387 */ /* 0x004fe20000100a00 */
[----:B------:R-:W-:Y:S02]  /*325c0*/  STL [R1+0x171c], R28 ;  /* 0x00171c1c01007387 */ /* 0x000fe40000100800 */
[----:B------:R-:W-:Y:S02]  /*325d0*/  STL [R1+0x1718], R29 ;  /* 0x0017181d01007387 */ /* 0x000fe40000100800 */
[----:B------:R-:W2:Y:S09]  /*325e0*/  LDL.LU R24, [R1+0x280] ;  /* 0x0002800001187983 */ /* 0x000eb20000300800 */
[----:B------:R-:W-:Y:S01]  /*325f0*/  STL.64 [R1+0x2f0], R4 ;  /* 0x0002f00401007387 */ /* 0x000fe20000100a00 */
[----:B------:R-:W-:Y:S02]  /*32600*/  STL.64 [R1+0x2f8], R6 ;  /* 0x0002f80601007387 */ /* 0x000fe40000100a00 */
[----:B------:R-:W2:Y:S02]  /*32610*/  LDL.LU R25, [R1+0x284] ;  /* 0x0002840001197983 */ /* 0x000ea40000300800 */
[----:B------:R-:W3:Y:S01]  /*32620*/  LDL.LU R26, [R1+0x288] ;  /* 0x00028800011a7983 */ /* 0x000ee20000300800 */
[----:B------:R-:W3:Y:S04]  /*32630*/  LDL.LU R27, [R1+0x28c] ;  /* 0x00028c00011b7983 */ /* 0x000ee80000300800 */
[----:B---3--:R-:W-:Y:S01]  /*32640*/  STL.64 [R1+0x17b0], R26 ;  /* 0x0017b01a01007387 */ /* 0x008fe20000100a00 */
[----:B--2---:R0:W-:Y:S03]  /*32650*/  STL.64 [R1+0x17a8], R24 ;  /* 0x0017a81801007387 */ /* 0x0041e60000100a00 */
[----:B0-----:R-:W2:Y:S01]  /*32660*/  LDL.LU.64 R24, [R1+0xf0] ;  /* 0x0000f00001187983 */ /* 0x001ea20000300a00 */
[----:B------:R-:W3:Y:S03]  /*32670*/  LDL.LU.64 R4, [R1+0xd0] ;  /* 0x0000d00001047983 */ /* 0x000ee60000300a00 */
[----:B---3--:R0:W-:Y:S04]  /*32680*/  STL.64 [R1+0x17b8], R4 ;  /* 0x0017b80401007387 */ /* 0x0081e80000100a00 */
[----:B0-----:R-:W2:Y:S01]  /*32690*/  LDL.LU R4, [R1+0x290] ;  /* 0x0002900001047983 */ /* 0x001ea20000300800 */
[----:B------:R-:W2:Y:S02]  /*326a0*/  LDL.LU R5, [R1+0x294] ;  /* 0x0002940001057983 */ /* 0x000ea40000300800 */
[----:B------:R-:W2:Y:S02]  /*326b0*/  LDL.LU R6, [R1+0x298] ;  /* 0x0002980001067983 */ /* 0x000ea40000300800 */
[----:B------:R-:W2:Y:S01]  /*326c0*/  LDL.LU R7, [R1+0x29c] ;  /* 0x00029c0001077983 */ /* 0x000ea20000300800 */
[----:B------:R-:W3:Y:S01]  /*326d0*/  LDL.LU R12, [R1+0x250] ;  /* 0x00025000010c7983 */ /* 0x000ee20000300800 */
[----:B------:R-:W3:Y:S02]  /*326e0*/  LDL.LU R13, [R1+0x254] ;  /* 0x00025400010d7983 */ /* 0x000ee40000300800 */
[----:B------:R-:W4:Y:S02]  /*326f0*/  LDL.LU R14, [R1+0x258] ;  /* 0x00025800010e7983 */ /* 0x000f240000300800 */
[----:B------:R-:W4:Y:S02]  /*32700*/  LDL.LU R15, [R1+0x25c] ;  /* 0x00025c00010f7983 */ /* 0x000f240000300800 */
[----:B----4-:R-:W-:Y:S01]  /*32710*/  STL.64 [R1+0x1790], R14 ;  /* 0x0017900e01007387 */ /* 0x010fe20000100a00 */
[----:B---3--:R0:W-:Y:S03]  /*32720*/  STL.64 [R1+0x1788], R12 ;  /* 0x0017880c01007387 */ /* 0x0081e60000100a00 */
[----:B0-----:R-:W3:Y:S01]  /*32730*/  LDL.LU R12, [R1+0x260] ;  /* 0x00026000010c7983 */ /* 0x001ee20000300800 */
[----:B------:R-:W3:Y:S02]  /*32740*/  LDL.LU R13, [R1+0x264] ;  /* 0x00026400010d7983 */ /* 0x000ee40000300800 */
[----:B------:R-:W3:Y:S02]  /*32750*/  LDL.LU R14, [R1+0x268] ;  /* 0x00026800010e7983 */ /* 0x000ee40000300800 */
[----:B------:R-:W3:Y:S01]  /*32760*/  LDL.LU R15, [R1+0x26c] ;  /* 0x00026c00010f7983 */ /* 0x000ee20000300800 */
[----:B------:R-:W4:Y:S01]  /*32770*/  LDL.LU.64 R20, [R1+0xb0] ;  /* 0x0000b00001147983 */ /* 0x000f220000300a00 */
[----:B------:R-:W-:Y:S02]  /*32780*/  STL.64 [R1+0x1748], R10 ;  /* 0x0017480a01007387 */ /* 0x000fe40000100a00 */
[----:B------:R0:W-:Y:S02]  /*32790*/  STL.64 [R1+0x1740], R8 ;  /* 0x0017400801007387 */ /* 0x0001e40000100a00 */
        /* <DEDUP_REMOVED lines=19> */
[----:B------:R0:W-:Y:S01]  /*328d0*/  STL.64 [R1+0x350], R4 ;  /* 0x0003500401007387 */ /* 0x0001e20000100a00 */
[----:B------:R1:W-:Y:S03]  /*328e0*/  STL.64 [R1+0x358], R6 ;  /* 0x0003580601007387 */ /* 0x0003e60000100a00 */
[----:B0-----:R-:W3:Y:S01]  /*328f0*/  LDL.LU.64 R4, [R1+0x17b8] ;  /* 0x0017b80001047983 */ /* 0x001ee20000300a00 */
[----:B------:R-:W3:Y:S02]  /*32900*/  LDL.LU.64 R26, [R1+0x17b0] ;  /* 0x0017b000011a7983 */ /* 0x000ee40000300a00 */
[----:B------:R-:W3:Y:S02]  /*32910*/  LDL.LU.64 R24, [R1+0x17a8] ;  /* 0x0017a80001187983 */ /* 0x000ee40000300a00 */
[C---:B---3--:R-:W-:Y:S11]  /*32920*/  HMMA.16816.F32 R24, R16.reuse, R4, R24 ;  /* 0x000000041018723c */ /* 0x048ff60000001818 */
[----:B------:R-:W-:Y:S11]  /*32930*/  @!UPT UIADD3 URZ, URZ, URZ, URZ ;  /* 0x0000003f3f3ff290 */ /* 0x000ff6000fffe03f */
[----:B------:R-:W-:Y:S01]  /*32940*/  @!UPT UIADD3 URZ, URZ, URZ, URZ ;  /* 0x0000003f3f3ff290 */ /* 0x000fe2000fffe03f */
[----:B------:R-:W-:Y:S01]  /*32950*/  STL.64 [R1+0x340], R24 ;  /* 0x0003401801007387 */ /* 0x000fe20000100a00 */
[----:B------:R0:W-:Y:S02]  /*32960*/  STL.64 [R1+0x348], R26 ;  /* 0x0003481a01007387 */ /* 0x0001e40000100a00 */
[----:B-1----:R-:W3:Y:S02]  /*32970*/  LDL.LU.64 R6, [R1+0x17a0] ;  /* 0x0017a00001067983 */ /* 0x002ee40000300a00 */
[----:B0-----:R-:W-:Y:S02]  /*32980*/  IMAD.MOV.U32 R27, RZ, RZ, R4 ;  /* 0x000000ffff1b7224 */ /* 0x001fe400078e0004 */
[----:B------:R-:W-:Y:S02]  /*32990*/  IMAD.MOV.U32 R26, RZ, RZ, R5 ;  /* 0x000000ffff1a7224 */ /* 0x000fe400078e0005 */
[----:B------:R-:W2:Y:S02]  /*329a0*/  LDL.LU.64 R4, [R1+0x1798] ;  /* 0x0017980001047983 */ /* 0x000ea40000300a00 */
[C---:B--2---:R-:W-:Y:S11]  /*329b0*/  HMMA.16816.F32 R12, R16.reuse, R4, R12 ;  /* 0x00000004100c723c */ /* 0x044ff6000000180c */
[----:B------:R-:W-:Y:S11]  /*329c0*/  @!UPT UIADD3 URZ, URZ, URZ, URZ ;  /* 0x0000003f3f3ff290 */ /* 0x000ff6000fffe03f */
[----:B------:R-:W-:Y:S01]  /*329d0*/  @!UPT UIADD3 URZ, URZ, URZ, URZ ;  /* 0x0000003f3f3ff290 */ /* 0x000fe2000fffe03f */
[----:B------:R-:W-:Y:S01]  /*329e0*/  STL.64 [R1+0x330], R12 ;  /* 0x0003300c01007387 */ /* 0x000fe20000100a00 */
[----:B------:R0:W-:Y:S03]  /*329f0*/  STL.64 [R1+0x338], R14 ;  /* 0x0003380e01007387 */ /* 0x0001e60000100a00 */
[----:B0-----:R-:W4:Y:S01]  /*32a00*/  LDL.LU.64 R14, [R1+0x1790] ;  /* 0x00179000010e7983 */ /* 0x001f220000300a00 */
[----:B------:R-:W4:Y:S02]  /*32a10*/  LDL.LU.64 R12, [R1+0x1788] ;  /* 0x00178800010c7983 */ /* 0x000f240000300a00 */
[----:B---3--:R-:W-:Y:S02]  /*32a20*/  STL.64 [R1+0x1710], R6 ;  /* 0x0017100601007387 */ /* 0x008fe40000100a00 */
[----:B------:R0:W-:Y:S02]  /*32a30*/  STL.64 [R1+0x1708], R4 ;  /* 0x0017080401007387 */ /* 0x0001e40000100a00 */
[----:B0-----:R-:W2:Y:S01]  /*32a40*/  LDL.LU R4, [R1+0x1d0] ;  /* 0x0001d00001047983 */ /* 0x001ea20000300800 */
[----:B------:R-:W2:Y:S02]  /*32a50*/  LDL.LU R5, [R1+0x1d4] ;  /* 0x0001d40001057983 */ /* 0x000ea40000300800 */
[----:B------:R-:W2:Y:S02]  /*32a60*/  LDL.LU R6, [R1+0x1d8] ;  /* 0x0001d80001067983 */ /* 0x000ea40000300800 */
[----:B------:R-:W2:Y:S01]  /*32a70*/  LDL.LU R7, [R1+0x1dc] ;  /* 0x0001dc0001077983 */ /* 0x000ea20000300800 */
[C---:B----4-:R-:W-:Y:S11]  /*32a80*/  HMMA.16816.F32 R12, R16.reuse, R20, R12 ;  /* 0x00000014100c723c */ /* 0x050ff6000000180c */
[----:B------:R-:W-:Y:S11]  /*32a90*/  @!UPT UIADD3 URZ, URZ, URZ, URZ ;  /* 0x0000003f3f3ff290 */ /* 0x000ff6000fffe03f */
[----:B------:R-:W-:Y:S01]  /*32aa0*/  @!UPT UIADD3 URZ, URZ, URZ, URZ ;  /* 0x0000003f3f3ff290 */ /* 0x000fe2000fffe03f */
[----:B------:R0:W-:Y:S01]  /*32ab0*/  STL.64 [R1+0x320], R12 ;  /* 0x0003200c01007387 */ /* 0x0001e20000100a00 */
[----:B------:R1:W-:Y:S02]  /*32ac0*/  STL.64 [R1+0x328], R14 ;  /* 0x0003280e01007387 */ /* 0x0003e40000100a00 */
[----:B0-----:R-:W-:Y:S02]  /*32ad0*/  IMAD.MOV.U32 R12, RZ, RZ, R20 ;  /* 0x000000ffff0c7224 */ /* 0x001fe400078e0014 */
[----:B------:R-:W-:Y:S02]  /*32ae0*/  IMAD.MOV.U32 R13, RZ, RZ, R21 ;  /* 0x000000ffff0d7224 */ /* 0x000fe400078e0015 */
[----:B------:R-:W3:Y:S02]  /*32af0*/  LDL.LU.64 R20, [R1+0x1780] ;  /* 0x0017800001147983 */ /* 0x000ee40000300a00 */
[----:B---3--:R-:W-:Y:S01]  /*32b00*/  HMMA.16816.F32 R8, R16, R20, R8 ;  /* 0x000000141008723c */ /* 0x008fe20000001808 */
[----:B-1----:R-:W-:-:S02]  /*32b10*/  IMAD.MOV.U32 R15, RZ, RZ, R20 ;  /* 0x000000ffff0f7224 */ /* 0x002fc400078e0014 */
[----:B------:R-:W-:Y:S11]  /*32b20*/  IMAD.MOV.U32 R14, RZ, RZ, R21 ;  /* 0x000000ffff0e7224 */ /* 0x000ff600078e0015 */
[----:B------:R-:W-:Y:S09]  /*32b30*/  @!UPT UIADD3 URZ, URZ, URZ, URZ ;  /* 0x0000003f3f3ff290 */ /* 0x000ff2000fffe03f */
[----:B------:R-:W-:Y:S01]  /*32b40*/  STL.64 [R1+0x290], R8 ;  /* 0x0002900801007387 */ /* 0x000fe20000100a00 */
[----:B------:R0:W-:Y:S03]  /*32b50*/  STL.64 [R1+0x298], R10 ;  /* 0x0002980a01007387 */ /* 0x0001e60000100a00 */
        /* <DEDUP_REMOVED lines=19> */
[----:B------:R-:W4:Y:S02]  /*32c90*/  LDL.LU.64 R8, [R1+0x1740] ;  /* 0x0017400001087983 */ /* 0x000f240000300a00 */
[----:B------:R-:W4:Y:S02]  /*32ca0*/  LDL.LU.64 R22, [R1+0x1738] ;  /* 0x0017380001167983 */ /* 0x000f240000300a00 */
[----:B------:R-:W4:Y:S02]  /*32cb0*/  LDL.LU.64 R20, [R1+0x1730] ;  /* 0x0017300001147983 */ /* 0x000f240000300a00 */
[----:B----4-:R-:W-:Y:S01]  /*32cc0*/  HMMA.16816.F32 R16, R16, R8, R20 ;  /* 0x000000081010723c */ /* 0x010fe20000001814 */
[----:B------:R-:W2:Y:S01]  /*32cd0*/  LDL.LU.64 R22, [R1+0x1728] ;  /* 0x0017280001167983 */ /* 0x000ea20000300a00 */
[----:B------:R-:W2:Y:S11]  /*32ce0*/  LDL.LU.64 R20, [R1+0x1720] ;  /* 0x0017200001147983 */ /* 0x000eb60000300a00 */
[----:B------:R-:W-:Y:S10]  /*32cf0*/  @!UPT UIADD3 URZ, URZ, URZ, URZ ;  /* 0x0000003f3f3ff290 */ /* 0x000ff4000fffe03f */
[----:B------:R0:W-:Y:S01]  /*32d00*/  STL.64 [R1+0x2d0], R16 ;  /* 0x0002d01001007387 */ /* 0x0001e20000100a00 */
[----:B------:R2:W-:Y:S02]  /*32d10*/  STL.64 [R1+0x2d8], R18 ;  /* 0x0002d81201007387 */ /* 0x0005e40000100a00 */
[----:B0-----:R-:W-:Y:S02]  /*32d20*/  IMAD.MOV.U32 R16, RZ, RZ, R28 ;  /* 0x000000ffff107224 */ /* 0x001fe400078e001c */
[----:B------:R-:W-:Y:S01]  /*32d30*/  IMAD.MOV.U32 R17, RZ, RZ, R29 ;  /* 0x000000ffff117224 */ /* 0x000fe200078e001d */
[----:B------:R-:W4:Y:S01]  /*32d40*/  LDL.LU R28, [R1+0x171c] ;  /* 0x00171c00011c7983 */ /* 0x000f220000300800 */
[----:B------:R-:W4:Y:S02]  /*32d50*/  LDL.LU R29, [R1+0x1718] ;  /* 0x00171800011d7983 */ /* 0x000f240000300800 */
[----:B---3--:R-:W-:Y:S02]  /*32d60*/  STL.64 [R1+0x1698], R10 ;  /* 0x0016980a01007387 */ /* 0x008fe40000100a00 */
[----:B------:R-:W-:Y:S01]  /*32d70*/  STL.64 [R1+0x1690], R8 ;  /* 0x0016900801007387 */ /* 0x000fe20000100a00 */
[C---:B--2---:R-:W-:Y:S01]  /*32d80*/  HMMA.16816.F32 R16, R20.reuse, R16, R4 ;  /* 0x000000101410723c */ /* 0x044fe20000001804 */
[----:B------:R-:W2:Y:S01]  /*32d90*/  LDL.LU.64 R6, [R1+0x1710] ;  /* 0x0017100001067983 */ /* 0x000ea20000300a00 */
[----:B------:R-:W3:Y:S11]  /*32da0*/  LDL.LU.64 R4, [R1+0x1708] ;  /* 0x0017080001047983 */ /* 0x000ef60000300a00 */
[----:B------:R-:W-:Y:S10]  /*32db0*/  @!UPT UIADD3 URZ, URZ, URZ, URZ ;  /* 0x0000003f3f3ff290 */ /* 0x000ff4000fffe03f */
[----:B------:R-:W-:Y:S01]  /*32dc0*/  STL.64 [R1+0x2c0], R16 ;  /* 0x0002c01001007387 */ /* 0x000fe20000100a00 */
[----:B------:R0:W-:Y:S03]  /*32dd0*/  STL.64 [R1+0x2c8], R18 ;  /* 0x0002c81201007387 */ /* 0x0001e60000100a00 */
[----:B0-----:R-:W2:Y:S01]  /*32de0*/  LDL R19, [R1+0xe38] ;  /* 0x000e380001137983 */ /* 0x001ea20000100800 */
[----:B------:R-:W-:Y:S02]  /*32df0*/  IMAD.MOV.U32 R8, RZ, RZ, R27 ;  /* 0x000000ffff087224 */ /* 0x000fe400078e001b */
[----:B------:R-:W-:Y:S01]  /*32e00*/  IMAD.MOV.U32 R9, RZ, RZ, R26 ;  /* 0x000000ffff097224 */ /* 0x000fe200078e001a */
[----:B--2---:R0:W-:Y:S01]  /*32e10*/  STL [R1+0x15b8], R19 ;  /* 0x0015b81301007387 */ /* 0x0041e20000100800 */
[----:B------:R-:W2:Y:S02]  /*32e20*/  LDL.LU R16, [R1+0x1b0] ;  /* 0x0001b00001107983 */ /* 0x000ea40000300800 */
[----:B------:R-:W2:Y:S02]  /*32e30*/  LDL.LU R17, [R1+0x1b4] ;  /* 0x0001b40001117983 */ /* 0x000ea40000300800 */
[----:B------:R-:W2:Y:S01]  /*32e40*/  LDL.LU R18, [R1+0x1b8] ;  /* 0x0001b80001127983 */ /* 0x000ea20000300800 */
[----:B0-----:R-:W2:Y:S02]  /*32e50*/  LDL.LU R19, [R1+0x1bc] ;  /* 0x0001bc0001137983 */ /* 0x001ea40000300800 */
[----:B--2---:R-:W-:Y:S07]  /*32e60*/  HMMA.16816.F32 R16, R20, R8, R16 ;  /* 0x000000081410723c */ /* 0x004fee0000001810 */
[----:B------:R-:W-:-:S02]  /*32e70*/  IMAD.MOV.U32 R8, RZ, RZ, R25 ;  /* 0x000000ffff087224 */ /* 0x000fc400078e0019 */
[----:B------:R-:W-:Y:S11]  /*32e80*/  IMAD.MOV.U32 R9, RZ, RZ, R24 ;  /* 0x000000ffff097224 */ /* 0x000ff600078e0018 */
[----:B------:R-:W-:Y:S03]  /*32e90*/  @!UPT UIADD3 URZ, URZ, URZ, URZ ;  /* 0x0000003f3f3ff290 */ /* 0x000fe6000fffe03f */
[----:B------:R-:W-:Y:S01]  /*32ea0*/  STL.64 [R1+0x2b0], R16 ;  /* 0x0002b01001007387 */ /* 0x000fe20000100a00 */
[----:B------:R-:W-:Y:S02]  /*32eb0*/  STL.64 [R1+0x2b8], R18 ;  /* 0x0002b81201007387 */ /* 0x000fe40000100a00 */
[----:B------:R0:W-:Y:S02]  /*32ec0*/  STL.64 [R1+0x16b0], R8 ;  /* 0x0016b00801007387 */ /* 0x0001e40000100a00 */
[----:B------:R-:W2:Y:S01]  /*32ed0*/  LDL.LU R24, [R1+0x140] ;  /* 0x0001400001187983 */ /* 0x000ea20000300800 */
[----:B------:R-:W2:Y:S01]  /*32ee0*/  LDL.LU R25, [R1+0x144] ;  /* 0x0001440001197983 */ /* 0x000ea20000300800 */
[----:B------:R-:W2:Y:S02]  /*32ef0*/  LDL.LU R26, [R1+0x148] ;  /* 0x00014800011a7983 */ /* 0x000ea40000300800 */
[----:B------:R-:W2:Y:S02]  /*32f00*/  LDL.LU R27, [R1+0x14c] ;  /* 0x00014c00011b7983 */ /* 0x000ea40000300800 */
[----:B0-----:R-:W-:-:S02]  /*32f10*/  IMAD.MOV.U32 R8, RZ, RZ, R3 ;  /* 0x000000ffff087224 */ /* 0x001fc400078e0003 */
[----:B------:R-:W-:Y:S01]  /*32f20*/  IMAD.MOV.U32 R9, RZ, RZ, R2 ;  /* 0x000000ffff097224 */ /* 0x000fe200078e0002 */
[----:B------:R-:W3:Y:S01]  /*32f30*/  LDL.LU R3, [R1+0x1704] ;  /* 0x0017040001037983 */ /* 0x000ee20000300800 */
[----:B------:R-:W3:Y:S03]  /*32f40*/  LDL.LU R2, [R1+0x1700] ;  /* 0x0017000001027983 */ /* 0x000ee60000300800 */
[----:B------:R0:W-:Y:S02]  /*32f50*/  STL.64 [R1+0x16c8], R8 ;  /* 0x0016c80801007387 */ /* 0x0001e40000100a00 */
[----:B0-----:R-:W-:Y:S02]  /*32f60*/  IMAD.MOV.U32 R8, RZ, RZ, R15 ;  /* 0x000000ffff087224 */ /* 0x001fe400078e000f */
[----:B------:R-:W-:Y:S01]  /*32f70*/  IMAD.MOV.U32 R9, RZ, RZ, R14 ;  /* 0x000000ffff097224 */ /* 0x000fe200078e000e */
[----:B--2---:R-:W-:Y:S01]  /*32f80*/  STL.64 [R1+0x16a8], R26 ;  /* 0x0016a81a01007387 */ /* 0x004fe20000100a00 */
[----:B------:R0:W-:Y:S03]  /*32f90*/  STL.64 [R1+0x16a0], R24 ;  /* 0x0016a01801007387 */ /* 0x0001e60000100a00 */
[----:B0-----:R-:W2:Y:S01]  /*32fa0*/  LDL.LU R24, [R1+0x150] ;  /* 0x0001500001187983 */ /* 0x001ea20000300800 */
[----:B------:R-:W2:Y:S02]  /*32fb0*/  LDL.LU R25, [R1+0x154] ;  /* 0x0001540001197983 */ /* 0x000ea40000300800 */
[----:B------:R-:W2:Y:S02]  /*32fc0*/  LDL.LU R26, [R1+0x158] ;  /* 0x00015800011a7983 */ /* 0x000ea40000300800 */
[----:B------:R-:W2:Y:S01]  /*32fd0*/  LDL.LU R27, [R1+0x15c] ;  /* 0x00015c00011b7983 */ /* 0x000ea20000300800 */
[----:B------:R0:W-:Y:S04]  /*32fe0*/  STL.64 [R1+0x16e0], R8 ;  /* 0x0016e00801007387 */ /* 0x0001e80000100a00 */
[----:B0-----:R-:W2:Y:S01]  /*32ff0*/  LDL.LU R8, [R1+0x190] ;  /* 0x0001900001087983 */ /* 0x001ea20000300800 */
[----:B------:R-:W2:Y:S02]  /*33000*/  LDL.LU R9, [R1+0x194] ;  /* 0x0001940001097983 */ /* 0x000ea40000300800 */
[----:B------:R-:W2:Y:S02]  /*33010*/  LDL.LU R10, [R1+0x198] ;  /* 0x00019800010a7983 */ /* 0x000ea40000300800 */
[----:B------:R-:W2:Y:S02]  /*33020*/  LDL.LU R11, [R1+0x19c] ;  /* 0x00019c00010b7983 */ /* 0x000ea40000300800 */
[----:B--2---:R-:W-:Y:S01]  /*33030*/  STL.64 [R1+0x16f0], R10 ;  /* 0x0016f00a01007387 */ /* 0x004fe20000100a00 */
[----:B------:R0:W-:Y:S03]  /*33040*/  STL.64 [R1+0x16e8], R8 ;  /* 0x0016e80801007387 */ /* 0x0001e60000100a00 */
[----:B0-----:R-:W3:Y:S01]  /*33050*/  LDL.LU R8, [R1+0x1a0] ;  /* 0x0001a00001087983 */ /* 0x001ee20000300800 */
[----:B------:R-:W3:Y:S02]  /*33060*/  LDL.LU R9, [R1+0x1a4] ;  /* 0x0001a40001097983 */ /* 0x000ee40000300800 */
[----:B------:R-:W3:Y:S02]  /*33070*/  LDL.LU R10, [R1+0x1a8] ;  /* 0x0001a800010a7983 */ /* 0x000ee40000300800 */
[----:B------:R-:W3:Y:S01]  /*33080*/  LDL.LU R11, [R1+0x1ac] ;  /* 0x0001ac00010b7983 */ /* 0x000ee20000300800 */
        /* <DEDUP_REMOVED lines=12> */
[----:B------:R-:W2:Y:S04]  /*33150*/  LDL R15, [R1+0xe3c] ;  /* 0x000e3c00010f7983 */ /* 0x000ea80000100800 */
[----:B--2---:R0:W-:Y:S01]  /*33160*/  STL [R1+0x15bc], R15 ;  /* 0x0015bc0f01007387 */ /* 0x0041e20000100800 */
[----:B------:R-:W2:Y:S03]  /*33170*/  LDL R14, [R1+0xb8] ;  /* 0x0000b800010e7983 */ /* 0x000ea60000100800 */
[----:B0-----:R-:W2:Y:S01]  /*33180*/  LDL R15, [R1+0xbc] ;  /* 0x0000bc00010f7983 */ /* 0x001ea20000100800 */
[----:B------:R-:W2:Y:S02]  /*33190*/  LDL.LU R16, [R1+0x40] ;  /* 0x0000400001107983 */ /* 0x000ea40000300800 */
[----:B------:R-:W2:Y:S02]  /*331a0*/  LDL.LU R17, [R1+0x44] ;  /* 0x0000440001117983 */ /* 0x000ea40000300800 */
[----:B------:R-:W2:Y:S01]  /*331b0*/  LDL.LU R18, [R1+0x48] ;  /* 0x0000480001127983 */ /* 0x000ea20000300800 */
[----:B------:R-:W2:Y:S01]  /*331c0*/  LDL.LU R19, [R1+0x4c] ;  /* 0x00004c0001137983 */ /* 0x000ea20000300800 */
[----:B---3--:R-:W-:Y:S03]  /*331d0*/  HMMA.16816.F32 R8, R20, R4, R8 ;  /* 0x000000041408723c */ /* 0x008fe60000001808 */
[----:B--2---:R-:W-:Y:S01]  /*331e0*/  STL.64 [R1+0x15d8], R18 ;  /* 0x0015d81201007387 */ /* 0x004fe20000100a00 */
[----:B------:R0:W-:Y:S03]  /*331f0*/  STL.64 [R1+0x15d0], R16 ;  /* 0x0015d01001007387 */ /* 0x0001e60000100a00 */
[----:B0-----:R-:W2:Y:S01]  /*33200*/  LDL.LU R16, [R1] ;  /* 0x0000000001107983 */ /* 0x001ea20000300800 */
[----:B------:R-:W2:Y:S02]  /*33210*/  LDL.LU R17, [R1+0x4] ;  /* 0x0000040001117983 */ /* 0x000ea40000300800 */
[----:B------:R-:W-:-:S02]  /*33220*/  IMAD.MOV.U32 R18, RZ, RZ, R2 ;  /* 0x000000ffff127224 */ /* 0x000fc400078e0002 */
[----:B------:R-:W-:Y:S01]  /*33230*/  IMAD.MOV.U32 R19, RZ, RZ, R3 ;  /* 0x000000ffff137224 */ /* 0x000fe200078e0003 */
[----:B------:R-:W3:Y:S01]  /*33240*/  LDL.LU R2, [R1+0x16fc] ;  /* 0x0016fc0001027983 */ /* 0x000ee20000300800 */
[----:B------:R-:W3:Y:S03]  /*33250*/  LDL.LU R3, [R1+0x16f8] ;  /* 0x0016f80001037983 */ /* 0x000ee60000300800 */
[----:B------:R0:W-:Y:S04]  /*33260*/  STL.64 [R1+0x15e8], R18 ;  /* 0x0015e81201007387 */ /* 0x0001e80000100a00 */
[----:B--2---:R-:W-:Y:S01]  /*33270*/  STL.64 [R1+0x15e0], R16 ;  /* 0x0015e01001007387 */ /* 0x004fe20000100a00 */
[----:B0-----:R-:W2:Y:S02]  /*33280*/  LDL R18, [R1+0xd8] ;  /* 0x0000d80001127983 */ /* 0x001ea40000100800 */
[----:B------:R-:W2:Y:S02]  /*33290*/  LDL R19, [R1+0xdc] ;  /* 0x0000dc0001137983 */ /* 0x000ea40000100800 */
[----:B------:R-:W-:Y:S01]  /*332a0*/  STL.64 [R1+0x2a0], R8 ;  /* 0x0002a00801007387 */ /* 0x000fe20000100a00 */
[----:B------:R0:W-:Y:S04]  /*332b0*/  STL.64 [R1+0x2a8], R10 ;  /* 0x0002a80a01007387 */ /* 0x0001e80000100a00 */
[----:B0-----:R-:W2:Y:S01]  /*332c0*/  LDL.LU.64 R10, [R1+0x16f0] ;  /* 0x0016f000010a7983 */ /* 0x001ea20000300a00 */
[----:B------:R-:W2:Y:S02]  /*332d0*/  LDL.LU.64 R8, [R1+0x16e8] ;  /* 0x0016e80001087983 */ /* 0x000ea40000300a00 */
[C---:B--2---:R-:W-:Y:S11]  /*332e0*/  HMMA.16816.F32 R8, R20.reuse, R12, R8 ;  /* 0x0000000c1408723c */ /* 0x044ff60000001808 */
[----:B------:R-:W-:Y:S11]  /*332f0*/  @!UPT UIADD3 URZ, URZ, URZ, URZ ;  /* 0x0000003f3f3ff290 */ /* 0x000ff6000fffe03f */
[----:B------:R-:W-:Y:S01]  /*33300*/  @!UPT UIADD3 URZ, URZ, URZ, URZ ;  /* 0x0000003f3f3ff290 */ /* 0x000fe2000fffe03f */
[----:B------:R0:W-:Y:S01]  /*33310*/  STL.64 [R1+0x280], R8 ;  /* 0x0002800801007387 */ /* 0x0001e20000100a00 */
[----:B------:R-:W-:Y:S03]  /*33320*/  STL.64 [R1+0x288], R10 ;  /* 0x0002880a01007387 */ /* 0x000fe60000100a00 */
[----:B0-----:R-:W2:Y:S01]  /*33330*/  LDL.LU.64 R8, [R1+0x16e0] ;  /* 0x0016e00001087983 */ /* 0x001ea20000300a00 */
[----:B------:R0:W-:Y:S02]  /*33340*/  STL.64 [R1+0x1678], R14 ;  /* 0x0016780e01007387 */ /* 0x0001e40000100a00 */
[----:B------:R-:W3:Y:S02]  /*33350*/  LDL.LU R12, [R1+0x120] ;  /* 0x00012000010c7983 */ /* 0x000ee40000300800 */
[----:B------:R-:W3:Y:S01]  /*33360*/  LDL.LU R13, [R1+0x124] ;  /* 0x00012400010d7983 */ /* 0x000ee20000300800 */
[----:B0-----:R-:W3:Y:S01]  /*33370*/  LDL.LU R14, [R1+0x128] ;  /* 0x00012800010e7983 */ /* 0x001ee20000300800 */
[----:B------:R-:W3:Y:S01]  /*33380*/  LDL.LU R15, [R1+0x12c] ;  /* 0x00012c00010f7983 */ /* 0x000ee20000300800 */
[C---:B--2---:R-:W-:Y:S02]  /*33390*/  HMMA.16816.F32 R8, R20.reuse, R8, R24 ;  /* 0x000000081408723c */ /* 0x044fe40000001818 */
[----:B------:R-:W2:Y:S01]  /*333a0*/  LDL.LU.64 R26, [R1+0x16d8] ;  /* 0x0016d800011a7983 */ /* 0x000ea20000300a00 */
[----:B------:R-:W2:Y:S11]  /*333b0*/  LDL.LU.64 R24, [R1+0x16d0] ;  /* 0x0016d00001187983 */ /* 0x000eb60000300a00 */
[----:B------:R-:W-:Y:S09]  /*333c0*/  @!UPT UIADD3 URZ, URZ, URZ, URZ ;  /* 0x0000003f3f3ff290 */ /* 0x000ff2000fffe03f */
[----:B------:R0:W-:Y:S01]  /*333d0*/  STL.64 [R1+0x270], R8 ;  /* 0x0002700801007387 */ /* 0x0001e20000100a00 */
[----:B------:R2:W-:Y:S03]  /*333e0*/  STL.64 [R1+0x278], R10 ;  /* 0x0002780a01007387 */ /* 0x0005e60000100a00 */
[----:B0-----:R-:W2:Y:S02]  /*333f0*/  LDL.LU.64 R8, [R1+0x16c8] ;  /* 0x0016c80001087983 */ /* 0x001ea40000300a00 */
        /* <DEDUP_REMOVED lines=15> */
[----:B--2---:R-:W-:Y:S01]  /*334f0*/  HMMA.16816.F32 R20, R20, R8, R24 ;  /* 0x000000081414723c */ /* 0x004fe20000001818 */
[----:B------:R-:W2:Y:S01]  /*33500*/  LDL.LU.64 R26, [R1+0x1688] ;  /* 0x00168800011a7983 */ /* 0x000ea20000300a00 */
[----:B------:R-:W2:Y:S02]  /*33510*/  LDL.LU.64 R24, [R1+0x1680] ;  /* 0x0016800001187983 */ /* 0x000ea40000300a00 */
[----:B------:R0:W-:Y:S02]  /*33520*/  STL.64 [R1+0x1628], R10 ;  /* 0x0016280a01007387 */ /* 0x0001e40000100a00 */
[----:B0-----:R-:W2:Y:S11]  /*33530*/  LDL.64 R10, [R1+0xf8] ;  /* 0x0000f800010a7983 */ /* 0x001eb60000100a00 */
[----:B------:R-:W-:Y:S06]  /*33540*/  @!UPT UIADD3 URZ, URZ, URZ, URZ ;  /* 0x0000003f3f3ff290 */ /* 0x000fec000fffe03f */
[----:B------:R-:W-:Y:S01]  /*33550*/  STL.64 [R1+0x240], R20 ;  /* 0x0002401401007387 */ /* 0x000fe20000100a00 */
[----:B------:R0:W-:Y:S03]  /*33560*/  STL.64 [R1+0x248], R22 ;  /* 0x0002481601007387 */ /* 0x0001e60000100a00 */
[----:B0-----:R-:W2:Y:S04]  /*33570*/  LDL R23, [R1+0x380] ;  /* 0x0003800001177983 */ /* 0x001ea80000100800 */
[----:B--2---:R0:W-:Y:S01]  /*33580*/  STL [R1+0x1670], R23 ;  /* 0x0016701701007387 */ /* 0x0041e20000100800 */
[----:B------:R-:W2:Y:S02]  /*33590*/  LDL.LU R20, [R1+0x130] ;  /* 0x0001300001147983 */ /* 0x000ea40000300800 */
[----:B------:R-:W2:Y:S02]  /*335a0*/  LDL.LU R21, [R1+0x134] ;  /* 0x0001340001157983 */ /* 0x000ea40000300800 */
[----:B------:R-:W2:Y:S01]  /*335b0*/  LDL.LU R22, [R1+0x138] ;  /* 0x0001380001167983 */ /* 0x000ea20000300800 */
[----:B0-----:R-:W2:Y:S01]  /*335c0*/  LDL.LU R23, [R1+0x13c] ;  /* 0x00013c0001177983 */ /* 0x001ea20000300800 */
[----:B------:R-:W-:-:S02]  /*335d0*/  IMAD.MOV.U32 R5, RZ, RZ, R10 ;  /* 0x000000ffff057224 */ /* 0x000fc400078e000a */
[----:B------:R-:W-:Y:S01]  /*335e0*/  IMAD.MOV.U32 R4, RZ, RZ, R11 ;  /* 0x000000ffff047224 */ /* 0x000fe200078e000b */
[C---:B--2---:R-:W-:Y:S11]  /*335f0*/  HMMA.16816.F32 R20, R24.reuse, R10, R20 ;  /* 0x0000000a1814723c */ /* 0x044ff60000001814 */
[----:B------:R-:W-:Y:S11]  /*33600*/  @!UPT UIADD3 URZ, URZ, URZ, URZ ;  /* 0x0000003f3f3ff290 */ /* 0x000ff6000fffe03f */
[----:B------:R-:W-:Y:S01]  /*33610*/  @!UPT UIADD3 URZ, URZ, URZ, URZ ;  /* 0x0000003f3f3ff290 */ /* 0x000fe2000fffe03f */
[----:B------:R-:W-:Y:S01]  /*33620*/  STL.64 [R1+0x230], R20 ;  /* 0x0002301401007387 */ /* 0x000fe20000100a00 */
[----:B------:R-:W-:Y:S02]  /*33630*/  STL.64 [R1+0x238], R22 ;  /* 0x0002381601007387 */ /* 0x000fe40000100a00 */
[----:B------:R-:W2:Y:S02]  /*33640*/  LDL R10, [R1+0x88] ;  /* 0x00008800010a7983 */ /* 0x000ea40000100800 */
[----:B------:R-:W2:Y:S02]  /*33650*/  LDL R11, [R1+0x8c] ;  /* 0x00008c00010b7983 */ /* 0x000ea40000100800 */
[----:B--2---:R3:W-:Y:S02]  /*33660*/  STL.64 [R1+0x1640], R10 ;  /* 0x0016400a01007387 */ /* 0x0047e40000100a00 */
[----:B---3--:R-:W-:Y:S02]  /*33670*/  HMMA.16816.F32 R8, R24, R18, R12 ;  /* 0x000000121808723c */ /* 0x008fe4000000180c */
[----:B------:R-:W-:Y:S11]  /*33680*/  STL.64 [R1+0x15f8], R18 ;  /* 0x0015f81201007387 */ /* 0x000ff60000100a00 */
[----:B------:R-:W-:Y:S10]  /*33690*/  @!UPT UIADD3 URZ, URZ, URZ, URZ ;  /* 0x0000003f3f3ff290 */ /* 0x000ff4000fffe03f */
[----:B------:R-:W-:Y:S01]  /*336a0*/  STL.64 [R1+0x220], R8 ;  /* 0x0002200801007387 */ /* 0x000fe20000100a00 */
[----:B------:R0:W-:Y:S02]  /*336b0*/  STL.64 [R1+0x228], R10 ;  /* 0x0002280a01007387 */ /* 0x0001e40000100a00 */
[----:B------:R-:W2:Y:S02]  /*336c0*/  LDL.LU R12, [R1+0x110] ;  /* 0x00011000010c7983 */ /* 0x000ea40000300800 */
[----:B------:R-:W2:Y:S01]  /*336d0*/  LDL.LU R13, [R1+0x114] ;  /* 0x00011400010d7983 */ /* 0x000ea20000300800 */
[----:B------:R-:W2:Y:S01]  /*336e0*/  LDL.LU R14, [R1+0x118] ;  /* 0x00011800010e7983 */ /* 0x000ea20000300800 */
[----:B------:R-:W2:Y:S03]  /*336f0*/  LDL.LU R15, [R1+0x11c] ;  /* 0x00011c00010f7983 */ /* 0x000ea60000300800 */
[----:B0-----:R-:W3:Y:S04]  /*33700*/  LDL R10, [R1+0x98] ;  /* 0x00009800010a7983 */ /* 0x001ee80000100800 */
[----:B------:R-:W3:Y:S01]  /*33710*/  LDL R11, [R1+0x9c] ;  /* 0x00009c00010b7983 */ /* 0x000ee20000100800 */
[----:B------:R-:W-:-:S02]  /*33720*/  IMAD.MOV.U32 R18, RZ, RZ, R5 ;  /* 0x000000ffff127224 */ /* 0x000fc400078e0005 */
[----:B------:R-:W-:Y:S01]  /*33730*/  IMAD.MOV.U32 R19, RZ, RZ, R4 ;  /* 0x000000ffff137224 */ /* 0x000fe200078e0004 */
[----:B---3--:R0:W-:Y:S01]  /*33740*/  STL.64 [R1+0x1658], R10 ;  /* 0x0016580a01007387 */ /* 0x0081e20000100a00 */
[----:B------:R-:W3:Y:S02]  /*33750*/  LDL.LU R8, [R1+0xe0] ;  /* 0x0000e00001087983 */ /* 0x000ee40000300800 */
[----:B------:R-:W3:Y:S01]  /*33760*/  LDL.LU R9, [R1+0xe4] ;  /* 0x0000e40001097983 */ /* 0x000ee20000300800 */
[----:B0-----:R-:W3:Y:S01]  /*33770*/  LDL.LU R10, [R1+0xe8] ;  /* 0x0000e800010a7983 */ /* 0x001ee20000300800 */
[----:B------:R-:W3:Y:S02]  /*33780*/  LDL.LU R11, [R1+0xec] ;  /* 0x0000ec00010b7983 */ /* 0x000ee40000300800 */
[----:B------:R-:W2:Y:S02]  /*33790*/  LDL.LU R20, [R1+0x100] ;  /* 0x0001000001147983 */ /* 0x000ea40000300800 */
[----:B------:R-:W2:Y:S01]  /*337a0*/  LDL.LU R21, [R1+0x104] ;  /* 0x0001040001157983 */ /* 0x000ea20000300800 */
[----:B------:R-:W2:Y:S01]  /*337b0*/  LDL.LU R22, [R1+0x108] ;  /* 0x0001080001167983 */ /* 0x000ea20000300800 */
[----:B------:R-:W2:Y:S02]  /*337c0*/  LDL.LU R23, [R1+0x10c] ;  /* 0x00010c0001177983 */ /* 0x000ea40000300800 */
[----:B------:R0:W-:Y:S02]  /*337d0*/  STL.64 [R1+0x1620], R18 ;  /* 0x0016201201007387 */ /* 0x0001e40000100a00 */
[----:B------:R-:W2:Y:S01]  /*337e0*/  LDL.LU R16, [R1+0x30] ;  /* 0x0000300001107983 */ /* 0x000ea20000300800 */
[----:B------:R-:W2:Y:S04]  /*337f0*/  LDL.LU R17, [R1+0x34] ;  /* 0x0000340001117983 */ /* 0x000ea80000300800 */
[----:B0-----:R-:W2:Y:S01]  /*33800*/  LDL.LU R18, [R1+0x38] ;  /* 0x0000380001127983 */ /* 0x001ea20000300800 */
[----:B------:R-:W2:Y:S03]  /*33810*/  LDL.LU R19, [R1+0x3c] ;  /* 0x00003c0001137983 */ /* 0x000ea60000300800 */
[----:B--2---:R-:W-:Y:S01]  /*33820*/  STL.64 [R1+0x1638], R18 ;  /* 0x0016381201007387 */ /* 0x004fe20000100a00 */
[----:B------:R0:W-:Y:S03]  /*33830*/  STL.64 [R1+0x1630], R16 ;  /* 0x0016301001007387 */ /* 0x0001e60000100a00 */
[----:B0-----:R-:W2:Y:S01]  /*33840*/  LDL.LU R16, [R1+0x50] ;  /* 0x0000500001107983 */ /* 0x001ea20000300800 */
[----:B------:R-:W2:Y:S02]  /*33850*/  LDL.LU R17, [R1+0x54] ;  /* 0x0000540001117983 */ /* 0x000ea40000300800 */
[----:B------:R-:W2:Y:S02]  /*33860*/  LDL.LU R18, [R1+0x58] ;  /* 0x0000580001127983 */ /* 0x000ea40000300800 */
[----:B------:R-:W2:Y:S01]  /*33870*/  LDL.LU R19, [R1+0x5c] ;  /* 0x00005c0001137983 */ /* 0x000ea20000300800 */
[C---:B------:R-:W-:Y:S01]  /*33880*/  HMMA.16816.F32 R12, R24.reuse, R6, R12 ;  /* 0x00000006180c723c */ /* 0x040fe2000000180c */
[----:B--2---:R-:W-:Y:S01]  /*33890*/  STL.64 [R1+0x1650], R18 ;  /* 0x0016501201007387 */ /* 0x004fe20000100a00 */
[----:B------:R0:W-:Y:S03]  /*338a0*/  STL.64 [R1+0x1648], R16 ;  /* 0x0016481001007387 */ /* 0x0001e60000100a00 */
[----:B0-----:R-:W2:Y:S01]  /*338b0*/  LDL.LU R16, [R1+0x60] ;  /* 0x0000600001107983 */ /* 0x001ea20000300800 */
[----:B------:R-:W2:Y:S02]  /*338c0*/  LDL.LU R17, [R1+0x64] ;  /* 0x0000640001117983 */ /* 0x000ea40000300800 */
[----:B------:R-:W2:Y:S02]  /*338d0*/  LDL.LU R18, [R1+0x68] ;  /* 0x0000680001127983 */ /* 0x000ea40000300800 */
[----:B------:R-:W2:Y:S02]  /*338e0*/  LDL.LU R19, [R1+0x6c] ;  /* 0x00006c0001137983 */ /* 0x000ea40000300800 */
[----:B--2---:R0:W-:Y:S01]  /*338f0*/  STL.64 [R1+0x1668], R18 ;  /* 0x0016681201007387 */ /* 0x0041e20000100a00 */
[----:B------:R-:W-:Y:S03]  /*33900*/  STL.64 [R1+0x1660], R16 ;  /* 0x0016601001007387 */ /* 0x000fe60000100a00 */
[----:B0-----:R-:W3:Y:S07]  /*33910*/  LDL.64 R18, [R1+0xa8] ;  /* 0x0000a80001127983 */ /* 0x001eee0000100a00 */
[----:B------:R-:W-:Y:S02]  /*33920*/  STL.64 [R1+0x210], R12 ;  /* 0x0002100c01007387 */ /* 0x000fe40000100a00 */
[----:B------:R0:W-:Y:S02]  /*33930*/  STL.64 [R1+0x218], R14 ;  /* 0x0002180e01007387 */ /* 0x0001e40000100a00 */
[----:B0-----:R-:W2:Y:S01]  /*33940*/  LDL.LU.64 R14, [R1+0x1678] ;  /* 0x00167800010e7983 */ /* 0x001ea20000300a00 */
[----:B------:R0:W-:Y:S02]  /*33950*/  STL.64 [R1+0x15f0], R6 ;  /* 0x0015f00601007387 */ /* 0x0001e40000100a00 */
[----:B------:R-:W4:Y:S02]  /*33960*/  LDL.LU R4, [R1+0x10] ;  /* 0x0000100001047983 */ /* 0x000f240000300800 */
[----:B------:R-:W4:Y:S01]  /*33970*/  LDL.LU R5, [R1+0x14] ;  /* 0x0000140001057983 */ /* 0x000f220000300800 */
[----:B0-----:R-:W4:Y:S01]  /*33980*/  LDL.LU R6, [R1+0x18] ;  /* 0x0000180001067983 */ /* 0x001f220000300800 */
[----:B------:R-:W4:Y:S01]  /*33990*/  LDL.LU R7, [R1+0x1c] ;  /* 0x00001c0001077983 */ /* 0x000f220000300800 */
[C---:B---3--:R-:W-:Y:S08]  /*339a0*/  HMMA.16816.F32 R8, R24.reuse, R18, R8 ;  /* 0x000000121808723c */ /* 0x048ff00000001808 */
[----:B--2---:R-:W-:Y:S01]  /*339b0*/  HMMA.16816.F32 R20, R24, R14, R20 ;  /* 0x0000000e1814723c */ /* 0x004fe20000001814 */
[----:B----4-:R-:W-:Y:S01]  /*339c0*/  STL.64 [R1+0x1608], R6 ;  /* 0x0016080601007387 */ /* 0x010fe20000100a00 */
[----:B------:R0:W-:Y:S03]  /*339d0*/  STL.64 [R1+0x1600], R4 ;  /* 0x0016000401007387 */ /* 0x0001e60000100a00 */
[----:B0-----:R-:W2:Y:S01]  /*339e0*/  LDL.LU R4, [R1+0x20] ;  /* 0x0000200001047983 */ /* 0x001ea20000300800 */
[----:B------:R-:W2:Y:S11]  /*339f0*/  LDL.LU R5, [R1+0x24] ;  /* 0x0000240001057983 */ /* 0x000eb60000300800 */
[----:B------:R-:W-:Y:S06]  /*33a00*/  @!UPT UIADD3 URZ, URZ, URZ, URZ ;  /* 0x0000003f3f3ff290 */ /* 0x000fec000fffe03f */
[----:B------:R0:W-:Y:S02]  /*33a10*/  STL.64 [R1+0x200], R20 ;  /* 0x0002001401007387 */ /* 0x0001e40000100a00 */
[----:B------:R1:W-:Y:S02]  /*33a20*/  STL.64 [R1+0x208], R22 ;  /* 0x0002081601007387 */ /* 0x0003e40000100a00 */
[----:B------:R-:W-:Y:S02]  /*33a30*/  IMAD.MOV.U32 R6, RZ, RZ, R3 ;  /* 0x000000ffff067224 */ /* 0x000fe400078e0003 */
[----:B------:R-:W-:Y:S02]  /*33a40*/  IMAD.MOV.U32 R7, RZ, RZ, R2 ;  /* 0x000000ffff077224 */ /* 0x000fe400078e0002 */
[----:B------:R-:W-:Y:S02]  /*33a50*/  IMAD.MOV.U32 R3, RZ, RZ, R10 ;  /* 0x000000ffff037224 */ /* 0x000fe400078e000a */
[----:B------:R-:W-:-:S02]  /*33a60*/  IMAD.MOV.U32 R2, RZ, RZ, R11 ;  /* 0x000000ffff027224 */ /* 0x000fc400078e000b */
[----:B0-----:R-:W-:Y:S01]  /*33a70*/  IMAD.MOV.U32 R21, RZ, RZ, R18 ;  /* 0x000000ffff157224 */ /* 0x001fe200078e0012 */
[----:B-1----:R-:W3:Y:S01]  /*33a80*/  LDL.LU R23, [R1+0x1670] ;  /* 0x0016700001177983 */ /* 0x002ee20000300800 */
[----:B------:R-:W-:Y:S02]  /*33a90*/  IMAD.MOV.U32 R20, RZ, RZ, R19 ;  /* 0x000000ffff147224 */ /* 0x000fe400078e0013 */
[----:B------:R-:W4:Y:S02]  /*33aa0*/  LDL.LU.64 R18, [R1+0x1668] ;  /* 0x0016680001127983 */ /* 0x000f240000300a00 */
[----:B------:R-:W4:Y:S01]  /*33ab0*/  LDL.LU.64 R16, [R1+0x1660] ;  /* 0x0016600001107983 */ /* 0x000f220000300a00 */
[----:B------:R4:W-:Y:S01]  /*33ac0*/  STL.64 [R1+0x1f0], R8 ;  /* 0x0001f00801007387 */ /* 0x0009e20000100a00 */
[----:B------:R-:W4:Y:S02]  /*33ad0*/  LDL.LU.64 R10, [R1+0x1658] ;  /* 0x00165800010a7983 */ /* 0x000f240000300a00 */
[----:B------:R-:W-:Y:S02]  /*33ae0*/  STL [R1+0x146c], R2 ;  /* 0x00146c0201007387 */ /* 0x000fe40000100800 */
[----:B------:R-:W-:Y:S01]  /*33af0*/  STL [R1+0x1468], R3 ;  /* 0x0014680301007387 */ /* 0x000fe20000100800 */
[C---:B----4-:R-:W-:Y:S01]  /*33b00*/  HMMA.16816.F32 R8, R24.reuse, R10, R16 ;  /* 0x0000000a1808723c */ /* 0x050fe20000001810 */
[----:B------:R-:W4:Y:S01]  /*33b10*/  LDL.LU.64 R18, [R1+0x1650] ;  /* 0x0016500001127983 */ /* 0x000f220000300a00 */
[----:B------:R-:W4:Y:S11]  /*33b20*/  LDL.LU.64 R16, [R1+0x1648] ;  /* 0x0016480001107983 */ /* 0x000f360000300a00 */
[----:B------:R-:W-:Y:S10]  /*33b30*/  @!UPT UIADD3 URZ, URZ, URZ, URZ ;  /* 0x0000003f3f3ff290 */ /* 0x000ff4000fffe03f */
[----:B------:R-:W-:Y:S01]  /*33b40*/  STL.64 [R1+0x1e0], R8 ;  /* 0x0001e00801007387 */ /* 0x000fe20000100a00 */
[----:B------:R0:W-:Y:S03]  /*33b50*/  STL.64 [R1+0x1e8], R10 ;  /* 0x0001e80a01007387 */ /* 0x0001e60000100a00 */
[----:B0-----:R-:W4:Y:S02]  /*33b60*/  LDL.LU.64 R10, [R1+0x1640] ;  /* 0x00164000010a7983 */ /* 0x001f240000300a00 */
[C---:B----4-:R-:W-:Y:S02]  /*33b70*/  HMMA.16816.F32 R8, R24.reuse, R10, R16 ;  /* 0x0000000a1808723c */ /* 0x050fe40000001810 */
[----:B------:R-:W4:Y:S01]  /*33b80*/  LDL.LU.64 R18, [R1+0x1638] ;  /* 0x0016380001127983 */ /* 0x000f220000300a00 */
[----:B------:R-:W4:Y:S11]  /*33b90*/  LDL.LU.64 R16, [R1+0x1630] ;  /* 0x0016300001107983 */ /* 0x000f360000300a00 */
[----:B------:R-:W-:Y:S09]  /*33ba0*/  @!UPT UIADD3 URZ, URZ, URZ, URZ ;  /* 0x0000003f3f3ff290 */ /* 0x000ff2000fffe03f */
[----:B------:R-:W-:Y:S01]  /*33bb0*/  STL.64 [R1+0x1d0], R8 ;  /* 0x0001d00801007387 */ /* 0x000fe20000100a00 */
[----:B------:R0:W-:Y:S03]  /*33bc0*/  STL.64 [R1+0x1d8], R10 ;  /* 0x0001d80a01007387 */ /* 0x0001e60000100a00 */
[----:B0-----:R-:W4:Y:S02]  /*33bd0*/  LDL.LU.64 R10, [R1+0x1628] ;  /* 0x00162800010a7983 */ /* 0x001f240000300a00 */
[----:B----4-:R-:W-:Y:S02]  /*33be0*/  HMMA.16816.F32 R24, R24, R10, R16 ;  /* 0x0000000a1818723c */ /* 0x010fe40000001810 */
[----:B------:R-:W2:Y:S01]  /*33bf0*/  LDL.LU.64 R18, [R1+0x1620] ;  /* 0x0016200001127983 */ /* 0x000ea20000300a00 */
[----:B------:R-:W2:Y:S02]  /*33c00*/  LDL.LU.64 R10, [R1+0x1618] ;  /* 0x00161800010a7983 */ /* 0x000ea40000300a00 */
[----:B------:R-:W2:Y:S11]  /*33c10*/  LDL.LU.64 R8, [R1+0x1610] ;  /* 0x0016100001087983 */ /* 0x000eb60000300a00 */
[----:B------:R-:W-:Y:S07]  /*33c20*/  @!UPT UIADD3 URZ, URZ, URZ, URZ ;  /* 0x0000003f3f3ff290 */ /* 0x000fee000fffe03f */
[----:B------:R-:W-:Y:S01]  /*33c30*/  STL.64 [R1+0x1b0], R24 ;  /* 0x0001b01801007387 */ /* 0x000fe20000100a00 */
[----:B------:R0:W-:Y:S03]  /*33c40*/  STL.64 [R1+0x1b8], R26 ;  /* 0x0001b81a01007387 */ /* 0x0001e60000100a00 */
[----:B0-----:R-:W4:Y:S01]  /*33c50*/  LDL R26, [R1+0x384] ;  /* 0x00038400011a7983 */ /* 0x001f220000100800 */
[C---:B--2---:R-:W-:Y:S03]  /*33c60*/  HMMA.16816.F32 R16, R8.reuse, R18, R4 ;  /* 0x000000120810723c */ /* 0x044fe60000001804 */
[----:B------:R-:W2:Y:S01]  /*33c70*/  LDL.LU.64 R6, [R1+0x1608] ;  /* 0x0016080001067983 */ /* 0x000ea20000300a00 */
[----:B------:R-:W2:Y:S11]  /*33c80*/  LDL.LU.64 R4, [R1+0x1600] ;  /* 0x0016000001047983 */ /* 0x000eb60000300a00 */
[----:B------:R-:W-:Y:S08]  /*33c90*/  @!UPT UIADD3 URZ, URZ, URZ, URZ ;  /* 0x0000003f3f3ff290 */ /* 0x000ff0000fffe03f */
        /* <DEDUP_REMOVED lines=17> */
[----:B------:R-:W2:Y:S02]  /*33db0*/  LDL.LU.64 R4, [R1+0x15c0] ;  /* 0x0015c00001047983 */ /* 0x000ea40000300a00 */
[----:B--2---:R-:W-:Y:S01]  /*33dc0*/  HMMA.16816.F32 R4, R8, R14, R4 ;  /* 0x0000000e0804723c */ /* 0x004fe20000001804 */
[----:B------:R-:W2:Y:S11]  /*33dd0*/  LDL.LU R15, [R1+0x15bc] ;  /* 0x0015bc00010f7983 */ /* 0x000eb60000300800 */
[----:B------:R-:W-:Y:S11]  /*33de0*/  @!UPT UIADD3 URZ, URZ, URZ, URZ ;  /* 0x0000003f3f3ff290 */ /* 0x000ff6000fffe03f */
[----:B------:R-:W-:Y:S01]  /*33df0*/  STL.64 [R1+0x160], R4 ;  /* 0x0001600401007387 */ /* 0x000fe20000100a00 */
[----:B------:R0:W-:Y:S03]  /*33e00*/  STL.64 [R1+0x168], R6 ;  /* 0x0001680601007387 */ /* 0x0001e60000100a00 */
[----:B0-----:R-:W3:Y:S04]  /*33e10*/  LDL.LU.64 R6, [R1+0x98] ;  /* 0x0000980001067983 */ /* 0x001ee80000300a00 */
[----:B--2---:R-:W0:Y:S04]  /*33e20*/  LDSM.16.MT88.4 R12, [R15+0x12800] ;  /* 0x012800000f0c783b */ /* 0x004e280000004200 */
[----:B0-----:R0:W-:Y:S01]  /*33e30*/  STL.64 [R1+0x15b0], R14 ;  /* 0x0015b00e01007387 */ /* 0x0011e20000100a00 */
[----:B------:R1:W-:Y:S02]  /*33e40*/  STL.64 [R1+0x15a8], R12 ;  /* 0x0015a80c01007387 */ /* 0x0003e40000100a00 */
[----:B0-----:R-:W-:-:S02]  /*33e50*/  IMAD.MOV.U32 R14, RZ, RZ, R21 ;  /* 0x000000ffff0e7224 */ /* 0x001fc400078e0015 */
[----:B------:R-:W-:Y:S02]  /*33e60*/  IMAD.MOV.U32 R15, RZ, RZ, R20 ;  /* 0x000000ffff0f7224 */ /* 0x000fe400078e0014 */
[----:B---3--:R-:W-:Y:S05]  /*33e70*/  LDSM.16.MT88.4 R20, [R23+0x13000] ;  /* 0x013000001714783b */ /* 0x008fea0000004200 */
[----:B-1----:R-:W-:Y:S01]  /*33e80*/  HMMA.16816.F32 R12, R8, R14, R16 ;  /* 0x0000000e080c723c */ /* 0x002fe20000001810 */
[----:B------:R-:W2:Y:S04]  /*33e90*/  LDL.LU R19, [R1+0x15b8] ;  /* 0x0015b80001137983 */ /* 0x000ea80000300800 */
[----:B--2---:R-:W0:Y:S04]  /*33ea0*/  LDSM.16.MT88.4 R16, [R19+0x12800] ;  /* 0x012800001310783b */ /* 0x004e280000004200 */
[----:B0-----:R-:W-:Y:S11]  /*33eb0*/  STL.64 [R1+0x1538], R18 ;  /* 0x0015381201007387 */ /* 0x001ff60000100a00 */
[----:B------:R-:W-:Y:S03]  /*33ec0*/  @!UPT UIADD3 URZ, URZ, URZ, URZ ;  /* 0x0000003f3f3ff290 */ /* 0x000fe6000fffe03f */
[----:B------:R-:W-:Y:S02]  /*33ed0*/  STL.64 [R1+0x150], R12 ;  /* 0x0001500c01007387 */ /* 0x000fe40000100a00 */
[----:B------:R-:W-:Y:S02]  /*33ee0*/  STL.64 [R1+0x158], R14 ;  /* 0x0001580e01007387 */ /* 0x000fe40000100a00 */
[----:B------:R0:W-:Y:S02]  /*33ef0*/  STL.64 [R1+0x1530], R16 ;  /* 0x0015301001007387 */ /* 0x0001e40000100a00 */
[----:B0-----:R-:W2:Y:S01]  /*33f00*/  LDL.LU R16, [R1+0x1c0] ;  /* 0x0001c00001107983 */ /* 0x001ea20000300800 */
[----:B------:R-:W2:Y:S02]  /*33f10*/  LDL.LU R17, [R1+0x1c4] ;  /* 0x0001c40001117983 */ /* 0x000ea40000300800 */
[----:B------:R-:W2:Y:S02]  /*33f20*/  LDL.LU R18, [R1+0x1c8] ;  /* 0x0001c80001127983 */ /* 0x000ea40000300800 */
[----:B------:R-:W2:Y:S01]  /*33f30*/  LDL.LU R19, [R1+0x1cc] ;  /* 0x0001cc0001137983 */ /* 0x000ea20000300800 */
[----:B------:R-:W3:Y:S01]  /*33f40*/  LDL.LU R12, [R1+0x300] ;  /* 0x00030000010c7983 */ /* 0x000ee20000300800 */
[----:B------:R-:W-:Y:S02]  /*33f50*/  STL [R1+0x147c], R20 ;  /* 0x00147c1401007387 */ /* 0x000fe40000100800 */
[----:B------:R-:W-:Y:S02]  /*33f60*/  STL [R1+0x1478], R21 ;  /* 0x0014781501007387 */ /* 0x000fe40000100800 */
[----:B------:R-:W-:Y:S01]  /*33f70*/  STL [R1+0x1474], R22 ;  /* 0x0014741601007387 */ /* 0x000fe20000100800 */
[----:B------:R-:W-:Y:S02]  /*33f80*/  STL [R1+0x1470], R23 ;  /* 0x0014701701007387 */ /* 0x000fe40000100800 */
[----:B----4-:R-:W0:Y:S02]  /*33f90*/  LDSM.16.M88.4 R20, [R26+0x80] ;  /* 0x000080001a14783b */ /* 0x010e240000000200 */
[----:B0-----:R-:W-:Y:S02]  /*33fa0*/  STL.64 [R1+0x60], R20 ;  /* 0x0000601401007387 */ /* 0x001fe40000100a00 */
[----:B------:R2:W-:Y:S02]  /*33fb0*/  STL.64 [R1+0x68], R22 ;  /* 0x0000681601007387 */ /* 0x0005e40000100a00 */
[----:B------:R-:W-:-:S02]  /*33fc0*/  IMAD.MOV.U32 R13, RZ, RZ, R29 ;  /* 0x000000ffff0d7224 */ /* 0x000fc400078e001d */
[----:B------:R-:W-:Y:S02]  /*33fd0*/  IMAD.MOV.U32 R14, RZ, RZ, R28 ;  /* 0x000000ffff0e7224 */ /* 0x000fe400078e001c */
[----:B------:R-:W-:Y:S01]  /*33fe0*/  IMAD.MOV.U32 R15, RZ, RZ, R0 ;  /* 0x000000ffff0f7224 */ /* 0x000fe200078e0000 */
[----:B--2---:R-:W-:Y:S07]  /*33ff0*/  HMMA.16816.F32 R20, R8, R6, R16 ;  /* 0x000000060814723c */ /* 0x004fee0000001810 */
[----:B------:R-:W-:-:S02]  /*34000*/  IMAD.MOV.U32 R17, RZ, RZ, R6 ;  /* 0x000000ffff117224 */ /* 0x000fc400078e0006 */
[----:B------:R-:W-:Y:S02]  /*34010*/  IMAD.MOV.U32 R16, RZ, RZ, R7 ;  /* 0x000000ffff107224 */ /* 0x000fe400078e0007 */
[----:B------:R-:W-:Y:S11]  /*34020*/  LDSM.16.M88.4 R4, [R26+0x4080] ;  /* 0x004080001a04783b */ /* 0x000ff60000000200 */
[----:B------:R-:W-:Y:S01]  /*34030*/  @!UPT UIADD3 URZ, URZ, URZ, URZ ;  /* 0x0000003f3f3ff290 */ /* 0x000fe2000fffe03f */
[----:B------:R-:W-:Y:S01]  /*34040*/  STL.64 [R1+0x140], R20 ;  /* 0x0001401401007387 */ /* 0x000fe20000100a00 */
[----:B------:R-:W-:Y:S02]  /*34050*/  STL.64 [R1+0x148], R22 ;  /* 0x0001481601007387 */ /* 0x000fe40000100a00 */
[----:B------:R-:W0:Y:S02]  /*34060*/  LDSM.16.M88.4 R20, [R26+0x2080] ;  /* 0x002080001a14783b */ /* 0x000e240000000200 */
[----:B0-----:R-:W-:Y:S02]  /*34070*/  STL.64 [R1+0x50], R20 ;  /* 0x0000501401007387 */ /* 0x001fe40000100a00 */
[----:B------:R-:W-:Y:S02]  /*34080*/  STL.64 [R1+0x58], R22 ;  /* 0x0000581601007387 */ /* 0x000fe40000100a00 */
[----:B------:R-:W0:Y:S04]  /*34090*/  LDSM.16.M88.4 R20, [R26+0x6080] ;  /* 0x006080001a14783b */ /* 0x000e280000000200 */
[----:B------:R-:W-:Y:S01]  /*340a0*/  STL.64 [R1+0x40], R4 ;  /* 0x0000400401007387 */ /* 0x000fe20000100a00 */
[----:B------:R-:W-:Y:S02]  /*340b0*/  STL.64 [R1+0x48], R6 ;  /* 0x0000480601007387 */ /* 0x000fe40000100a00 */
[----:B------:R-:W1:Y:S02]  /*340c0*/  LDSM.16.M88.4 R4, [R26+0x8080] ;  /* 0x008080001a04783b */ /* 0x000e640000000200 */
[----:B0-----:R-:W-:Y:S02]  /*340d0*/  STL.64 [R1+0x30], R20 ;  /* 0x0000301401007387 */ /* 0x001fe40000100a00 */
[----:B------:R-:W-:Y:S02]  /*340e0*/  STL.64 [R1+0x38], R22 ;  /* 0x0000381601007387 */ /* 0x000fe40000100a00 */
[----:B-1----:R-:W-:Y:S02]  /*340f0*/  STL.64 [R1+0x20], R4 ;  /* 0x0000200401007387 */ /* 0x002fe40000100a00 */
[----:B------:R-:W-:Y:S01]  /*34100*/  IMAD.MOV.U32 R29, RZ, RZ, R6 ;  /* 0x000000ffff1d7224 */ /* 0x000fe200078e0006 */
[----:B------:R-:W-:Y:S01]  /*34110*/  STL.64 [R1+0x28], R6 ;  /* 0x0000280601007387 */ /* 0x000fe20000100a00 */
[----:B------:R-:W-:-:S02]  /*34120*/  IMAD.MOV.U32 R28, RZ, RZ, R7 ;  /* 0x000000ffff1c7224 */ /* 0x000fc400078e0007 */
[----:B------:R-:W0:Y:S03]  /*34130*/  LDSM.16.M88.4 R4, [R26+0xa080] ;  /* 0x00a080001a04783b */ /* 0x000e260000000200 */
[----:B------:R-:W-:Y:S01]  /*34140*/  STL [R1+0x11ec], R28 ;  /* 0x0011ec1c01007387 */ /* 0x000fe20000100800 */
[----:B------:R-:W-:Y:S03]  /*34150*/  STL [R1+0x11e8], R29 ;  /* 0x0011e81d01007387 */ /* 0x000fe60000100800 */
[----:B0-----:R-:W-:Y:S01]  /*34160*/  STL.64 [R1+0x10], R4 ;  /* 0x0000100401007387 */ /* 0x001fe20000100a00 */
[----:B------:R-:W-:Y:S02]  /*34170*/  IMAD.MOV.U32 R2, RZ, RZ, R4 ;  /* 0x000000ffff027224 */ /* 0x000fe400078e0004 */
[----:B------:R-:W-:Y:S02]  /*34180*/  STL.64 [R1+0x18], R6 ;  /* 0x0000180601007387 */ /* 0x000fe40000100a00 */
[----:B------:R-:W-:Y:S01]  /*34190*/  IMAD.MOV.U32 R3, RZ, RZ, R5 ;  /* 0x000000ffff037224 */ /* 0x000fe200078e0005 */
[----:B------:R-:W2:Y:S04]  /*341a0*/  LDL R27, [R1+0xe40] ;  /* 0x000e4000011b7983 */ /* 0x000ea80000100800 */
[----:B------:R-:W0:Y:S04]  /*341b0*/  LDSM.16.M88.4 R4, [R26+0xc080] ;  /* 0x00c080001a04783b */ /* 0x000e280000000200 */
[----:B0-----:R-:W-:Y:S01]  /*341c0*/  STL.64 [R1], R4 ;  /* 0x0000000401007387 */ /* 0x001fe20000100a00 */
[----:B------:R-:W-:Y:S02]  /*341d0*/  STL [R1+0x8], R6 ;  /* 0x0000080601007387 */ /* 0x000fe40000100800 */
[----:B------:R-:W-:-:S02]  /*341e0*/  IMAD.MOV.U32 R0, RZ, RZ, R7 ;  /* 0x000000ffff007224 */ /* 0x000fc400078e0007 */
[----:B------:R-:W0:Y:S04]  /*341f0*/  LDSM.16.M88.4 R4, [R26+0xe080] ;  /* 0x00e080001a04783b */ /* 0x000e280000000200 */
[----:B------:R-:W-:Y:S01]  /*34200*/  STL [R1+0x12b8], R0 ;  /* 0x0012b80001007387 */ /* 0x000fe20000100800 */
[----:B------:R-:W4:Y:S03]  /*34210*/  LDL R19, [R1+0xe3c] ;  /* 0x000e3c0001137983 */ /* 0x000f260000100800 */
[----:B0-----:R0:W-:Y:S01]  /*34220*/  STL [R1+0x12c0], R6 ;  /* 0x0012c00601007387 */ /* 0x0011e20000100800 */
[----:B------:R1:W-:Y:S02]  /*34230*/  STL [R1+0x12bc], R7 ;  /* 0x0012bc0701007387 */ /* 0x0003e40000100800 */
[----:B------:R2:W-:Y:S01]  /*34240*/  STL.64 [R1+0x1480], R4 ;  /* 0x0014800401007387 */ /* 0x0005e20000100a00 */
[----:B0-----:R-:W3:Y:S01]  /*34250*/  LDL.LU R6, [R1+0x88] ;  /* 0x0000880001067983 */ /* 0x001ee20000300800 */
[----:B-1----:R-:W3:Y:S03]  /*34260*/  LDL.LU R7, [R1+0x8c] ;  /* 0x00008c0001077983 */ /* 0x002ee60000300800 */
[----:B--2---:R-:W0:Y:S01]  /*34270*/  LDSM.16.MT88.4 R24, [R27+0x13000] ;  /* 0x013000001b18783b */ /* 0x004e220000004200 */
[----:B---3--:R-:W-:Y:S11]  /*34280*/  HMMA.16816.F32 R12, R8, R6, R12 ;  /* 0x00000006080c723c */ /* 0x008ff6000000180c */
[----:B------:R-:W-:Y:S11]  /*34290*/  @!UPT UIADD3 URZ, URZ, URZ, URZ ;  /* 0x0000003f3f3ff290 */ /* 0x000ff6000fffe03f */
[----:B------:R-:W-:Y:S02]  /*342a0*/  @!UPT UIADD3 URZ, URZ, URZ, URZ ;  /* 0x0000003f3f3ff290 */ /* 0x000fe4000fffe03f */
[----:B------:R-:W-:Y:S02]  /*342b0*/  IMAD.MOV.U32 R22, RZ, RZ, R14 ;  /* 0x000000ffff167224 */ /* 0x000fe400078e000e */
[----:B------:R-:W-:Y:S02]  /*342c0*/  IMAD.MOV.U32 R23, RZ, RZ, R15 ;  /* 0x000000ffff177224 */ /* 0x000fe400078e000f */
[----:B------:R-:W-:Y:S02]  /*342d0*/  IMAD.MOV.U32 R20, RZ, RZ, R12 ;  /* 0x000000ffff147224 */ /* 0x000fe400078e000c */
[----:B------:R-:W-:Y:S01]  /*342e0*/  IMAD.MOV.U32 R21, RZ, RZ, R13 ;  /* 0x000000ffff157224 */ /* 0x000fe200078e000d */
[----:B------:R-:W2:Y:S01]  /*342f0*/  LDL.LU.64 R14, [R1+0x15b0] ;  /* 0x0015b000010e7983 */ /* 0x000ea20000300a00 */
[----:B------:R-:W2:Y:S02]  /*34300*/  LDL.LU.64 R12, [R1+0x15a8] ;  /* 0x0015a800010c7983 */ /* 0x000ea40000300a00 */
[----:B------:R1:W-:Y:S02]  /*34310*/  STL.64 [R1+0x15a0], R6 ;  /* 0x0015a00601007387 */ /* 0x0003e40000100a00 */
[----:B------:R-:W3:Y:S01]  /*34320*/  LDL.LU R4, [R1+0x2f0] ;  /* 0x0002f00001047983 */ /* 0x000ee20000300800 */
[----:B------:R-:W3:Y:S04]  /*34330*/  LDL.LU R5, [R1+0x2f4] ;  /* 0x0002f40001057983 */ /* 0x000ee80000300800 */
[----:B-1----:R-:W3:Y:S01]  /*34340*/  LDL.LU R6, [R1+0x2f8] ;  /* 0x0002f80001067983 */ /* 0x002ee20000300800 */
[----:B------:R-:W3:Y:S02]  /*34350*/  LDL.LU R7, [R1+0x2fc] ;  /* 0x0002fc0001077983 */ /* 0x000ee40000300800 */
[----:B------:R-:W-:Y:S02]  /*34360*/  STL.64 [R1+0x1490], R22 ;  /* 0x0014901601007387 */ /* 0x000fe40000100a00 */
[----:B------:R1:W-:Y:S02]  /*34370*/  STL.64 [R1+0x1488], R20 ;  /* 0x0014881401007387 */ /* 0x0003e40000100a00 */
[----:B-1----:R-:W2:Y:S01]  /*34380*/  LDL.LU R20, [R1+0x250] ;  /* 0x0002500001147983 */ /* 0x002ea20000300800 */
[----:B------:R-:W2:Y:S02]  /*34390*/  LDL.LU R21, [R1+0x254] ;  /* 0x0002540001157983 */ /* 0x000ea40000300800 */
[----:B------:R-:W2:Y:S02]  /*343a0*/  LDL.LU R22, [R1+0x258] ;  /* 0x0002580001167983 */ /* 0x000ea40000300800 */
[----:B------:R-:W2:Y:S02]  /*343b0*/  LDL.LU R23, [R1+0x25c] ;  /* 0x00025c0001177983 */ /* 0x000ea40000300800 */
[----:B--2---:R1:W-:Y:S01]  /*343c0*/  STL.64 [R1+0x14a0], R22 ;  /* 0x0014a01601007387 */ /* 0x0043e20000100a00 */
[----:B------:R-:W-:Y:S02]  /*343d0*/  STL.64 [R1+0x1498], R20 ;  /* 0x0014981401007387 */ /* 0x000fe40000100a00 */
[----:B-1----:R-:W-:-:S02]  /*343e0*/  IMAD.MOV.U32 R22, RZ, RZ, R17 ;  /* 0x000000ffff167224 */ /* 0x002fc400078e0011 */
[----:B------:R-:W-:-:S05]  /*343f0*/  IMAD.MOV.U32 R23, RZ, RZ, R16 ;  /* 0x000000ffff177224 */ /* 0x000fca00078e0010 */
[----:B------:R-:W-:Y:S01]  /*34400*/  STL.64 [R1+0x1578], R22 ;  /* 0x0015781601007387 */ /* 0x000fe20000100a00 */
[----:B0-----:R0:W-:Y:S02]  /*34410*/  STL.64 [R1+0x13e8], R26 ;  /* 0x0013e81a01007387 */ /* 0x0011e40000100a00 */
[----:B------:R-:W-:Y:S01]  /*34420*/  STL.64 [R1+0x13e0], R24 ;  /* 0x0013e01801007387 */ /* 0x000fe20000100a00 */
[----:B0-----:R-:W3:Y:S01]  /*34430*/  LDL.LU R26, [R1+0x78] ;  /* 0x00007800011a7983 */ /* 0x001ee20000300800 */
[----:B------:R-:W3:Y:S02]  /*34440*/  LDL.LU R27, [R1+0x7c] ;  /* 0x00007c00011b7983 */ /* 0x000ee40000300800 */
[----:B---3--:R-:W-:Y:S01]  /*34450*/  HMMA.16816.F32 R4, R8, R26, R4 ;  /* 0x0000001a0804723c */ /* 0x008fe20000001804 */
[----:B----4-:R0:W1:Y:S11]  /*34460*/  LDSM.16.MT88.4 R8, [R19+0x13000] ;  /* 0x013000001308783b */ /* 0x0100760000004200 */
[----:B------:R-:W-:Y:S11]  /*34470*/  @!UPT UIADD3 URZ, URZ, URZ, URZ ;  /* 0x0000003f3f3ff290 */ /* 0x000ff6000fffe03f */
[----:B------:R-:W-:Y:S01]  /*34480*/  STL.64 [R1+0x120], R4 ;  /* 0x0001200401007387 */ /* 0x000fe20000100a00 */
[----:B------:R2:W-:Y:S02]  /*34490*/  STL.64 [R1+0x1540], R26 ;  /* 0x0015401a01007387 */ /* 0x0005e40000100a00 */
[----:B------:R-:W3:Y:S02]  /*344a0*/  LDL.LU R16, [R1+0x310] ;  /* 0x0003100001107983 */ /* 0x000ee40000300800 */
[----:B------:R-:W3:Y:S01]  /*344b0*/  LDL.LU R17, [R1+0x314] ;  /* 0x0003140001117983 */ /* 0x000ee20000300800 */
[----:B------:R-:W4:Y:S01]  /*344c0*/  LDL.LU R18, [R1+0x318] ;  /* 0x0003180001127983 */ /* 0x000f220000300800 */
[----:B0-----:R-:W4:Y:S02]  /*344d0*/  LDL.LU R19, [R1+0x31c] ;  /* 0x00031c0001137983 */ /* 0x001f240000300800 */
[----:B------:R-:W3:Y:S02]  /*344e0*/  LDL.LU R24, [R1+0x320] ;  /* 0x0003200001187983 */ /* 0x000ee40000300800 */
[----:B------:R-:W3:Y:S01]  /*344f0*/  LDL.LU R25, [R1+0x324] ;  /* 0x0003240001197983 */ /* 0x000ee20000300800 */
[----:B--2---:R-:W2:Y:S01]  /*34500*/  LDL.LU R26, [R1+0x328] ;  /* 0x00032800011a7983 */ /* 0x004ea20000300800 */
[----:B------:R-:W2:Y:S02]  /*34510*/  LDL.LU R27, [R1+0x32c] ;  /* 0x00032c00011b7983 */ /* 0x000ea40000300800 */
[----:B------:R-:W2:Y:S02]  /*34520*/  LDL.LU R20, [R1+0x330] ;  /* 0x0003300001147983 */ /* 0x000ea40000300800 */
[----:B------:R-:W2:Y:S01]  /*34530*/  LDL.LU R21, [R1+0x334] ;  /* 0x0003340001157983 */ /* 0x000ea20000300800 */
[----:B------:R-:W2:Y:S01]  /*34540*/  LDL.LU R22, [R1+0x338] ;  /* 0x0003380001167983 */ /* 0x000ea20000300800 */
[----:B------:R-:W2:Y:S02]  /*34550*/  LDL.LU R23, [R1+0x33c] ;  /* 0x00033c0001177983 */ /* 0x000ea40000300800 */
[----:B------:R-:W3:Y:S02]  /*34560*/  LDL.LU R4, [R1+0x350] ;  /* 0x0003500001047983 */ /* 0x000ee40000300800 */
[----:B------:R-:W-:Y:S01]  /*34570*/  IMAD.MOV.U32 R29, RZ, RZ, R6 ;  /* 0x000000ffff1d7224 */ /* 0x000fe200078e0006 */
[----:B------:R-:W3:Y:S01]  /*34580*/  LDL.LU R5, [R1+0x354] ;  /* 0x0003540001057983 */ /* 0x000ee20000300800 */
[----:B------:R-:W-:-:S02]  /*34590*/  IMAD.MOV.U32 R28, RZ, RZ, R7 ;  /* 0x000000ffff1c7224 */ /* 0x000fc400078e0007 */
[----:B------:R-:W3:Y:S02]  /*345a0*/  LDL.LU R6, [R1+0x358] ;  /* 0x0003580001067983 */ /* 0x000ee40000300800 */
[----:B------:R-:W3:Y:S01]  /*345b0*/  LDL.LU R7, [R1+0x35c] ;  /* 0x00035c0001077983 */ /* 0x000ee20000300800 */
[----:B--2---:R0:W-:Y:S01]  /*345c0*/  STL.64 [R1+0x1588], R22 ;  /* 0x0015881601007387 */ /* 0x0041e20000100a00 */
[----:B------:R-:W-:Y:S03]  /*345d0*/  STL.64 [R1+0x1580], R20 ;  /* 0x0015801401007387 */ /* 0x000fe60000100a00 */
[----:B0-----:R-:W2:Y:S04]  /*345e0*/  LDL.LU.64 R22, [R1+0xd8] ;  /* 0x0000d80001167983 */ /* 0x001ea80000300a00 */
[----:B--2---:R0:W-:Y:S04]  /*345f0*/  STL.64 [R1+0x1598], R22 ;  /* 0x0015981601007387 */ /* 0x0041e80000100a00 */
[----:B0-----:R-:W2:Y:S01]  /*34600*/  LDL.LU.64 R22, [R1+0xf8] ;  /* 0x0000f80001167983 */ /* 0x001ea20000300a00 */
[----:B------:R0:W-:Y:S02]  /*34610*/  STL.64 [R1+0x1570], R26 ;  /* 0x0015701a01007387 */ /* 0x0001e40000100a00 */
[----:B---3--:R3:W-:Y:S01]  /*34620*/  STL.64 [R1+0x1568], R24 ;  /* 0x0015681801007387 */ /* 0x0087e20000100a00 */
[----:B0-----:R-:W2:Y:S04]  /*34630*/  LDL.LU.64 R26, [R1+0xc8] ;  /* 0x0000c800011a7983 */ /* 0x001ea80000300a00 */
[----:B--2---:R0:W-:Y:S01]  /*34640*/  STL.64 [R1+0x1590], R26 ;  /* 0x0015901a01007387 */ /* 0x0041e20000100a00 */
[----:B---3--:R-:W2:Y:S02]  /*34650*/  LDL.LU R24, [R1+0x340] ;  /* 0x0003400001187983 */ /* 0x008ea40000300800 */
[----:B------:R-:W2:Y:S01]  /*34660*/  LDL.LU R25, [R1+0x344] ;  /* 0x0003440001197983 */ /* 0x000ea20000300800 */
[----:B0-----:R-:W2:Y:S01]  /*34670*/  LDL.LU R26, [R1+0x348] ;  /* 0x00034800011a7983 */ /* 0x001ea20000300800 */
[----:B------:R-:W2:Y:S02]  /*34680*/  LDL.LU R27, [R1+0x34c] ;  /* 0x00034c00011b7983 */ /* 0x000ea40000300800 */
[----:B----4-:R-:W-:Y:S02]  /*34690*/  STL.64 [R1+0x1550], R18 ;  /* 0x0015501201007387 */ /* 0x010fe40000100a00 */
[----:B------:R0:W-:Y:S02]  /*346a0*/  STL.64 [R1+0x1548], R16 ;  /* 0x0015481001007387 */ /* 0x0001e40000100a00 */
[----:B0-----:R-:W3:Y:S01]  /*346b0*/  LDL.LU R16, [R1+0x290] ;  /* 0x0002900001107983 */ /* 0x001ee20000300800 */
[----:B------:R-:W3:Y:S02]  /*346c0*/  LDL.LU R17, [R1+0x294] ;  /* 0x0002940001117983 */ /* 0x000ee40000300800 */
[----:B------:R-:W4:Y:S02]  /*346d0*/  LDL.LU R18, [R1+0x298] ;  /* 0x0002980001127983 */ /* 0x000f240000300800 */
[----:B------:R-:W4:Y:S02]  /*346e0*/  LDL.LU R19, [R1+0x29c] ;  /* 0x00029c0001137983 */ /* 0x000f240000300800 */
[----:B----4-:R0:W-:Y:S01]  /*346f0*/  STL.64 [R1+0x1560], R18 ;  /* 0x0015601201007387 */ /* 0x0101e20000100a00 */
[----:B---3--:R-:W-:Y:S03]  /*34700*/  STL.64 [R1+0x1558], R16 ;  /* 0x0015581001007387 */ /* 0x008fe60000100a00 */
[----:B0-----:R-:W3:Y:S01]  /*34710*/  LDL.LU.64 R18, [R1+0xb8] ;  /* 0x0000b80001127983 */ /* 0x001ee20000300a00 */
[----:B-1----:R-:W-:Y:S02]  /*34720*/  STL.64 [R1+0x1358], R10 ;  /* 0x0013580a01007387 */ /* 0x002fe40000100a00 */
[----:B------:R0:W-:Y:S02]  /*34730*/  STL.64 [R1+0x1350], R8 ;  /* 0x0013500801007387 */ /* 0x0001e40000100a00 */
[----:B0-----:R-:W4:Y:S01]  /*34740*/  LDL.LU R8, [R1+0x240] ;  /* 0x0002400001087983 */ /* 0x001f220000300800 */
[----:B------:R-:W4:Y:S02]  /*34750*/  LDL.LU R9, [R1+0x244] ;  /* 0x0002440001097983 */ /* 0x000f240000300800 */
[----:B------:R-:W2:Y:S02]  /*34760*/  LDL.LU R10, [R1+0x248] ;  /* 0x00024800010a7983 */ /* 0x000ea40000300800 */
[----:B------:R-:W2:Y:S01]  /*34770*/  LDL.LU R11, [R1+0x24c] ;  /* 0x00024c00010b7983 */ /* 0x000ea20000300800 */
[C---:B------:R-:W-:Y:S01]  /*34780*/  HMMA.16816.F32 R4, R12.reuse, R22, R4 ;  /* 0x000000160c04723c */ /* 0x040fe20000001804 */
[----:B--2---:R-:W-:Y:S01]  /*34790*/  STL.64 [R1+0x14b0], R10 ;  /* 0x0014b00a01007387 */ /* 0x004fe20000100a00 */
[----:B----4-:R0:W-:Y:S03]  /*347a0*/  STL.64 [R1+0x14a8], R8 ;  /* 0x0014a80801007387 */ /* 0x0101e60000100a00 */
[----:B0-----:R-:W2:Y:S01]  /*347b0*/  LDL.LU R8, [R1+0x260] ;  /* 0x0002600001087983 */ /* 0x001ea20000300800 */
[----:B------:R-:W2:Y:S02]  /*347c0*/  LDL.LU R9, [R1+0x264] ;  /* 0x0002640001097983 */ /* 0x000ea40000300800 */
[----:B------:R-:W4:Y:S02]  /*347d0*/  LDL.LU R10, [R1+0x268] ;  /* 0x00026800010a7983 */ /* 0x000f240000300800 */
[----:B------:R-:W4:Y:S02]  /*347e0*/  LDL.LU R11, [R1+0x26c] ;  /* 0x00026c00010b7983 */ /* 0x000f240000300800 */
[----:B------:R-:W-:Y:S01]  /*347f0*/  IMAD.MOV.U32 R0, RZ, RZ, R23 ;  /* 0x000000ffff007224 */ /* 0x000fe200078e0017 */
[----:B----4-:R0:W-:Y:S01]  /*34800*/  STL.64 [R1+0x14c0], R10 ;  /* 0x0014c00a01007387 */ /* 0x0101e20000100a00 */
[----:B--2---:R-:W-:Y:S03]  /*34810*/  STL.64 [R1+0x14b8], R8 ;  /* 0x0014b80801007387 */ /* 0x004fe60000100a00 */
[----:B0-----:R-:W2:Y:S01]  /*34820*/  LDL.LU R10, [R1+0xa8] ;  /* 0x0000a800010a7983 */ /* 0x001ea20000300800 */
[----:B------:R-:W2:Y:S05]  /*34830*/  LDL.LU R11, [R1+0xac] ;  /* 0x0000ac00010b7983 */ /* 0x000eaa0000300800 */
[----:B------:R0:W-:Y:S02]  /*34840*/  STL.64 [R1+0x110], R4 ;  /* 0x0001100401007387 */ /* 0x0001e40000100a00 */
[----:B------:R1:W-:Y:S02]  /*34850*/  STL.64 [R1+0x118], R6 ;  /* 0x0001180601007387 */ /* 0x0003e40000100a00 */
[----:B0-----:R-:W-:Y:S01]  /*34860*/  IMAD.MOV.U32 R4, RZ, RZ, R22 ;  /* 0x000000ffff047224 */ /* 0x001fe200078e0016 */
[----:B-1----:R-:W4:Y:S01]  /*34870*/  LDL.LU.64 R6, [R1+0x15a0] ;  /* 0x0015a00001067983 */ /* 0x002f220000300a00 */
[----:B------:R-:W2:Y:S02]  /*34880*/  LDL.LU.64 R22, [R1+0x1598] ;  /* 0x0015980001167983 */ /* 0x000ea40000300a00 */
        /* <DEDUP_REMOVED lines=10> */
[----:B------:R-:W-:Y:S11]  /*34930*/  IMAD.MOV.U32 R9, RZ, RZ, R27 ;  /* 0x000000ffff097224 */ /* 0x000ff600078e001b */
[----:B------:R-:W-:Y:S11]  /*34940*/  @!UPT UIADD3 URZ, URZ, URZ, URZ ;  /* 0x0000003f3f3ff290 */ /* 0x000ff6000fffe03f */
[----:B------:R0:W-:Y:S01]  /*34950*/  STL.64 [R1+0xe0], R20 ;  /* 0x0000e01401007387 */ /* 0x0001e20000100a00 */
[----:B------:R1:W-:Y:S02]  /*34960*/  STL.64 [R1+0xe8], R22 ;  /* 0x0000e81601007387 */ /* 0x0003e40000100a00 */
[----:B0-----:R-:W-:Y:S01]  /*34970*/  IMAD.MOV.U32 R20, RZ, RZ, R26 ;  /* 0x000000ffff147224 */ /* 0x001fe200078e001a */
[----:B-1----:R-:W2:Y:S01]  /*34980*/  LDL.LU.64 R22, [R1+0x1578] ;  /* 0x0015780001167983 */ /* 0x002ea20000300a00 */
[----:B------:R-:W2:Y:S02]  /*34990*/  LDL.LU.64 R26, [R1+0x1570] ;  /* 0x00157000011a7983 */ /* 0x000ea40000300a00 */
[----:B------:R-:W2:Y:S02]  /*349a0*/  LDL.LU.64 R24, [R1+0x1568] ;  /* 0x0015680001187983 */ /* 0x000ea40000300a00 */
[----:B---3--:R-:W-:Y:S01]  /*349b0*/  IMAD.MOV.U32 R21, RZ, RZ, R19 ;  /* 0x000000ffff157224 */ /* 0x008fe200078e0013 */
[C---:B--2---:R-:W-:Y:S11]  /*349c0*/  HMMA.16816.F32 R24, R12.reuse, R18, R24 ;  /* 0x000000120c18723c */ /* 0x044ff60000001818 */
[----:B------:R-:W-:Y:S11]  /*349d0*/  @!UPT UIADD3 URZ, URZ, URZ, URZ ;  /* 0x0000003f3f3ff290 */ /* 0x000ff6000fffe03f */
[----:B------:R-:W-:Y:S01]  /*349e0*/  @!UPT UIADD3 URZ, URZ, URZ, URZ ;  /* 0x0000003f3f3ff290 */ /* 0x000fe2000fffe03f */
[----:B------:R0:W-:Y:S01]  /*349f0*/  STL.64 [R1+0x180], R24 ;  /* 0x0001801801007387 */ /* 0x0001e20000100a00 */
[----:B------:R-:W-:Y:S02]  /*34a00*/  STL.64 [R1+0x188], R26 ;  /* 0x0001881a01007387 */ /* 0x000fe40000100a00 */
[----:B0-----:R-:W-:Y:S02]  /*34a10*/  IMAD.MOV.U32 R24, RZ, RZ, R18 ;  /* 0x000000ffff187224 */ /* 0x001fe400078e0012 */
[----:B------:R-:W2:Y:S01]  /*34a20*/  LDL.LU.64 R18, [R1+0x1560] ;  /* 0x0015600001127983 */ /* 0x000ea20000300a00 */
        /* <DEDUP_REMOVED lines=13> */
[----:B------:R-:W-:-:S05]  /*34b00*/  IMAD.MOV.U32 R11, RZ, RZ, R9 ;  /* 0x000000ffff0b7224 */ /* 0x000fca00078e0009 */
[----:B------:R0:W-:Y:S02]  /*34b10*/  STL.64 [R1+0x1500], R10 ;  /* 0x0015000a01007387 */ /* 0x0001e40000100a00 */
[----:B0-----:R-:W-:Y:S02]  /*34b20*/  IMAD.MOV.U32 R10, RZ, RZ, R8 ;  /* 0x000000ffff0a7224 */ /* 0x001fe400078e0008 */
[----:B------:R-:W-:-:S05]  /*34b30*/  IMAD.MOV.U32 R11, RZ, RZ, R5 ;  /* 0x000000ffff0b7224 */ /* 0x000fca00078e0005 */
[----:B------:R-:W-:Y:S01]  /*34b40*/  STL.64 [R1+0x1518], R10 ;  /* 0x0015180a01007387 */ /* 0x000fe20000100a00 */
[----:B------:R-:W4:Y:S01]  /*34b50*/  LDL.LU R24, [R1+0x2e0] ;  /* 0x0002e00001187983 */ /* 0x000f220000300800 */
[C---:B--2---:R-:W-:Y:S11]  /*34b60*/  HMMA.16816.F32 R16, R12.reuse, R22, R16 ;  /* 0x000000160c10723c */ /* 0x044ff60000001810 */
[----:B------:R-:W-:Y:S11]  /*34b70*/  @!UPT UIADD3 URZ, URZ, URZ, URZ ;  /* 0x0000003f3f3ff290 */ /* 0x000ff6000fffe03f */
[----:B------:R-:W-:Y:S01]  /*34b80*/  @!UPT UIADD3 URZ, URZ, URZ, URZ ;  /* 0x0000003f3f3ff290 */ /* 0x000fe2000fffe03f */
[----:B------:R0:W-:Y:S01]  /*34b90*/  STL.64 [R1+0x2f0], R16 ;  /* 0x0002f01001007387 */ /* 0x0001e20000100a00 */
[----:B------:R1:W-:Y:S02]  /*34ba0*/  STL.64 [R1+0x2f8], R18 ;  /* 0x0002f81201007387 */ /* 0x0003e40000100a00 */
[----:B------:R-:W4:Y:S02]  /*34bb0*/  LDL.LU R25, [R1+0x2e4] ;  /* 0x0002e40001197983 */ /* 0x000f240000300800 */
[----:B------:R-:W4:Y:S01]  /*34bc0*/  LDL.LU R26, [R1+0x2e8] ;  /* 0x0002e800011a7983 */ /* 0x000f220000300800 */
[----:B------:R-:W4:Y:S04]  /*34bd0*/  LDL.LU R27, [R1+0x2ec] ;  /* 0x0002ec00011b7983 */ /* 0x000f280000300800 */
[----:B0-----:R-:W2:Y:S01]  /*34be0*/  LDL.LU R16, [R1+0x2d0] ;  /* 0x0002d00001107983 */ /* 0x001ea20000300800 */
[----:B------:R-:W2:Y:S02]  /*34bf0*/  LDL.LU R17, [R1+0x2d4] ;  /* 0x0002d40001117983 */ /* 0x000ea40000300800 */
[----:B-1----:R-:W2:Y:S02]  /*34c00*/  LDL.LU R18, [R1+0x2d8] ;  /* 0x0002d80001127983 */ /* 0x002ea40000300800 */
[----:B------:R-:W2:Y:S01]  /*34c10*/  LDL.LU R19, [R1+0x2dc] ;  /* 0x0002dc0001137983 */ /* 0x000ea20000300800 */
[----:B------:R0:W-:Y:S01]  /*34c20*/  STL.64 [R1+0x14c8], R22 ;  /* 0x0014c81601007387 */ /* 0x0001e20000100a00 */
[----:B------:R-:W3:Y:S02]  /*34c30*/  LDL.LU R20, [R1+0x270] ;  /* 0x0002700001147983 */ /* 0x000ee40000300800 */
[----:B------:R-:W3:Y:S01]  /*34c40*/  LDL.LU R21, [R1+0x274] ;  /* 0x0002740001157983 */ /* 0x000ee20000300800 */
[----:B0-----:R-:W2:Y:S01]  /*34c50*/  LDL.LU R22, [R1+0x278] ;  /* 0x0002780001167983 */ /* 0x001ea20000300800 */
[----:B------:R-:W2:Y:S03]  /*34c60*/  LDL.LU R23, [R1+0x27c] ;  /* 0x00027c0001177983 */ /* 0x000ea60000300800 */
[----:B--2---:R-:W-:Y:S01]  /*34c70*/  STL.64 [R1+0x14e0], R22 ;  /* 0x0014e01601007387 */ /* 0x004fe20000100a00 */
[----:B---3--:R0:W-:Y:S03]  /*34c80*/  STL.64 [R1+0x14d8], R20 ;  /* 0x0014d81401007387 */ /* 0x0081e60000100a00 */
        /* <DEDUP_REMOVED lines=8> */
[----:B------:R-:W3:Y:S02]  /*34d10*/  LDL.LU R22, [R1+0x2a8] ;  /* 0x0002a80001167983 */ /* 0x000ee40000300800 */
[----:B------:R-:W3:Y:S01]  /*34d20*/  LDL.LU R23, [R1+0x2ac] ;  /* 0x0002ac0001177983 */ /* 0x000ee20000300800 */
[----:B----4-:R-:W-:Y:S01]  /*34d30*/  HMMA.16816.F32 R24, R12, R6, R24 ;  /* 0x000000060c18723c */ /* 0x010fe20000001818 */
[----:B---3--:R-:W-:Y:S01]  /*34d40*/  STL.64 [R1+0x1510], R22 ;  /* 0x0015101601007387 */ /* 0x008fe20000100a00 */
[----:B--2---:R0:W-:Y:S03]  /*34d50*/  STL.64 [R1+0x1508], R20 ;  /* 0x0015081401007387 */ /* 0x0041e60000100a00 */
        /* <DEDUP_REMOVED lines=9> */
[----:B------:R-:W2:Y:S02]  /*34df0*/  LDL.LU R23, [R1+0x2cc] ;  /* 0x0002cc0001177983 */ /* 0x000ea40000300800 */
[----:B------:R-:W-:Y:S01]  /*34e00*/  STL.64 [R1+0x320], R24 ;  /* 0x0003201801007387 */ /* 0x000fe20000100a00 */
[----:B------:R0:W-:Y:S03]  /*34e10*/  STL.64 [R1+0x328], R26 ;  /* 0x0003281a01007387 */ /* 0x0001e60000100a00 */
[----:B0-----:R-:W3:Y:S01]  /*34e20*/  LDL.LU.64 R26, [R1+0x1540] ;  /* 0x00154000011a7983 */ /* 0x001ee20000300a00 */
[----:B------:R-:W-:-:S02]  /*34e30*/  IMAD.MOV.U32 R10, RZ, RZ, R4 ;  /* 0x000000ffff0a7224 */ /* 0x000fc400078e0004 */
[----:B------:R-:W-:Y:S01]  /*34e40*/  IMAD.MOV.U32 R11, RZ, RZ, R0 ;  /* 0x000000ffff0b7224 */ /* 0x000fe200078e0000 */
[----:B---3--:R-:W-:Y:S01]  /*34e50*/  HMMA.16816.F32 R12, R12, R26, R16 ;  /* 0x0000001a0c0c723c */ /* 0x008fe20000001810 */
[----:B------:R-:W2:Y:S01]  /*34e60*/  LDL.LU.64 R18, [R1+0x1538] ;  /* 0x0015380001127983 */ /* 0x000ea20000300a00 */
[----:B------:R-:W2:Y:S11]  /*34e70*/  LDL.LU.64 R16, [R1+0x1530] ;  /* 0x0015300001107983 */ /* 0x000eb60000300a00 */
[----:B------:R-:W-:Y:S10]  /*34e80*/  @!UPT UIADD3 URZ, URZ, URZ, URZ ;  /* 0x0000003f3f3ff290 */ /* 0x000ff4000fffe03f */
[----:B------:R0:W-:Y:S01]  /*34e90*/  STL.64 [R1+0x310], R12 ;  /* 0x0003100c01007387 */ /* 0x0001e20000100a00 */
[----:B------:R-:W-:Y:S03]  /*34ea0*/  STL.64 [R1+0x318], R14 ;  /* 0x0003180e01007387 */ /* 0x000fe60000100a00 */
[----:B0-----:R-:W3:Y:S01]  /*34eb0*/  LDL.64 R12, [R1+0x60] ;  /* 0x00006000010c7983 */ /* 0x001ee20000100a00 */
        /* <DEDUP_REMOVED lines=41> */
[----:B0-----:R-:W4:Y:S01]  /*35150*/  LDL.LU.64 R22, [R1+0x14a0] ;  /* 0x0014a00001167983 */ /* 0x001f220000300a00 */
[----:B------:R-:W4:Y:S02]  /*35160*/  LDL.LU.64 R20, [R1+0x1498] ;  /* 0x0014980001147983 */ /* 0x000f240000300a00 */
[C---:B----4-:R-:W-:Y:S01]  /*35170*/  HMMA.16816.F32 R4, R16.reuse, R6, R20 ;  /* 0x000000061004723c */ /* 0x050fe20000001814 */
[----:B------:R-:W4:Y:S01]  /*35180*/  LDL.LU.64 R22, [R1+0x1490] ;  /* 0x0014900001167983 */ /* 0x000f220000300a00 */
[----:B------:R-:W3:Y:S06]  /*35190*/  LDL.LU.64 R20, [R1+0x1488] ;  /* 0x0014880001147983 */ /* 0x000eec0000300a00 */
[----:B--2---:R-:W-:Y:S11]  /*351a0*/  HMMA.16816.F32 R8, R16, R26, R8 ;  /* 0x0000001a1008723c */ /* 0x004ff60000001808 */
[----:B------:R-:W-:Y:S04]  /*351b0*/  @!UPT UIADD3 URZ, URZ, URZ, URZ ;  /* 0x0000003f3f3ff290 */ /* 0x000fe8000fffe03f */
[----:B------:R0:W-:Y:S01]  /*351c0*/  STL.64 [R1+0x280], R4 ;  /* 0x0002800401007387 */ /* 0x0001e20000100a00 */
[----:B------:R1:W-:Y:S08]  /*351d0*/  STL.64 [R1+0x288], R6 ;  /* 0x0002880601007387 */ /* 0x0003f00000100a00 */
[----:B------:R-:W-:Y:S01]  /*351e0*/  IMAD.MOV.U32 R0, RZ, RZ, R11 ;  /* 0x000000ffff007224 */ /* 0x000fe200078e000b */
[----:B0-----:R-:W2:Y:S01]  /*351f0*/  LDL.LU.64 R4, [R1+0x1480] ;  /* 0x0014800001047983 */ /* 0x001ea20000300a00 */
[----:B------:R3:W-:Y:S02]  /*35200*/  STL [R1+0x270], R8 ;  /* 0x0002700801007387 */ /* 0x0007e40000100800 */
[----:B-1----:R-:W-:-:S02]  /*35210*/  IMAD.MOV.U32 R6, RZ, RZ, R9 ;  /* 0x000000ffff067224 */ /* 0x002fc400078e0009 */
[----:B------:R-:W-:Y:S02]  /*35220*/  IMAD.MOV.U32 R7, RZ, RZ, R10 ;  /* 0x000000ffff077224 */ /* 0x000fe400078e000a */
[----:B---3--:R-:W-:Y:S02]  /*35230*/  IMAD.MOV.U32 R8, RZ, RZ, R20 ;  /* 0x000000ffff087224 */ /* 0x008fe400078e0014 */
[----:B------:R-:W-:Y:S01]  /*35240*/  IMAD.MOV.U32 R9, RZ, RZ, R21 ;  /* 0x000000ffff097224 */ /* 0x000fe200078e0015 */
[----:B------:R-:W3:Y:S01]  /*35250*/  LDL.LU R20, [R1+0x147c] ;  /* 0x00147c0001147983 */ /* 0x000ee20000300800 */
[----:B------:R-:W3:Y:S02]  /*35260*/  LDL.LU R21, [R1+0x1478] ;  /* 0x0014780001157983 */ /* 0x000ee40000300800 */
[----:B----4-:R-:W-:Y:S02]  /*35270*/  IMAD.MOV.U32 R10, RZ, RZ, R22 ;  /* 0x000000ffff0a7224 */ /* 0x010fe400078e0016 */
[----:B------:R-:W-:Y:S01]  /*35280*/  IMAD.MOV.U32 R11, RZ, RZ, R23 ;  /* 0x000000ffff0b7224 */ /* 0x000fe200078e0017 */
[----:B------:R-:W3:Y:S01]  /*35290*/  LDL.LU R22, [R1+0x1474] ;  /* 0x0014740001167983 */ /* 0x000ee20000300800 */
[----:B------:R-:W3:Y:S02]  /*352a0*/  LDL.LU R23, [R1+0x1470] ;  /* 0x0014700001177983 */ /* 0x000ee40000300800 */
[----:B------:R-:W4:Y:S02]  /*352b0*/  LDL.LU R24, [R1+0x1d0] ;  /* 0x0001d00001187983 */ /* 0x000f240000300800 */
[----:B------:R-:W4:Y:S01]  /*352c0*/  LDL.LU R25, [R1+0x1d4] ;  /* 0x0001d40001197983 */ /* 0x000f220000300800 */
[----:B------:R-:W2:Y:S01]  /*352d0*/  LDL.LU R26, [R1+0x1d8] ;  /* 0x0001d800011a7983 */ /* 0x000ea20000300800 */
[----:B------:R-:W2:Y:S03]  /*352e0*/  LDL.LU R27, [R1+0x1dc] ;  /* 0x0001dc00011b7983 */ /* 0x000ea60000300800 */
[----:B--2---:R-:W-:Y:S01]  /*352f0*/  STL.64 [R1+0x13f8], R26 ;  /* 0x0013f81a01007387 */ /* 0x004fe20000100a00 */
[----:B----4-:R0:W-:Y:S03]  /*35300*/  STL.64 [R1+0x13f0], R24 ;  /* 0x0013f01801007387 */ /* 0x0101e60000100a00 */
[----:B0-----:R-:W2:Y:S01]  /*35310*/  LDL.LU R24, [R1+0x1e0] ;  /* 0x0001e00001187983 */ /* 0x001ea20000300800 */
[----:B------:R-:W2:Y:S02]  /*35320*/  LDL.LU R25, [R1+0x1e4] ;  /* 0x0001e40001197983 */ /* 0x000ea40000300800 */
[----:B------:R-:W4:Y:S02]  /*35330*/  LDL.LU R26, [R1+0x1e8] ;  /* 0x0001e800011a7983 */ /* 0x000f240000300800 */
[----:B------:R-:W4:Y:S02]  /*35340*/  LDL.LU R27, [R1+0x1ec] ;  /* 0x0001ec00011b7983 */ /* 0x000f240000300800 */
[----:B----4-:R-:W-:Y:S01]  /*35350*/  STL.64 [R1+0x1408], R26 ;  /* 0x0014081a01007387 */ /* 0x010fe20000100a00 */
[----:B--2---:R0:W-:Y:S03]  /*35360*/  STL.64 [R1+0x1400], R24 ;  /* 0x0014001801007387 */ /* 0x0041e60000100a00 */
[----:B0-----:R-:W2:Y:S04]  /*35370*/  LDL.64 R24, [R1+0x20] ;  /* 0x0000200001187983 */ /* 0x001ea80000100a00 */
[----:B--2---:R0:W-:Y:S04]  /*35380*/  STL.64 [R1+0x1418], R24 ;  /* 0x0014181801007387 */ /* 0x0041e80000100a00 */
        /* <DEDUP_REMOVED lines=8> */
[----:B0-----:R-:W2:Y:S04]  /*35410*/  LDL.64 R24, [R1+0x50] ;  /* 0x0000500001187983 */ /* 0x001ea80000100a00 */
[----:B--2---:R0:W-:Y:S04]  /*35420*/  STL.64 [R1+0x1460], R24 ;  /* 0x0014601801007387 */ /* 0x0041e80000100a00 */
[----:B0-----:R-:W3:Y:S01]  /*35430*/  LDL.LU R24, [R1+0x230] ;  /* 0x0002300001187983 */ /* 0x001ee20000300800 */
[----:B------:R-:W3:Y:S02]  /*35440*/  LDL.LU R25, [R1+0x234] ;  /* 0x0002340001197983 */ /* 0x000ee40000300800 */
[----:B------:R-:W3:Y:S02]  /*35450*/  LDL.LU R26, [R1+0x238] ;  /* 0x00023800011a7983 */ /* 0x000ee40000300800 */
[----:B------:R-:W3:Y:S01]  /*35460*/  LDL.LU R27, [R1+0x23c] ;  /* 0x00023c00011b7983 */ /* 0x000ee20000300800 */
[----:B------:R-:W-:Y:S01]  /*35470*/  STL.64 [R1+0x1368], R10 ;  /* 0x0013680a01007387 */ /* 0x000fe20000100a00 */
[----:B------:R0:W-:Y:S02]  /*35480*/  STL.64 [R1+0x1360], R8 ;  /* 0x0013600801007387 */ /* 0x0001e40000100a00 */
[----:B0-----:R-:W-:-:S02]  /*35490*/  IMAD.MOV.U32 R8, RZ, RZ, R2 ;  /* 0x000000ffff087224 */ /* 0x001fc400078e0002 */
[----:B------:R-:W-:Y:S01]  /*354a0*/  IMAD.MOV.U32 R9, RZ, RZ, R3 ;  /* 0x000000ffff097224 */ /* 0x000fe200078e0003 */
[----:B------:R-:W2:Y:S01]  /*354b0*/  LDL.LU R2, [R1+0x146c] ;  /* 0x00146c0001027983 */ /* 0x000ea20000300800 */
[----:B------:R-:W4:Y:S03]  /*354c0*/  LDL.LU R3, [R1+0x1468] ;  /* 0x0014680001037983 */ /* 0x000f260000300800 */
[----:B------:R0:W-:Y:S04]  /*354d0*/  STL.64 [R1+0x1440], R8 ;  /* 0x0014400801007387 */ /* 0x0001e80000100a00 */
        /* <DEDUP_REMOVED lines=10> */
[----:B------:R-:W2:Y:S01]  /*35580*/  LDL.64 R16, [R1] ;  /* 0x0000000001107983 */ /* 0x000ea20000100a00 */
[----:B---3--:R-:W-:Y:S01]  /*35590*/  HMMA.16816.F32 R24, R20, R12, R24 ;  /* 0x0000000c1418723c */ /* 0x008fe20000001818 */
[----:B----4-:R-:W-:-:S02]  /*355a0*/  IMAD.MOV.U32 R18, RZ, RZ, R3 ;  /* 0x000000ffff127224 */ /* 0x010fc400078e0003 */
[----:B------:R-:W-:Y:S01]  /*355b0*/  IMAD.MOV.U32 R19, RZ, RZ, R2 ;  /* 0x000000ffff137224 */ /* 0x000fe200078e0002 */
[----:B--2---:R0:W-:Y:S04]  /*355c0*/  STL.64 [R1+0x1410], R16 ;  /* 0x0014101001007387 */ /* 0x0041e80000100a00 */
[----:B0-----:R-:W2:Y:S01]  /*355d0*/  LDL.LU R16, [R1+0x1f0] ;  /* 0x0001f00001107983 */ /* 0x001ea20000300800 */
[----:B------:R-:W2:Y:S02]  /*355e0*/  LDL.LU R17, [R1+0x1f4] ;  /* 0x0001f40001117983 */ /* 0x000ea40000300800 */
[----:B------:R-:W-:Y:S01]  /*355f0*/  STL.64 [R1+0x1428], R18 ;  /* 0x0014281201007387 */ /* 0x000fe20000100a00 */
[----:B--2---:R0:W-:Y:S04]  /*35600*/  STL.64 [R1+0x1420], R16 ;  /* 0x0014201001007387 */ /* 0x0041e80000100a00 */
[----:B0-----:R-:W2:Y:S01]  /*35610*/  LDL.64 R16, [R1+0x30] ;  /* 0x0000300001107983 */ /* 0x001ea20000100a00 */
[----:B------:R-:W-:Y:S02]  /*35620*/  STL [R1+0x12e0], R0 ;  /* 0x0012e00001007387 */ /* 0x000fe40000100800 */
[----:B------:R-:W-:Y:S02]  /*35630*/  STL [R1+0x12dc], R7 ;  /* 0x0012dc0701007387 */ /* 0x000fe40000100800 */
[----:B------:R-:W-:Y:S02]  /*35640*/  STL [R1+0x12d8], R6 ;  /* 0x0012d80601007387 */ /* 0x000fe40000100800 */
[----:B------:R0:W-:Y:S01]  /*35650*/  STL.64 [R1+0x260], R24 ;  /* 0x0002601801007387 */ /* 0x0001e20000100a00 */
[----:B------:R-:W-:Y:S03]  /*35660*/  STL.64 [R1+0x268], R26 ;  /* 0x0002681a01007387 */ /* 0x000fe60000100a00 */
[----:B0-----:R-:W3:Y:S02]  /*35670*/  LDL.LU.64 R24, [R1+0x1460] ;  /* 0x0014600001187983 */ /* 0x001ee40000300a00 */
        /* <DEDUP_REMOVED lines=10> */
[----:B------:R-:W-:Y:S11]  /*35720*/  IMAD.MOV.U32 R7, RZ, RZ, R25 ;  /* 0x000000ffff077224 */ /* 0x000ff600078e0019 */
[----:B------:R-:W-:Y:S11]  /*35730*/  @!UPT UIADD3 URZ, URZ, URZ, URZ ;  /* 0x0000003f3f3ff290 */ /* 0x000ff6000fffe03f */
[----:B------:R0:W-:Y:S01]  /*35740*/  STL.64 [R1+0x240], R8 ;  /* 0x0002400801007387 */ /* 0x0001e20000100a00 */
[----:B------:R1:W-:Y:S03]  /*35750*/  STL.64 [R1+0x248], R10 ;  /* 0x0002480a01007387 */ /* 0x0003e60000100a00 */
[----:B0-----:R-:W3:Y:S01]  /*35760*/  LDL.LU.64 R8, [R1+0x1440] ;  /* 0x0014400001087983 */ /* 0x001ee20000300a00 */
[----:B-1----:R-:W-:Y:S02]  /*35770*/  IMAD.MOV.U32 R10, RZ, RZ, R24 ;  /* 0x000000ffff0a7224 */ /* 0x002fe400078e0018 */
[----:B------:R-:W4:Y:S02]  /*35780*/  LDL.LU.64 R26, [R1+0x1438] ;  /* 0x00143800011a7983 */ /* 0x000f240000300a00 */
[----:B------:R-:W4:Y:S02]  /*35790*/  LDL.LU.64 R24, [R1+0x1430] ;  /* 0x0014300001187983 */ /* 0x000f240000300a00 */
[----:B--2---:R-:W-:-:S02]  /*357a0*/  IMAD.MOV.U32 R14, RZ, RZ, R16 ;  /* 0x000000ffff0e7224 */ /* 0x004fc400078e0010 */
[----:B------:R-:W-:Y:S01]  /*357b0*/  IMAD.MOV.U32 R11, RZ, RZ, R17 ;  /* 0x000000ffff0b7224 */ /* 0x000fe200078e0011 */
[----:B------:R-:W2:Y:S01]  /*357c0*/  LDL.LU.64 R18, [R1+0x1428] ;  /* 0x0014280001127983 */ /* 0x000ea20000300a00 */
[----:B----4-:R-:W-:Y:S03]  /*357d0*/  HMMA.16816.F32 R24, R20, R16, R24 ;  /* 0x000000101418723c */ /* 0x010fe60000001818 */
[----:B------:R-:W2:Y:S11]  /*357e0*/  LDL.LU.64 R16, [R1+0x1420] ;  /* 0x0014200001107983 */ /* 0x000eb60000300a00 */
[----:B------:R-:W-:Y:S09]  /*357f0*/  @!UPT UIADD3 URZ, URZ, URZ, URZ ;  /* 0x0000003f3f3ff290 */ /* 0x000ff2000fffe03f */
[----:B------:R0:W-:Y:S04]  /*35800*/  STL.64 [R1+0x230], R24 ;  /* 0x0002301801007387 */ /* 0x0001e80000100a00 */
[----:B0-----:R-:W2:Y:S01]  /*35810*/  LDL.LU.64 R24, [R1+0x1418] ;  /* 0x0014180001187983 */ /* 0x001ea20000300a00 */
[----:B------:R-:W-:Y:S02]  /*35820*/  IMAD.MOV.U32 R2, RZ, RZ, R27 ;  /* 0x000000ffff027224 */ /* 0x000fe400078e001b */
[----:B------:R-:W-:-:S03]  /*35830*/  IMAD.MOV.U32 R3, RZ, RZ, R26 ;  /* 0x000000ffff037224 */ /* 0x000fc600078e001a */
[----:B------:R-:W-:Y:S02]  /*35840*/  STL [R1+0x1214], R2 ;  /* 0x0012140201007387 */ /* 0x000fe40000100800 */
[----:B------:R0:W-:Y:S01]  /*35850*/  STL [R1+0x1210], R3 ;  /* 0x0012100301007387 */ /* 0x0001e20000100800 */
[C---:B--2---:R-:W-:Y:S01]  /*35860*/  HMMA.16816.F32 R16, R20.reuse, R24, R16 ;  /* 0x000000181410723c */ /* 0x044fe20000001810 */
[----:B0-----:R-:W-:Y:S02]  /*35870*/  IMAD.MOV.U32 R3, RZ, RZ, R24 ;  /* 0x000000ffff037224 */ /* 0x001fe400078e0018 */
[----:B------:R-:W-:Y:S11]  /*35880*/  IMAD.MOV.U32 R2, RZ, RZ, R25 ;  /* 0x000000ffff027224 */ /* 0x000ff600078e0019 */
[----:B------:R-:W-:Y:S09]  /*35890*/  @!UPT UIADD3 URZ, URZ, URZ, URZ ;  /* 0x0000003f3f3ff290 */ /* 0x000ff2000fffe03f */
[----:B------:R0:W-:Y:S01]  /*358a0*/  STL.64 [R1+0x220], R16 ;  /* 0x0002201001007387 */ /* 0x0001e20000100a00 */
[----:B------:R-:W-:Y:S03]  /*358b0*/  STL.64 [R1+0x228], R18 ;  /* 0x0002281201007387 */ /* 0x000fe60000100a00 */
[----:B0-----:R-:W2:Y:S01]  /*358c0*/  LDL.LU.64 R16, [R1+0x1410] ;  /* 0x0014100001107983 */ /* 0x001ea20000300a00 */
[----:B------:R-:W3:Y:S02]  /*358d0*/  LDL.LU.64 R26, [R1+0x1408] ;  /* 0x00140800011a7983 */ /* 0x000ee40000300a00 */
[----:B------:R-:W3:Y:S02]  /*358e0*/  LDL.LU.64 R24, [R1+0x1400] ;  /* 0x0014000001187983 */ /* 0x000ee40000300a00 */
[----:B---3--:R-:W-:Y:S11]  /*358f0*/  HMMA.16816.F32 R24, R20, R8, R24 ;  /* 0x000000081418723c */ /* 0x008ff60000001818 */
        /* <DEDUP_REMOVED lines=19> */
[C---:B--2---:R-:W-:Y:S02]  /*35a30*/  HMMA.16816.F32 R8, R20.reuse, R16, R24 ;  /* 0x000000101408723c */ /* 0x044fe40000001818 */
[----:B------:R-:W2:Y:S11]  /*35a40*/  LDL.LU R24, [R1+0x1b0] ;  /* 0x0001b00001187983 */ /* 0x000eb60000300800 */
[----:B------:R-:W-:Y:S10]  /*35a50*/  @!UPT UIADD3 URZ, URZ, URZ, URZ ;  /* 0x0000003f3f3ff290 */ /* 0x000ff4000fffe03f */
[----:B------:R0:W-:Y:S01]  /*35a60*/  STL.64 [R1+0x200], R8 ;  /* 0x0002000801007387 */ /* 0x0001e20000100a00 */
[----:B------:R1:W-:Y:S02]  /*35a70*/  STL.64 [R1+0x208], R10 ;  /* 0x0002080a01007387 */ /* 0x0003e40000100a00 */
[----:B------:R-:W2:Y:S02]  /*35a80*/  LDL.LU R25, [R1+0x1b4] ;  /* 0x0001b40001197983 */ /* 0x000ea40000300800 */
[----:B------:R-:W2:Y:S01]  /*35a90*/  LDL.LU R26, [R1+0x1b8] ;  /* 0x0001b800011a7983 */ /* 0x000ea20000300800 */
[----:B------:R-:W2:Y:S04]  /*35aa0*/  LDL.LU R27, [R1+0x1bc] ;  /* 0x0001bc00011b7983 */ /* 0x000ea80000300800 */
[----:B0-----:R-:W3:Y:S01]  /*35ab0*/  LDL.LU R8, [R1+0x1a0] ;  /* 0x0001a00001087983 */ /* 0x001ee20000300800 */
[----:B------:R-:W3:Y:S02]  /*35ac0*/  LDL.LU R9, [R1+0x1a4] ;  /* 0x0001a40001097983 */ /* 0x000ee40000300800 */
[----:B-1----:R-:W3:Y:S02]  /*35ad0*/  LDL.LU R10, [R1+0x1a8] ;  /* 0x0001a800010a7983 */ /* 0x002ee40000300800 */
[----:B------:R-:W3:Y:S01]  /*35ae0*/  LDL.LU R11, [R1+0x1ac] ;  /* 0x0001ac00010b7983 */ /* 0x000ee20000300800 */
[----:B------:R0:W-:Y:S04]  /*35af0*/  STL.64 [R1+0x1370], R16 ;  /* 0x0013701001007387 */ /* 0x0001e80000100a00 */
[----:B0-----:R-:W4:Y:S01]  /*35b00*/  LDL.LU R16, [R1+0x140] ;  /* 0x0001400001107983 */ /* 0x001f220000300800 */
[----:B------:R-:W4:Y:S02]  /*35b10*/  LDL.LU R17, [R1+0x144] ;  /* 0x0001440001117983 */ /* 0x000f240000300800 */
[----:B------:R-:W2:Y:S02]  /*35b20*/  LDL.LU R18, [R1+0x148] ;  /* 0x0001480001127983 */ /* 0x000ea40000300800 */
[----:B------:R-:W2:Y:S02]  /*35b30*/  LDL.LU R19, [R1+0x14c] ;  /* 0x00014c0001137983 */ /* 0x000ea40000300800 */
        /* <DEDUP_REMOVED lines=17> */
[----:B------:R-:W4:Y:S01]  /*35c50*/  LDL.LU R19, [R1+0x17c] ;  /* 0x00017c0001137983 */ /* 0x000f220000300800 */
[----:B------:R-:W-:Y:S01]  /*35c60*/  HMMA.16816.F32 R20, R20, R4, R24 ;  /* 0x000000041414723c */ /* 0x000fe20000001818 */
[----:B----4-:R-:W-:Y:S01]  /*35c70*/  STL.64 [R1+0x13d0], R18 ;  /* 0x0013d01201007387 */ /* 0x010fe20000100a00 */
[----:B--2---:R0:W-:Y:S03]  /*35c80*/  STL.64 [R1+0x13c8], R16 ;  /* 0x0013c81001007387 */ /* 0x0041e60000100a00 */
[----:B0-----:R-:W2:Y:S01]  /*35c90*/  LDL.LU R16, [R1+0x190] ;  /* 0x0001900001107983 */ /* 0x001ea20000300800 */
[----:B------:R-:W2:Y:S02]  /*35ca0*/  LDL.LU R17, [R1+0x194] ;  /* 0x0001940001117983 */ /* 0x000ea40000300800 */
[----:B------:R-:W2:Y:S02]  /*35cb0*/  LDL.LU R18, [R1+0x198] ;  /* 0x0001980001127983 */ /* 0x000ea40000300800 */
[----:B------:R-:W2:Y:S01]  /*35cc0*/  LDL.LU R19, [R1+0x19c] ;  /* 0x00019c0001137983 */ /* 0x000ea20000300800 */
[----:B------:R-:W3:Y:S01]  /*35cd0*/  LDL.LU.64 R26, [R1+0x13e8] ;  /* 0x0013e800011a7983 */ /* 0x000ee20000300a00 */
[----:B------:R-:W3:Y:S11]  /*35ce0*/  LDL.LU.64 R24, [R1+0x13e0] ;  /* 0x0013e00001187983 */ /* 0x000ef60000300a00 */
[----:B------:R0:W-:Y:S02]  /*35cf0*/  STL.64 [R1+0x1f0], R20 ;  /* 0x0001f01401007387 */ /* 0x0001e40000100a00 */
[----:B------:R-:W-:Y:S01]  /*35d00*/  STL.64 [R1+0x1f8], R22 ;  /* 0x0001f81601007387 */ /* 0x000fe20000100a00 */
[----:B0-----:R-:W4:Y:S01]  /*35d10*/  LDL.LU R20, [R1+0x120] ;  /* 0x0001200001147983 */ /* 0x001f220000300800 */
[----:B------:R-:W4:Y:S01]  /*35d20*/  LDL.LU R21, [R1+0x124] ;  /* 0x0001240001157983 */ /* 0x000f220000300800 */
[C---:B---3--:R-:W-:Y:S11]  /*35d30*/  HMMA.16816.F32 R8, R24.reuse, R12, R8 ;  /* 0x0000000c1808723c */ /* 0x048ff60000001808 */
[----:B------:R-:W-:Y:S11]  /*35d40*/  @!UPT UIADD3 URZ, URZ, URZ, URZ ;  /* 0x0000003f3f3ff290 */ /* 0x000ff6000fffe03f */
[----:B------:R-:W-:Y:S01]  /*35d50*/  @!UPT UIADD3 URZ, URZ, URZ, URZ ;  /* 0x0000003f3f3ff290 */ /* 0x000fe2000fffe03f */
        /* <DEDUP_REMOVED lines=30> */
[----:B0-----:R-:W2:Y:S01]  /*35f40*/  LDL.LU.64 R8, [R1+0x1378] ;  /* 0x0013780001087983 */ /* 0x001ea20000300a00 */
[----:B------:R-:W-:Y:S02]  /*35f50*/  IMAD.MOV.U32 R22, RZ, RZ, R29 ;  /* 0x000000ffff167224 */ /* 0x000fe400078e001d */
[----:B------:R-:W-:Y:S01]  /*35f60*/  IMAD.MOV.U32 R23, RZ, RZ, R28 ;  /* 0x000000ffff177224 */ /* 0x000fe200078e001c */
[C---:B--2---:R-:W-:Y:S01]  /*35f70*/  HMMA.16816.F32 R8, R24.reuse, R8, R16 ;  /* 0x000000081808723c */ /* 0x044fe20000001810 */
[----:B------:R-:W2:Y:S11]  /*35f80*/  LDL.LU.64 R16, [R1+0x1370] ;  /* 0x0013700001107983 */ /* 0x000eb60000300a00 */
[----:B------:R-:W-:Y:S11]  /*35f90*/  @!UPT UIADD3 URZ, URZ, URZ, URZ ;  /* 0x0000003f3f3ff290 */ /* 0x000ff6000fffe03f */
[----:B------:R0:W-:Y:S01]  /*35fa0*/  STL.64 [R1+0x190], R8 ;  /* 0x0001900801007387 */ /* 0x0001e20000100a00 */
[----:B------:R-:W-:Y:S02]  /*35fb0*/  IMAD.MOV.U32 R28, RZ, RZ, R10 ;  /* 0x000000ffff1c7224 */ /* 0x000fe400078e000a */
[----:B------:R-:W-:Y:S02]  /*35fc0*/  IMAD.MOV.U32 R29, RZ, RZ, R11 ;  /* 0x000000ffff1d7224 */ /* 0x000fe400078e000b */
[----:B------:R-:W3:Y:S04]  /*35fd0*/  LDL.LU.64 R10, [R1+0x1368] ;  /* 0x00136800010a7983 */ /* 0x000ee80000300a00 */
[----:B0-----:R-:W3:Y:S01]  /*35fe0*/  LDL.LU.64 R8, [R1+0x1360] ;  /* 0x0013600001087983 */ /* 0x001ee20000300a00 */
[----:B------:R-:W-:Y:S02]  /*35ff0*/  STL [R1+0x11f4], R28 ;  /* 0x0011f41c01007387 */ /* 0x000fe40000100800 */
[----:B------:R-:W-:Y:S01]  /*36000*/  STL [R1+0x11f0], R29 ;  /* 0x0011f01d01007387 */ /* 0x000fe20000100800 */
[----:B----4-:R-:W-:Y:S01]  /*36010*/  HMMA.16816.F32 R20, R24, R4, R20 ;  /* 0x000000041814723c */ /* 0x010fe20000001814 */
[----:B--2---:R-:W-:-:S07]  /*36020*/  IMAD.MOV.U32 R18, RZ, RZ, R17 ;  /* 0x000000ffff127224 */ /* 0x004fce00078e0011 */
[----:B---3--:R-:W-:Y:S11]  /*36030*/  HMMA.16816.F32 R8, R24, R16, R8 ;  /* 0x000000101808723c */ /* 0x008ff60000001808 */
[----:B------:R-:W-:Y:S11]  /*36040*/  @!UPT UIADD3 URZ, URZ, URZ, URZ ;  /* 0x0000003f3f3ff290 */ /* 0x000ff6000fffe03f */
[----:B------:R-:W-:Y:S01]  /*36050*/  @!UPT UIADD3 URZ, URZ, URZ, URZ ;  /* 0x0000003f3f3ff290 */ /* 0x000fe2000fffe03f */
[----:B------:R0:W-:Y:S01]  /*36060*/  STL.64 [R1+0x170], R8 ;  /* 0x0001700801007387 */ /* 0x0001e20000100a00 */
[----:B------:R-:W-:Y:S02]  /*36070*/  IMAD.MOV.U32 R2, RZ, RZ, R10 ;  /* 0x000000ffff027224 */ /* 0x000fe400078e000a */
[----:B------:R-:W-:Y:S02]  /*36080*/  IMAD.MOV.U32 R3, RZ, RZ, R11 ;  /* 0x000000ffff037224 */ /* 0x000fe400078e000b */
[----:B------:R-:W2:Y:S04]  /*36090*/  LDL.LU.64 R10, [R1+0x1358] ;  /* 0x00135800010a7983 */ /* 0x000ea80000300a00 */
[----:B0-----:R-:W2:Y:S01]  /*360a0*/  LDL.LU.64 R8, [R1+0x1350] ;  /* 0x0013500001087983 */ /* 0x001ea20000300a00 */
[----:B------:R0:W-:Y:S02]  /*360b0*/  STL [R1+0x134c], R18 ;  /* 0x00134c1201007387 */ /* 0x0001e40000100800 */
[----:B------:R-:W2:Y:S02]  /*360c0*/  LDL.LU R16, [R1+0x110] ;  /* 0x0001100001107983 */ /* 0x000ea40000300800 */
[----:B------:R-:W2:Y:S01]  /*360d0*/  LDL.LU R17, [R1+0x114] ;  /* 0x0001140001117983 */ /* 0x000ea20000300800 */
[----:B0-----:R-:W2:Y:S01]  /*360e0*/  LDL.LU R18, [R1+0x118] ;  /* 0x0001180001127983 */ /* 0x001ea20000300800 */
[----:B------:R-:W2:Y:S02]  /*360f0*/  LDL.LU R19, [R1+0x11c] ;  /* 0x00011c0001137983 */ /* 0x000ea40000300800 */
[----:B------:R-:W-:Y:S02]  /*36100*/  STL [R1+0x12e8], R3 ;  /* 0x0012e80301007387 */ /* 0x000fe40000100800 */
[----:B------:R-:W-:Y:S01]  /*36110*/  STL [R1+0x12e4], R2 ;  /* 0x0012e40201007387 */ /* 0x000fe20000100800 */
[----:B------:R-:W3:Y:S04]  /*36120*/  LDL.LU.64 R24, [R1+0x30] ;  /* 0x0000300001187983 */ /* 0x000ee80000300a00 */
[----:B---3--:R0:W-:Y:S01]  /*36130*/  STL.64 [R1+0x1328], R24 ;  /* 0x0013281801007387 */ /* 0x0081e20000100a00 */
[----:B------:R-:W-:Y:S02]  /*36140*/  STL.64 [R1+0x160], R20 ;  /* 0x0001601401007387 */ /* 0x000fe40000100a00 */
[----:B------:R-:W-:Y:S01]  /*36150*/  STL.64 [R1+0x168], R22 ;  /* 0x0001681601007387 */ /* 0x000fe20000100a00 */
[----:B0-----:R-:W3:Y:S01]  /*36160*/  LDL.LU.64 R24, [R1+0x40] ;  /* 0x0000400001187983 */ /* 0x001ee20000300a00 */
[C---:B--2---:R-:W-:Y:S11]  /*36170*/  HMMA.16816.F32 R16, R8.reuse, R12, R16 ;  /* 0x0000000c0810723c */ /* 0x044ff60000001810 */
[----:B------:R-:W-:Y:S11]  /*36180*/  @!UPT UIADD3 URZ, URZ, URZ, URZ ;  /* 0x0000003f3f3ff290 */ /* 0x000ff6000fffe03f */
[----:B------:R-:W-:Y:S02]  /*36190*/  @!UPT UIADD3 URZ, URZ, URZ, URZ ;  /* 0x0000003f3f3ff290 */ /* 0x000fe4000fffe03f */
[----:B------:R-:W-:Y:S01]  /*361a0*/  IMAD.MOV.U32 R29, RZ, RZ, R18 ;  /* 0x000000ffff1d7224 */ /* 0x000fe200078e0012 */
[----:B---3--:R0:W-:Y:S04]  /*361b0*/  STL.64 [R1+0x1340], R24 ;  /* 0x0013401801007387 */ /* 0x0081e80000100a00 */
[----:B0-----:R-:W2:Y:S01]  /*361c0*/  LDL.LU.64 R24, [R1+0x50] ;  /* 0x0000500001187983 */ /* 0x001ea20000300a00 */
[----:B------:R-:W3:Y:S02]  /*361d0*/  LDL R22, [R1+0xe38] ;  /* 0x000e380001167983 */ /* 0x000ee40000100800 */
[----:B------:R-:W-:Y:S02]  /*361e0*/  STL [R1+0x12ec], R5 ;  /* 0x0012ec0501007387 */ /* 0x000fe40000100800 */
[----:B------:R0:W-:Y:S02]  /*361f0*/  STL [R1+0x1348], R4 ;  /* 0x0013480401007387 */ /* 0x0001e40000100800 */
[----:B0-----:R-:W2:Y:S01]  /*36200*/  LDL.LU R4, [R1+0x100] ;  /* 0x0001000001047983 */ /* 0x001ea20000300800 */
[----:B------:R-:W2:Y:S02]  /*36210*/  LDL.LU R5, [R1+0x104] ;  /* 0x0001040001057983 */ /* 0x000ea40000300800 */
[----:B------:R-:W2:Y:S02]  /*36220*/  LDL.LU R6, [R1+0x108] ;  /* 0x0001080001067983 */ /* 0x000ea40000300800 */
[----:B------:R-:W2:Y:S01]  /*36230*/  LDL.LU R7, [R1+0x10c] ;  /* 0x00010c0001077983 */ /* 0x000ea20000300800 */
[----:B------:R-:W-:Y:S01]  /*36240*/  STL [R1+0x150], R16 ;  /* 0x0001501001007387 */ /* 0x000fe20000100800 */
[----:B------:R-:W-:Y:S02]  /*36250*/  STL [R1+0x15c], R19 ;  /* 0x00015c1301007387 */ /* 0x000fe40000100800 */
[----:B------:R-:W4:Y:S02]  /*36260*/  LDL.LU R18, [R1+0x134c] ;  /* 0x00134c0001127983 */ /* 0x000f240000300800 */
[----:B------:R-:W2:Y:S02]  /*36270*/  LDL R23, [R1+0x380] ;  /* 0x0003800001177983 */ /* 0x000ea40000100800 */
[----:B--2---:R-:W-:Y:S01]  /*36280*/  STL [R1+0x1310], R23 ;  /* 0x0013101701007387 */ /* 0x004fe20000100800 */
[----:B------:R-:W2:Y:S02]  /*36290*/  LDL.LU.64 R20, [R1+0x20] ;  /* 0x0000200001147983 */ /* 0x000ea40000300a00 */
[----:B---3--:R-:W-:Y:S01]  /*362a0*/  STL [R1+0x1320], R22 ;  /* 0x0013201601007387 */ /* 0x008fe20000100800 */
[----:B--2---:R0:W-:Y:S04]  /*362b0*/  STL.64 [R1+0x1318], R20 ;  /* 0x0013181401007387 */ /* 0x0041e80000100a00 */
[----:B0-----:R-:W2:Y:S01]  /*362c0*/  LDL.LU R20, [R1+0x180] ;  /* 0x0001800001147983 */ /* 0x001ea20000300800 */
[----:B------:R-:W2:Y:S02]  /*362d0*/  LDL.LU R21, [R1+0x184] ;  /* 0x0001840001157983 */ /* 0x000ea40000300800 */
[----:B------:R-:W3:Y:S02]  /*362e0*/  LDL.LU R22, [R1+0x188] ;  /* 0x0001880001167983 */ /* 0x000ee40000300800 */
[----:B------:R-:W3:Y:S01]  /*362f0*/  LDL.LU R23, [R1+0x18c] ;  /* 0x00018c0001177983 */ /* 0x000ee20000300800 */
[----:B------:R-:W-:Y:S01]  /*36300*/  HMMA.16816.F32 R4, R8, R24, R4 ;  /* 0x000000180804723c */ /* 0x000fe20000001804 */
[----:B---3--:R-:W-:Y:S01]  /*36310*/  STL.64 [R1+0x1338], R22 ;  /* 0x0013381601007387 */ /* 0x008fe20000100a00 */
[----:B--2---:R0:W-:Y:S03]  /*36320*/  STL.64 [R1+0x1330], R20 ;  /* 0x0013301401007387 */ /* 0x0041e60000100a00 */
[----:B0-----:R-:W2:Y:S01]  /*36330*/  LDL.LU R20, [R1+0xe0] ;  /* 0x0000e00001147983 */ /* 0x001ea20000300800 */
[----:B------:R-:W2:Y:S02]  /*36340*/  LDL.LU R21, [R1+0xe4] ;  /* 0x0000e40001157983 */ /* 0x000ea40000300800 */
[----:B------:R-:W2:Y:S02]  /*36350*/  LDL.LU R22, [R1+0xe8] ;  /* 0x0000e80001167983 */ /* 0x000ea40000300800 */
[----:B------:R-:W2:Y:S01]  /*36360*/  LDL.LU R23, [R1+0xec] ;  /* 0x0000ec0001177983 */ /* 0x000ea20000300800 */
[----:B------:R-:W3:Y:S01]  /*36370*/  LDL R19, [R1+0xe40] ;  /* 0x000e400001137983 */ /* 0x000ee20000100800 */
[----:B------:R-:W-:-:S03]  /*36380*/  IMAD.MOV.U32 R28, RZ, RZ, R17 ;  /* 0x000000ffff1c7224 */ /* 0x000fc600078e0011 */
[----:B---3--:R-:W-:Y:S01]  /*36390*/  STL [R1+0x1300], R19 ;  /* 0x0013001301007387 */ /* 0x008fe20000100800 */
[----:B------:R-:W3:Y:S07]  /*363a0*/  LDL.LU.64 R16, [R1+0x10] ;  /* 0x0000100001107983 */ /* 0x000eee0000300a00 */
[----:B------:R0:W-:Y:S02]  /*363b0*/  STL.64 [R1+0x140], R4 ;  /* 0x0001400401007387 */ /* 0x0001e40000100a00 */
[----:B------:R1:W-:Y:S01]  /*363c0*/  STL.64 [R1+0x148], R6 ;  /* 0x0001480601007387 */ /* 0x0003e20000100a00 */
[----:B0-----:R-:W2:Y:S01]  /*363d0*/  LDL.LU R4, [R1+0x1348] ;  /* 0x0013480001047983 */ /* 0x001ea20000300800 */
[----:B-1----:R-:W-:-:S02]  /*363e0*/  IMAD.MOV.U32 R7, RZ, RZ, R24 ;  /* 0x000000ffff077224 */ /* 0x002fc400078e0018 */
[----:B------:R-:W-:Y:S02]  /*363f0*/  IMAD.MOV.U32 R6, RZ, RZ, R25 ;  /* 0x000000ffff067224 */ /* 0x000fe400078e0019 */
[----:B------:R-:W2:Y:S01]  /*36400*/  LDL.LU.64 R24, [R1+0x1340] ;  /* 0x0013400001187983 */ /* 0x000ea20000300a00 */
[----:B------:R-:W3:Y:S02]  /*36410*/  LDL R15, [R1+0xe3c] ;  /* 0x000e3c00010f7983 */ /* 0x000ee40000100800 */
[----:B------:R-:W-:Y:S01]  /*36420*/  IMAD.MOV.U32 R14, RZ, RZ, R13 ;  /* 0x000000ffff0e7224 */ /* 0x000fe200078e000d */
[----:B--2---:R-:W-:Y:S04]  /*36430*/  HMMA.16816.F32 R20, R8, R24, R20 ;  /* 0x000000180814723c */ /* 0x004fe80000001814 */
[----:B---3--:R0:W-:Y:S01]  /*36440*/  STL.64 [R1+0x1308], R14 ;  /* 0x0013080e01007387 */ /* 0x0081e20000100a00 */
[----:B------:R-:W2:Y:S02]  /*36450*/  LDL.LU R12, [R1+0x2f0] ;  /* 0x0002f000010c7983 */ /* 0x000ea40000300800 */
[----:B------:R-:W2:Y:S02]  /*36460*/  LDL.LU R13, [R1+0x2f4] ;  /* 0x0002f400010d7983 */ /* 0x000ea40000300800 */
[----:B------:R-:W-:-:S02]  /*36470*/  IMAD.MOV.U32 R2, RZ, RZ, R24 ;  /* 0x000000ffff027224 */ /* 0x000fc400078e0018 */
[----:B------:R-:W-:Y:S01]  /*36480*/  IMAD.MOV.U32 R0, RZ, RZ, R25 ;  /* 0x000000ffff007224 */ /* 0x000fe200078e0019 */
[----:B0-----:R-:W2:Y:S01]  /*36490*/  LDL.LU R14, [R1+0x2f8] ;  /* 0x0002f800010e7983 */ /* 0x001ea20000300800 */
[----:B------:R-:W2:Y:S10]  /*364a0*/  LDL.LU R15, [R1+0x2fc] ;  /* 0x0002fc00010f7983 */ /* 0x000eb40000300800 */
[----:B------:R-:W-:Y:S01]  /*364b0*/  STL.64 [R1+0x130], R20 ;  /* 0x0001301401007387 */ /* 0x000fe20000100a00 */
        /* <DEDUP_REMOVED lines=8> */
[----:B------:R0:W-:Y:S03]  /*36540*/  STL.64 [R1+0x128], R22 ;  /* 0x0001281601007387 */ /* 0x0001e60000100a00 */
[----:B0-----:R-:W3:Y:S01]  /*36550*/  LDL.LU R22, [R1+0x1320] ;  /* 0x0013200001167983 */ /* 0x001ee20000300800 */
[----:B------:R-:W-:Y:S02]  /*36560*/  IMAD.MOV.U32 R5, RZ, RZ, R24 ;  /* 0x000000ffff057224 */ /* 0x000fe400078e0018 */
[----:B------:R-:W-:Y:S02]  /*36570*/  IMAD.MOV.U32 R3, RZ, RZ, R25 ;  /* 0x000000ffff037224 */ /* 0x000fe400078e0019 */
[----:B------:R-:W2:Y:S01]  /*36580*/  LDL.LU.64 R20, [R1+0x1318] ;  /* 0x0013180001147983 */ /* 0x000ea20000300a00 */
[----:B------:R-:W-:Y:S01]  /*36590*/  STL.64 [R1+0x12f8], R6 ;  /* 0x0012f80601007387 */ /* 0x000fe20000100a00 */
[----:B------:R0:W-:Y:S03]  /*365a0*/  STL.64 [R1+0x12f0], R4 ;  /* 0x0012f00401007387 */ /* 0x0001e60000100a00 */
[----:B0-----:R-:W2:Y:S01]  /*365b0*/  LDL.LU R4, [R1+0x320] ;  /* 0x0003200001047983 */ /* 0x001ea20000300800 */
[----:B------:R-:W2:Y:S02]  /*365c0*/  LDL.LU R5, [R1+0x324] ;  /* 0x0003240001057983 */ /* 0x000ea40000300800 */
[----:B------:R-:W2:Y:S02]  /*365d0*/  LDL.LU R6, [R1+0x328] ;  /* 0x0003280001067983 */ /* 0x000ea40000300800 */
[----:B------:R-:W2:Y:S01]  /*365e0*/  LDL.LU R7, [R1+0x32c] ;  /* 0x00032c0001077983 */ /* 0x000ea20000300800 */
[----:B---3--:R-:W0:Y:S04]  /*365f0*/  LDSM.16.MT88.4 R24, [R22+0x13000] ;  /* 0x013000001618783b */ /* 0x008e280000004200 */
[----:B0-----:R-:W-:Y:S01]  /*36600*/  STL.64 [R1+0x12d0], R26 ;  /* 0x0012d01a01007387 */ /* 0x001fe20000100a00 */
[----:B------:R0:W-:Y:S03]  /*36610*/  STL.64 [R1+0x12c8], R24 ;  /* 0x0012c81801007387 */ /* 0x0001e60000100a00 */
[----:B0-----:R-:W2:Y:S01]  /*36620*/  LDL.LU R24, [R1+0x290] ;  /* 0x0002900001187983 */ /* 0x001ea20000300800 */
[----:B------:R-:W2:Y:S02]  /*36630*/  LDL.LU R25, [R1+0x294] ;  /* 0x0002940001197983 */ /* 0x000ea40000300800 */
[----:B------:R-:W2:Y:S02]  /*36640*/  LDL.LU R26, [R1+0x298] ;  /* 0x00029800011a7983 */ /* 0x000ea40000300800 */
[----:B------:R-:W2:Y:S02]  /*36650*/  LDL.LU R27, [R1+0x29c] ;  /* 0x00029c00011b7983 */ /* 0x000ea40000300800 */
[C---:B--2---:R-:W-:Y:S11]  /*36660*/  HMMA.16816.F32 R24, R8.reuse, R20, R24 ;  /* 0x000000140818723c */ /* 0x044ff60000001818 */
[----:B------:R-:W-:Y:S11]  /*36670*/  @!UPT UIADD3 URZ, URZ, URZ, URZ ;  /* 0x0000003f3f3ff290 */ /* 0x000ff6000fffe03f */
[----:B------:R-:W-:Y:S01]  /*36680*/  @!UPT UIADD3 URZ, URZ, URZ, URZ ;  /* 0x0000003f3f3ff290 */ /* 0x000fe2000fffe03f */
[----:B------:R0:W-:Y:S01]  /*36690*/  STL.64 [R1+0x110], R24 ;  /* 0x0001101801007387 */ /* 0x0001e20000100a00 */
[----:B------:R-:W-:Y:S02]  /*366a0*/  STL.64 [R1+0x118], R26 ;  /* 0x0001181a01007387 */ /* 0x000fe40000100a00 */
[----:B------:R-:W2:Y:S02]  /*366b0*/  LDL.LU R23, [R1+0x1310] ;  /* 0x0013100001177983 */ /* 0x000ea40000300800 */
[----:B0-----:R-:W-:Y:S02]  /*366c0*/  IMAD.MOV.U32 R25, RZ, RZ, R20 ;  /* 0x000000ffff197224 */ /* 0x001fe400078e0014 */
[----:B------:R-:W-:Y:S01]  /*366d0*/  IMAD.MOV.U32 R24, RZ, RZ, R21 ;  /* 0x000000ffff187224 */ /* 0x000fe200078e0015 */
[----:B------:R-:W-:Y:S01]  /*366e0*/  HMMA.16816.F32 R12, R8, R16, R12 ;  /* 0x00000010080c723c */ /* 0x000fe2000000180c */
[----:B--2---:R-:W0:Y:S04]  /*366f0*/  LDSM.16.MT88.4 R20, [R23+0x13800] ;  /* 0x013800001714783b */ /* 0x004e280000004200 */
[----:B0-----:R-:W-:Y:S01]  /*36700*/  STL.64 [R1+0x1220], R22 ;  /* 0x0012201601007387 */ /* 0x001fe20000100a00 */
[----:B------:R0:W-:Y:S03]  /*36710*/  STL.64 [R1+0x1218], R20 ;  /* 0x0012181401007387 */ /* 0x0001e60000100a00 */
[----:B0-----:R-:W2:Y:S11]  /*36720*/  LDL.LU R20, [R1] ;  /* 0x0000000001147983 */ /* 0x001eb60000300800 */
[----:B------:R-:W-:Y:S03]  /*36730*/  @!UPT UIADD3 URZ, URZ, URZ, URZ ;  /* 0x0000003f3f3ff290 */ /* 0x000fe6000fffe03f */
[----:B------:R-:W-:Y:S02]  /*36740*/  STL.64 [R1+0x100], R12 ;  /* 0x0001000c01007387 */ /* 0x000fe40000100a00 */
[----:B------:R0:W-:Y:S02]  /*36750*/  STL.64 [R1+0x108], R14 ;  /* 0x0001080e01007387 */ /* 0x0001e40000100a00 */
[----:B0-----:R-:W3:Y:S01]  /*36760*/  LDL.LU.64 R14, [R1+0x1308] ;  /* 0x00130800010e7983 */ /* 0x001ee20000300a00 */
[----:B------:R-:W2:Y:S02]  /*36770*/  LDL.LU R19, [R1+0x1300] ;  /* 0x0013000001137983 */ /* 0x000ea40000300800 */
[----:B----4-:R-:W-:Y:S02]  /*36780*/  IMAD.MOV.U32 R21, RZ, RZ, R18 ;  /* 0x000000ffff157224 */ /* 0x010fe400078e0012 */
[----:B------:R-:W-:Y:S02]  /*36790*/  IMAD.MOV.U32 R13, RZ, RZ, R16 ;  /* 0x000000ffff0d7224 */ /* 0x000fe400078e0010 */
[----:B------:R-:W-:-:S02]  /*367a0*/  IMAD.MOV.U32 R12, RZ, RZ, R17 ;  /* 0x000000ffff0c7224 */ /* 0x000fc400078e0011 */
[----:B--2---:R-:W0:Y:S01]  /*367b0*/  LDSM.16.MT88.4 R16, [R19+0x13800] ;  /* 0x013800001310783b */ /* 0x004e220000004200 */
[----:B------:R-:W-:Y:S03]  /*367c0*/  HMMA.16816.F32 R4, R8, R20, R4 ;  /* 0x000000140804723c */ /* 0x000fe60000001804 */
[----:B0-----:R-:W-:Y:S01]  /*367d0*/  STL.64 [R1+0x11b8], R18 ;  /* 0x0011b81201007387 */ /* 0x001fe20000100a00 */
[----:B------:R0:W-:Y:S03]  /*367e0*/  STL.64 [R1+0x11b0], R16 ;  /* 0x0011b01001007387 */ /* 0x0001e60000100a00 */
[----:B0-----:R-:W2:Y:S01]  /*367f0*/  LDL.LU R16, [R1+0x60] ;  /* 0x0000600001107983 */ /* 0x001ea20000300800 */
[----:B------:R-:W4:Y:S02]  /*36800*/  LDL R18, [R1+0x68] ;  /* 0x0000680001127983 */ /* 0x000f240000100800 */
[----:B------:R-:W4:Y:S11]  /*36810*/  LDL R19, [R1+0x6c] ;  /* 0x00006c0001137983 */ /* 0x000f360000100800 */
[----:B------:R-:W-:Y:S02]  /*36820*/  @!UPT UIADD3 URZ, URZ, URZ, URZ ;  /* 0x0000003f3f3ff290 */ /* 0x000fe4000fffe03f */
[----:B------:R-:W-:Y:S01]  /*36830*/  STL.64 [R1+0xf0], R4 ;  /* 0x0000f00401007387 */ /* 0x000fe20000100a00 */
[----:B------:R0:W-:Y:S04]  /*36840*/  STL.64 [R1+0xf8], R6 ;  /* 0x0000f80601007387 */ /* 0x0001e80000100a00 */
[----:B0-----:R-:W2:Y:S01]  /*36850*/  LDL.LU.64 R6, [R1+0x12f8] ;  /* 0x0012f80001067983 */ /* 0x001ea20000300a00 */
[----:B------:R-:W2:Y:S02]  /*36860*/  LDL.LU.64 R4, [R1+0x12f0] ;  /* 0x0012f00001047983 */ /* 0x000ea40000300a00 */
[----:B------:R0:W-:Y:S02]  /*36870*/  STL.64 [R1+0x1238], R20 ;  /* 0x0012381401007387 */ /* 0x0001e40000100a00 */
[----:B---3--:R-:W-:-:S02]  /*36880*/  IMAD.MOV.U32 R17, RZ, RZ, R14 ;  /* 0x000000ffff117224 */ /* 0x008fc400078e000e */
[----:B0-----:R-:W-:Y:S02]  /*36890*/  IMAD.MOV.U32 R20, RZ, RZ, R13 ;  /* 0x000000ffff147224 */ /* 0x001fe400078e000d */
[----:B------:R-:W-:Y:S02]  /*368a0*/  IMAD.MOV.U32 R21, RZ, RZ, R12 ;  /* 0x000000ffff157224 */ /* 0x000fe400078e000c */
[----:B------:R-:W0:Y:S04]  /*368b0*/  LDSM.16.MT88.4 R12, [R15+0x13800] ;  /* 0x013800000f0c783b */ /* 0x000e280000004200 */
[----:B------:R1:W-:Y:S02]  /*368c0*/  STL.64 [R1+0x1250], R20 ;  /* 0x0012501401007387 */ /* 0x0003e40000100a00 */
[----:B-1----:R-:W-:-:S02]  /*368d0*/  IMAD.MOV.U32 R20, RZ, RZ, R25 ;  /* 0x000000ffff147224 */ /* 0x002fc400078e0019 */
[----:B------:R-:W-:-:S05]  /*368e0*/  IMAD.MOV.U32 R21, RZ, RZ, R24 ;  /* 0x000000ffff157224 */ /* 0x000fca00078e0018 */
[----:B------:R1:W-:Y:S02]  /*368f0*/  STL.64 [R1+0x1268], R20 ;  /* 0x0012681401007387 */ /* 0x0003e40000100a00 */
[----:B-1----:R-:W-:Y:S02]  /*36900*/  IMAD.MOV.U32 R21, RZ, RZ, R3 ;  /* 0x000000ffff157224 */ /* 0x002fe400078e0003 */
[----:B--2---:R-:W-:Y:S02]  /*36910*/  IMAD.MOV.U32 R20, RZ, RZ, R5 ;  /* 0x000000ffff147224 */ /* 0x004fe400078e0005 */
[----:B------:R-:W2:Y:S01]  /*36920*/  LDL.LU R5, [R1+0x12ec] ;  /* 0x0012ec0001057983 */ /* 0x000ea20000300800 */
[----:B------:R-:W3:Y:S02]  /*36930*/  LDL.LU R3, [R1+0x12e8] ;  /* 0x0012e80001037983 */ /* 0x000ee40000300800 */
[----:B------:R-:W-:Y:S02]  /*36940*/  STL.64 [R1+0x1280], R20 ;  /* 0x0012801401007387 */ /* 0x000fe40000100a00 */
[----:B0-----:R-:W-:Y:S01]  /*36950*/  STL.64 [R1+0x1110], R14 ;  /* 0x0011100e01007387 */ /* 0x001fe20000100a00 */
[----:B------:R0:W-:Y:S04]  /*36960*/  STL.64 [R1+0x1108], R12 ;  /* 0x0011080c01007387 */ /* 0x0001e80000100a00 */
[----:B0-----:R-:W2:Y:S01]  /*36970*/  LDL.LU R12, [R1+0x260] ;  /* 0x00026000010c7983 */ /* 0x001ea20000300800 */
[----:B------:R-:W2:Y:S02]  /*36980*/  LDL.LU R13, [R1+0x264] ;  /* 0x00026400010d7983 */ /* 0x000ea40000300800 */
[----:B------:R-:W2:Y:S02]  /*36990*/  LDL.LU R14, [R1+0x268] ;  /* 0x00026800010e7983 */ /* 0x000ea40000300800 */
[----:B------:R-:W2:Y:S02]  /*369a0*/  LDL.LU R15, [R1+0x26c] ;  /* 0x00026c00010f7983 */ /* 0x000ea40000300800 */
[----:B------:R-:W-:-:S02]  /*369b0*/  IMAD.MOV.U32 R20, RZ, RZ, R2 ;  /* 0x000000ffff147224 */ /* 0x000fc400078e0002 */
[----:B------:R-:W-:Y:S01]  /*369c0*/  IMAD.MOV.U32 R21, RZ, RZ, R0 ;  /* 0x000000ffff157224 */ /* 0x000fe200078e0000 */
[----:B------:R-:W3:Y:S01]  /*369d0*/  LDL.LU R2, [R1+0x12e4] ;  /* 0x0012e40001027983 */ /* 0x000ee20000300800 */
[----:B------:R-:W3:Y:S03]  /*369e0*/  LDL.LU R0, [R1+0x12e0] ;  /* 0x0012e00001007983 */ /* 0x000ee60000300800 */
[----:B------:R-:W-:Y:S04]  /*369f0*/  STL.64 [R1+0x1298], R20 ;  /* 0x0012981401007387 */ /* 0x000fe80000100a00 */
[----:B--2---:R-:W-:Y:S01]  /*36a00*/  STL.64 [R1+0x1230], R14 ;  /* 0x0012300e01007387 */ /* 0x004fe20000100a00 */
[----:B------:R0:W-:Y:S03]  /*36a10*/  STL.64 [R1+0x1228], R12 ;  /* 0x0012280c01007387 */ /* 0x0001e60000100a00 */
[----:B0-----:R-:W2:Y:S01]  /*36a20*/  LDL.LU R12, [R1+0x280] ;  /* 0x00028000010c7983 */ /* 0x001ea20000300800 */
[----:B------:R-:W2:Y:S02]  /*36a30*/  LDL.LU R13, [R1+0x284] ;  /* 0x00028400010d7983 */ /* 0x000ea40000300800 */
[----:B------:R-:W2:Y:S02]  /*36a40*/  LDL.LU R14, [R1+0x288] ;  /* 0x00028800010e7983 */ /* 0x000ea40000300800 */
[----:B------:R-:W2:Y:S02]  /*36a50*/  LDL.LU R15, [R1+0x28c] ;  /* 0x00028c00010f7983 */ /* 0x000ea40000300800 */
[----:B------:R-:W-:-:S02]  /*36a60*/  IMAD.MOV.U32 R20, RZ, RZ, R7 ;  /* 0x000000ffff147224 */ /* 0x000fc400078e0007 */
[----:B------:R-:W-:Y:S01]  /*36a70*/  IMAD.MOV.U32 R21, RZ, RZ, R6 ;  /* 0x000000ffff157224 */ /* 0x000fe200078e0006 */
[----:B------:R-:W3:Y:S01]  /*36a80*/  LDL.LU R7, [R1+0x12dc] ;  /* 0x0012dc0001077983 */ /* 0x000ee20000300800 */
[----:B------:R-:W3:Y:S02]  /*36a90*/  LDL.LU R6, [R1+0x12d8] ;  /* 0x0012d80001067983 */ /* 0x000ee40000300800 */
[----:B------:R-:W3:Y:S02]  /*36aa0*/  LDL.LU R24, [R1+0x310] ;  /* 0x0003100001187983 */ /* 0x000ee40000300800 */
[----:B------:R-:W3:Y:S01]  /*36ab0*/  LDL.LU R25, [R1+0x314] ;  /* 0x0003140001197983 */ /* 0x000ee20000300800 */
[----:B------:R-:W3:Y:S01]  /*36ac0*/  LDL.LU R26, [R1+0x318] ;  /* 0x00031800011a7983 */ /* 0x000ee20000300800 */
[----:B------:R-:W3:Y:S02]  /*36ad0*/  LDL.LU R27, [R1+0x31c] ;  /* 0x00031c00011b7983 */ /* 0x000ee40000300800 */
[----:B------:R-:W-:Y:S01]  /*36ae0*/  STL.64 [R1+0x12b0], R20 ;  /* 0x0012b01401007387 */ /* 0x000fe20000100a00 */
[----:B--2---:R-:W-:Y:S01]  /*36af0*/  STL.64 [R1+0x1248], R14 ;  /* 0x0012480e01007387 */ /* 0x004fe20000100a00 */
[----:B------:R0:W-:Y:S03]  /*36b00*/  STL.64 [R1+0x1240], R12 ;  /* 0x0012400c01007387 */ /* 0x0001e60000100a00 */
[----:B0-----:R-:W2:Y:S01]  /*36b10*/  LDL.LU R12, [R1+0x2a0] ;  /* 0x0002a000010c7983 */ /* 0x001ea20000300800 */
[----:B------:R-:W2:Y:S02]  /*36b20*/  LDL.LU R13, [R1+0x2a4] ;  /* 0x0002a400010d7983 */ /* 0x000ea40000300800 */
[----:B------:R-:W2:Y:S02]  /*36b30*/  LDL.LU R14, [R1+0x2a8] ;  /* 0x0002a800010e7983 */ /* 0x000ea40000300800 */
[----:B------:R-:W2:Y:S01]  /*36b40*/  LDL.LU R15, [R1+0x2ac] ;  /* 0x0002ac00010f7983 */ /* 0x000ea20000300800 */
[----:B------:R-:W3:Y:S01]  /*36b50*/  LDL.LU R20, [R1+0x300] ;  /* 0x0003000001147983 */ /* 0x000ee20000300800 */
[----:B------:R-:W3:Y:S02]  /*36b60*/  LDL.LU R21, [R1+0x304] ;  /* 0x0003040001157983 */ /* 0x000ee40000300800 */
[----:B------:R-:W3:Y:S02]  /*36b70*/  LDL.LU R22, [R1+0x308] ;  /* 0x0003080001167983 */ /* 0x000ee40000300800 */
[----:B------:R-:W3:Y:S01]  /*36b80*/  LDL.LU R23, [R1+0x30c] ;  /* 0x00030c0001177983 */ /* 0x000ee20000300800 */
        /* <DEDUP_REMOVED lines=12> */
[----:B---3--:R-:W-:Y:S01]  /*36c50*/  HMMA.16816.F32 R8, R8, R4, R24 ;  /* 0x000000040808723c */ /* 0x008fe20000001818 */
        /* <DEDUP_REMOVED lines=13> */
[----:B------:R-:W3:Y:S02]  /*36d30*/  LDL.LU.64 R24, [R1+0x12c8] ;  /* 0x0012c80001187983 */ /* 0x000ee40000300a00 */
[----:B------:R-:W-:Y:S02]  /*36d40*/  STL.64 [R1+0xe0], R8 ;  /* 0x0000e00801007387 */ /* 0x000fe40000100a00 */
[----:B------:R0:W-:Y:S02]  /*36d50*/  STL.64 [R1+0xe8], R10 ;  /* 0x0000e80a01007387 */ /* 0x0001e40000100a00 */
[----:B0-----:R-:W2:Y:S04]  /*36d60*/  LDL R11, [R1+0xe38] ;  /* 0x000e3800010b7983 */ /* 0x001ea80000100800 */
[----:B--2---:R-:W0:Y:S01]  /*36d70*/  LDSM.16.MT88.4 R8, [R11+0x13800] ;  /* 0x013800000b08783b */ /* 0x004e220000004200 */
[----:B---3--:R-:W-:Y:S03]  /*36d80*/  HMMA.16816.F32 R20, R24, R16, R20 ;  /* 0x000000101814723c */ /* 0x008fe60000001814 */
[----:B0-----:R0:W-:Y:S01]  /*36d90*/  STL.64 [R1+0x10b8], R10 ;  /* 0x0010b80a01007387 */ /* 0x0011e20000100a00 */
[----:B------:R1:W-:Y:S02]  /*36da0*/  STL.64 [R1+0x10b0], R8 ;  /* 0x0010b00801007387 */ /* 0x0003e40000100a00 */
[----:B0-----:R-:W-:Y:S01]  /*36db0*/  IMAD.MOV.U32 R10, RZ, RZ, R7 ;  /* 0x000000ffff0a7224 */ /* 0x001fe200078e0007 */
[----:B-1----:R-:W2:Y:S01]  /*36dc0*/  LDL.LU R8, [R1+0x270] ;  /* 0x0002700001087983 */ /* 0x002ea20000300800 */
[----:B------:R-:W-:-:S02]  /*36dd0*/  IMAD.MOV.U32 R9, RZ, RZ, R6 ;  /* 0x000000ffff097224 */ /* 0x000fc400078e0006 */
[----:B------:R-:W3:Y:S02]  /*36de0*/  LDL.LU R6, [R1+0x12c0] ;  /* 0x0012c00001067983 */ /* 0x000ee40000300800 */
[----:B------:R-:W3:Y:S02]  /*36df0*/  LDL.LU R7, [R1+0x12bc] ;  /* 0x0012bc0001077983 */ /* 0x000ee40000300800 */
[----:B------:R-:W-:Y:S02]  /*36e00*/  IMAD.MOV.U32 R11, RZ, RZ, R0 ;  /* 0x000000ffff0b7224 */ /* 0x000fe400078e0000 */
[----:B------:R-:W2:Y:S07]  /*36e10*/  LDL.LU R0, [R1+0x12b8] ;  /* 0x0012b80001007983 */ /* 0x000eae0000300800 */
[----:B------:R0:W-:Y:S02]  /*36e20*/  STL.64 [R1+0xd0], R20 ;  /* 0x0000d01401007387 */ /* 0x0001e40000100a00 */
[----:B------:R1:W-:Y:S01]  /*36e30*/  STL.64 [R1+0xd8], R22 ;  /* 0x0000d81601007387 */ /* 0x0003e20000100a00 */
[----:B0-----:R-:W1:Y:S02]  /*36e40*/  LDL.LU.64 R20, [R1+0x12b0] ;  /* 0x0012b00001147983 */ /* 0x001e640000300a00 */
[C---:B-1----:R-:W-:Y:S02]  /*36e50*/  HMMA.16816.F32 R20, R24.reuse, R20, R12 ;  /* 0x000000141814723c */ /* 0x042fe4000000180c */
        /* <DEDUP_REMOVED lines=35> */
[----:B------:R-:W4:Y:S01]  /*37090*/  LDL.LU.64 R14, [R1+0x1230] ;  /* 0x00123000010e7983 */ /* 0x000f220000300a00 */
[----:B------:R-:W4:Y:S05]  /*370a0*/  LDL.LU.64 R12, [R1+0x1228] ;  /* 0x00122800010c7983 */ /* 0x000f2a0000300a00 */
[----:B------:R-:W-:Y:S11]  /*370b0*/  HMMA.16816.F32 R24, R24, R4, R8 ;  /* 0x000000041818723c */ /* 0x000ff60000001808 */
[----:B------:R-:W-:Y:S04]  /*370c0*/  @!UPT UIADD3 URZ, URZ, URZ, URZ ;  /* 0x0000003f3f3ff290 */ /* 0x000fe8000fffe03f */
[----:B------:R-:W-:Y:S01]  /*370d0*/  STL.64 [R1+0x70], R20 ;  /* 0x0000701401007387 */ /* 0x000fe20000100a00 */
[----:B------:R0:W-:Y:S03]  /*370e0*/  STL.64 [R1+0x78], R22 ;  /* 0x0000781601007387 */ /* 0x0001e60000100a00 */
[----:B0-----:R-:W4:Y:S01]  /*370f0*/  LDL.LU.64 R22, [R1+0x1220] ;  /* 0x0012200001167983 */ /* 0x001f220000300a00 */
[----:B------:R-:W4:Y:S02]  /*37100*/  LDL.LU.64 R20, [R1+0x1218] ;  /* 0x0012180001147983 */ /* 0x000f240000300a00 */
[----:B---3--:R-:W-:Y:S02]  /*37110*/  STL.64 [R1+0x11c0], R6 ;  /* 0x0011c00601007387 */ /* 0x008fe40000100a00 */
[----:B------:R0:W-:Y:S01]  /*37120*/  STL.64 [R1+0x1038], R26 ;  /* 0x0010381a01007387 */ /* 0x0001e20000100a00 */
[----:B------:R-:W-:Y:S04]  /*37130*/  STL.64 [R1+0x1030], R24 ;  /* 0x0010301801007387 */ /* 0x000fe80000100a00 */
[----:B0-----:R-:W2:Y:S01]  /*37140*/  LDL.LU R26, [R1+0x8] ;  /* 0x00000800011a7983 */ /* 0x001ea20000300800 */
[----:B------:R-:W-:Y:S01]  /*37150*/  IMAD.MOV.U32 R27, RZ, RZ, R0 ;  /* 0x000000ffff1b7224 */ /* 0x000fe200078e0000 */
[----:B----4-:R-:W-:Y:S04]  /*37160*/  HMMA.16816.F32 R4, R20, R18, R12 ;  /* 0x000000121404723c */ /* 0x010fe8000000180c */
[----:B--2---:R-:W-:Y:S11]  /*37170*/  STL.64 [R1+0x11c8], R26 ;  /* 0x0011c81a01007387 */ /* 0x004ff60000100a00 */
[----:B------:R-:W-:Y:S08]  /*37180*/  @!UPT UIADD3 URZ, URZ, URZ, URZ ;  /* 0x0000003f3f3ff290 */ /* 0x000ff0000fffe03f */
[----:B------:R0:W-:Y:S01]  /*37190*/  STL.64 [R1+0x290], R4 ;  /* 0x0002900401007387 */ /* 0x0001e20000100a00 */
[----:B------:R1:W-:Y:S02]  /*371a0*/  STL.64 [R1+0x298], R6 ;  /* 0x0002980601007387 */ /* 0x0003e40000100a00 */
[----:B------:R-:W2:Y:S02]  /*371b0*/  LDL.LU R8, [R1+0x240] ;  /* 0x0002400001087983 */ /* 0x000ea40000300800 */
[----:B------:R-:W2:Y:S01]  /*371c0*/  LDL.LU R9, [R1+0x244] ;  /* 0x0002440001097983 */ /* 0x000ea20000300800 */
[----:B------:R-:W3:Y:S01]  /*371d0*/  LDL.LU R10, [R1+0x248] ;  /* 0x00024800010a7983 */ /* 0x000ee20000300800 */
[----:B------:R-:W3:Y:S02]  /*371e0*/  LDL.LU R11, [R1+0x24c] ;  /* 0x00024c00010b7983 */ /* 0x000ee40000300800 */
[----:B------:R-:W-:Y:S02]  /*371f0*/  IMAD.MOV.U32 R0, RZ, RZ, R4 ;  /* 0x000000ffff007224 */ /* 0x000fe400078e0004 */
[----:B0-----:R-:W4:Y:S01]  /*37200*/  LDL.LU R4, [R1+0x250] ;  /* 0x0002500001047983 */ /* 0x001f220000300800 */
[----:B------:R-:W4:Y:S02]  /*37210*/  LDL.LU R5, [R1+0x254] ;  /* 0x0002540001057983 */ /* 0x000f240000300800 */
[----:B-1----:R-:W4:Y:S02]  /*37220*/  LDL.LU R6, [R1+0x258] ;  /* 0x0002580001067983 */ /* 0x002f240000300800 */
[----:B------:R-:W4:Y:S01]  /*37230*/  LDL.LU R7, [R1+0x25c] ;  /* 0x00025c0001077983 */ /* 0x000f220000300800 */
[----:B---3--:R-:W-:Y:S01]  /*37240*/  STL.64 [R1+0x1200], R10 ;  /* 0x0012000a01007387 */ /* 0x008fe20000100a00 */
[----:B--2---:R-:W-:Y:S02]  /*37250*/  STL.64 [R1+0x11f8], R8 ;  /* 0x0011f80801007387 */ /* 0x004fe40000100a00 */
[----:B------:R-:W2:Y:S02]  /*37260*/  LDL.64 R26, [R1+0x48] ;  /* 0x00004800011a7983 */ /* 0x000ea40000100a00 */
[----:B--2---:R0:W-:Y:S04]  /*37270*/  STL.64 [R1+0x1208], R26 ;  /* 0x0012081a01007387 */ /* 0x0041e80000100a00 */
[----:B0-----:R-:W4:Y:S01]  /*37280*/  LDL.64 R26, [R1+0x58] ;  /* 0x00005800011a7983 */ /* 0x001f220000100a00 */
[----:B------:R-:W2:Y:S02]  /*37290*/  LDL.LU R12, [R1+0x160] ;  /* 0x00016000010c7983 */ /* 0x000ea40000300800 */
[----:B------:R-:W2:Y:S02]  /*372a0*/  LDL.LU R13, [R1+0x164] ;  /* 0x00016400010d7983 */ /* 0x000ea40000300800 */
[----:B------:R-:W3:Y:S01]  /*372b0*/  LDL.LU R14, [R1+0x168] ;  /* 0x00016800010e7983 */ /* 0x000ee20000300800 */
[----:B------:R-:W3:Y:S04]  /*372c0*/  LDL.LU R15, [R1+0x16c] ;  /* 0x00016c00010f7983 */ /* 0x000ee80000300800 */
[----:B---3--:R-:W-:Y:S01]  /*372d0*/  STL.64 [R1+0x1120], R14 ;  /* 0x0011200e01007387 */ /* 0x008fe20000100a00 */
[----:B--2---:R0:W-:Y:S03]  /*372e0*/  STL.64 [R1+0x1118], R12 ;  /* 0x0011180c01007387 */ /* 0x0041e60000100a00 */
[----:B0-----:R-:W2:Y:S01]  /*372f0*/  LDL.LU R12, [R1+0x170] ;  /* 0x00017000010c7983 */ /* 0x001ea20000300800 */
[----:B------:R-:W2:Y:S02]  /*37300*/  LDL.LU R13, [R1+0x174] ;  /* 0x00017400010d7983 */ /* 0x000ea40000300800 */
[----:B------:R-:W-:-:S02]  /*37310*/  IMAD.MOV.U32 R14, RZ, RZ, R2 ;  /* 0x000000ffff0e7224 */ /* 0x000fc400078e0002 */
[----:B------:R-:W-:Y:S01]  /*37320*/  IMAD.MOV.U32 R15, RZ, RZ, R3 ;  /* 0x000000ffff0f7224 */ /* 0x000fe200078e0003 */
[----:B------:R-:W3:Y:S01]  /*37330*/  LDL.LU R2, [R1+0x1214] ;  /* 0x0012140001027983 */ /* 0x000ee20000300800 */
[----:B------:R-:W3:Y:S03]  /*37340*/  LDL.LU R3, [R1+0x1210] ;  /* 0x0012100001037983 */ /* 0x000ee60000300800 */
[----:B------:R0:W-:Y:S04]  /*37350*/  STL.64 [R1+0x1130], R14 ;  /* 0x0011300e01007387 */ /* 0x0001e80000100a00 */
[----:B--2---:R1:W-:Y:S01]  /*37360*/  STL.64 [R1+0x1128], R12 ;  /* 0x0011280c01007387 */ /* 0x0043e20000100a00 */
[----:B0-----:R-:W2:Y:S02]  /*37370*/  LDL R14, [R1+0x18] ;  /* 0x00001800010e7983 */ /* 0x001ea40000100800 */
[----:B------:R-:W2:Y:S01]  /*37380*/  LDL R15, [R1+0x1c] ;  /* 0x00001c00010f7983 */ /* 0x000ea20000100800 */
[----:B----4-:R-:W-:Y:S01]  /*37390*/  HMMA.16816.F32 R8, R20, R26, R4 ;  /* 0x0000001a1408723c */ /* 0x010fe20000001804 */
[----:B--2---:R3:W-:Y:S01]  /*373a0*/  STL.64 [R1+0x11d0], R14 ;  /* 0x0011d00e01007387 */ /* 0x0047e20000100a00 */
[----:B------:R-:W2:Y:S02]  /*373b0*/  LDL.LU R16, [R1+0x220] ;  /* 0x0002200001107983 */ /* 0x000ea40000300800 */
[----:B------:R-:W2:Y:S02]  /*373c0*/  LDL.LU R17, [R1+0x224] ;  /* 0x0002240001117983 */ /* 0x000ea40000300800 */
[----:B------:R-:W4:Y:S01]  /*373d0*/  LDL.LU R18, [R1+0x228] ;  /* 0x0002280001127983 */ /* 0x000f220000300800 */
[----:B------:R-:W4:Y:S01]  /*373e0*/  LDL.LU R19, [R1+0x22c] ;  /* 0x00022c0001137983 */ /* 0x000f220000300800 */
[----:B-1----:R-:W2:Y:S02]  /*373f0*/  LDL.LU R12, [R1+0x230] ;  /* 0x00023000010c7983 */ /* 0x002ea40000300800 */
[----:B------:R-:W2:Y:S02]  /*37400*/  LDL.LU R13, [R1+0x234] ;  /* 0x00023400010d7983 */ /* 0x000ea40000300800 */
[----:B------:R-:W-:-:S02]  /*37410*/  IMAD.MOV.U32 R4, RZ, RZ, R26 ;  /* 0x000000ffff047224 */ /* 0x000fc400078e001a */
[----:B---3--:R-:W-:-:S10]  /*37420*/  IMAD.MOV.U32 R15, RZ, RZ, R2 ;  /* 0x000000ffff0f7224 */ /* 0x008fd400078e0002 */
[----:B------:R-:W-:Y:S01]  /*37430*/  IMAD.MOV.U32 R2, RZ, RZ, R8 ;  /* 0x000000ffff027224 */ /* 0x000fe200078e0008 */
[----:B----4-:R0:W-:Y:S01]  /*37440*/  STL.64 [R1+0x11e0], R18 ;  /* 0x0011e01201007387 */ /* 0x0101e20000100a00 */
[----:B--2---:R-:W-:Y:S03]  /*37450*/  STL.64 [R1+0x11d8], R16 ;  /* 0x0011d81001007387 */ /* 0x004fe60000100a00 */
[----:B0-----:R-:W2:Y:S01]  /*37460*/  LDL.64 R18, [R1+0x38] ;  /* 0x0000380001127983 */ /* 0x001ea20000100a00 */
[----:B------:R0:W-:Y:S02]  /*37470*/  STL [R1+0xf48], R0 ;  /* 0x000f480001007387 */ /* 0x0001e40000100800 */
[----:B0-----:R-:W-:Y:S02]  /*37480*/  IMAD.MOV.U32 R0, RZ, RZ, R27 ;  /* 0x000000ffff007224 */ /* 0x001fe400078e001b */
[----:B------:R-:W3:Y:S01]  /*37490*/  LDL.LU.64 R26, [R1+0x1208] ;  /* 0x00120800011a7983 */ /* 0x000ee20000300a00 */
[----:B------:R-:W-:Y:S02]  /*374a0*/  STL.64 [R1+0x2a0], R8 ;  /* 0x0002a00801007387 */ /* 0x000fe40000100a00 */
[----:B------:R0:W-:Y:S02]  /*374b0*/  STL.64 [R1+0x2a8], R10 ;  /* 0x0002a80a01007387 */ /* 0x0001e40000100a00 */
[----:B0-----:R-:W3:Y:S01]  /*374c0*/  LDL.LU.64 R10, [R1+0x1200] ;  /* 0x00120000010a7983 */ /* 0x001ee20000300a00 */
[----:B------:R-:W3:Y:S02]  /*374d0*/  LDL.LU.64 R8, [R1+0x11f8] ;  /* 0x0011f80001087983 */ /* 0x000ee40000300a00 */
[----:B------:R-:W-:Y:S02]  /*374e0*/  STL [R1+0xf4c], R2 ;  /* 0x000f4c0201007387 */ /* 0x000fe40000100800 */
[----:B------:R-:W-:Y:S01]  /*374f0*/  IMAD.MOV.U32 R14, RZ, RZ, R3 ;  /* 0x000000ffff0e7224 */ /* 0x000fe200078e0003 */
[----:B---3--:R-:W-:Y:S11]  /*37500*/  HMMA.16816.F32 R8, R20, R26, R8 ;  /* 0x0000001a1408723c */ /* 0x008ff60000001808 */
[----:B------:R-:W-:Y:S11]  /*37510*/  @!UPT UIADD3 URZ, URZ, URZ, URZ ;  /* 0x0000003f3f3ff290 */ /* 0x000ff6000fffe03f */
[----:B------:R-:W-:Y:S01]  /*37520*/  @!UPT UIADD3 URZ, URZ, URZ, URZ ;  /* 0x0000003f3f3ff290 */ /* 0x000fe2000fffe03f */
[----:B------:R0:W-:Y:S01]  /*37530*/  STL.64 [R1+0x320], R8 ;  /* 0x0003200801007387 */ /* 0x0001e20000100a00 */
[----:B------:R1:W-:Y:S02]  /*37540*/  STL.64 [R1+0x328], R10 ;  /* 0x0003280a01007387 */ /* 0x0003e40000100a00 */
[----:B------:R-:W-:Y:S02]  /*37550*/  IMAD.MOV.U32 R3, RZ, RZ, R8 ;  /* 0x000000ffff037224 */ /* 0x000fe400078e0008 */
[----:B0-----:R-:W3:Y:S01]  /*37560*/  LDL.LU R8, [R1+0x150] ;  /* 0x0001500001087983 */ /* 0x001ee20000300800 */
[----:B------:R-:W-:Y:S02]  /*37570*/  IMAD.MOV.U32 R9, RZ, RZ, R28 ;  /* 0x000000ffff097224 */ /* 0x000fe400078e001c */
[----:B------:R-:W4:Y:S02]  /*37580*/  LDL.LU R28, [R1+0x11f4] ;  /* 0x0011f400011c7983 */ /* 0x000f240000300800 */
[----:B-1----:R-:W-:-:S02]  /*37590*/  IMAD.MOV.U32 R10, RZ, RZ, R29 ;  /* 0x000000ffff0a7224 */ /* 0x002fc400078e001d */
[----:B------:R-:W2:Y:S01]  /*375a0*/  LDL.LU R29, [R1+0x11f0] ;  /* 0x0011f000011d7983 */ /* 0x000ea20000300800 */
[----:B------:R-:W2:Y:S02]  /*375b0*/  LDL.LU R11, [R1+0x15c] ;  /* 0x00015c00010b7983 */ /* 0x000ea40000300800 */
[----:B------:R-:W-:Y:S01]  /*375c0*/  IMAD.MOV.U32 R5, RZ, RZ, R26 ;  /* 0x000000ffff057224 */ /* 0x000fe200078e001a */
[----:B--2---:R-:W-:Y:S01]  /*375d0*/  STL.64 [R1+0x1140], R10 ;  /* 0x0011400a01007387 */ /* 0x004fe20000100a00 */
[----:B---3--:R0:W-:Y:S03]  /*375e0*/  STL.64 [R1+0x1138], R8 ;  /* 0x0011380801007387 */ /* 0x0081e60000100a00 */
[----:B0-----:R-:W2:Y:S01]  /*375f0*/  LDL.LU R8, [R1+0x190] ;  /* 0x0001900001087983 */ /* 0x001ea20000300800 */
[----:B------:R-:W2:Y:S02]  /*37600*/  LDL.LU R9, [R1+0x194] ;  /* 0x0001940001097983 */ /* 0x000ea40000300800 */
[----:B----4-:R-:W-:-:S02]  /*37610*/  IMAD.MOV.U32 R10, RZ, RZ, R28 ;  /* 0x000000ffff0a7224 */ /* 0x010fc400078e001c */
[----:B------:R-:W-:Y:S01]  /*37620*/  IMAD.MOV.U32 R11, RZ, RZ, R29 ;  /* 0x000000ffff0b7224 */ /* 0x000fe200078e001d */
[----:B------:R-:W3:Y:S01]  /*37630*/  LDL.LU R28, [R1+0x11ec] ;  /* 0x0011ec00011c7983 */ /* 0x000ee20000300800 */
[----:B------:R-:W4:Y:S02]  /*37640*/  LDL.LU R29, [R1+0x11e8] ;  /* 0x0011e800011d7983 */ /* 0x000f240000300800 */
[----:B------:R-:W3:Y:S02]  /*37650*/  LDL.LU R24, [R1+0x210] ;  /* 0x0002100001187983 */ /* 0x000ee40000300800 */
[----:B------:R-:W3:Y:S02]  /*37660*/  LDL.LU R25, [R1+0x214] ;  /* 0x0002140001197983 */ /* 0x000ee40000300800 */
[----:B------:R-:W-:Y:S01]  /*37670*/  IMAD.MOV.U32 R2, RZ, RZ, R27 ;  /* 0x000000ffff027224 */ /* 0x000fe200078e001b */
[----:B------:R-:W3:Y:S01]  /*37680*/  LDL.LU R26, [R1+0x218] ;  /* 0x00021800011a7983 */ /* 0x000ee20000300800 */
[----:B------:R-:W3:Y:S02]  /*37690*/  LDL.LU R27, [R1+0x21c] ;  /* 0x00021c00011b7983 */ /* 0x000ee40000300800 */
[----:B------:R-:W-:Y:S01]  /*376a0*/  STL.64 [R1+0x1150], R10 ;  /* 0x0011500a01007387 */ /* 0x000fe20000100a00 */
[----:B------:R-:W-:Y:S01]  /*376b0*/  HMMA.16816.F32 R12, R20, R18, R12 ;  /* 0x00000012140c723c */ /* 0x000fe2000000180c */
[----:B------:R-:W-:Y:S01]  /*376c0*/  IMAD.MOV.U32 R6, RZ, RZ, R18 ;  /* 0x000000ffff067224 */ /* 0x000fe200078e0012 */
[----:B--2---:R-:W-:Y:S01]  /*376d0*/  STL.64 [R1+0x1148], R8 ;  /* 0x0011480801007387 */ /* 0x004fe20000100a00 */
[----:B------:R0:W-:Y:S02]  /*376e0*/  STL [R1+0xf50], R3 ;  /* 0x000f500301007387 */ /* 0x0001e40000100800 */
[----:B0-----:R-:W-:-:S02]  /*376f0*/  IMAD.MOV.U32 R3, RZ, RZ, R19 ;  /* 0x000000ffff037224 */ /* 0x001fc400078e0013 */
[----:B------:R-:W2:Y:S01]  /*37700*/  LDL.LU.64 R18, [R1+0x11e0] ;  /* 0x0011e00001127983 */ /* 0x000ea20000300a00 */
[----:B------:R-:W2:Y:S11]  /*37710*/  LDL.LU.64 R16, [R1+0x11d8] ;  /* 0x0011d80001107983 */ /* 0x000eb60000300a00 */
[----:B------:R-:W-:Y:S04]  /*37720*/  @!UPT UIADD3 URZ, URZ, URZ, URZ ;  /* 0x0000003f3f3ff290 */ /* 0x000fe8000fffe03f */
[----:B------:R-:W-:Y:S02]  /*37730*/  STL.64 [R1+0x310], R12 ;  /* 0x0003100c01007387 */ /* 0x000fe40000100a00 */
[----:B------:R0:W-:Y:S02]  /*37740*/  STL.64 [R1+0x318], R14 ;  /* 0x0003180e01007387 */ /* 0x0001e40000100a00 */
[----:B0-----:R-:W2:Y:S01]  /*37750*/  LDL.LU.64 R14, [R1+0x11d0] ;  /* 0x0011d000010e7983 */ /* 0x001ea20000300a00 */
[----:B----4-:R-:W-:Y:S02]  /*37760*/  IMAD.MOV.U32 R10, RZ, RZ, R29 ;  /* 0x000000ffff0a7224 */ /* 0x010fe400078e001d */
[----:B---3--:R-:W-:Y:S02]  /*37770*/  IMAD.MOV.U32 R11, RZ, RZ, R28 ;  /* 0x000000ffff0b7224 */ /* 0x008fe400078e001c */
[----:B------:R-:W-:-:S05]  /*37780*/  IMAD.MOV.U32 R28, RZ, RZ, R12 ;  /* 0x000000ffff1c7224 */ /* 0x000fca00078e000c */
[----:B------:R-:W-:Y:S01]  /*37790*/  STL [R1+0xf54], R28 ;  /* 0x000f541c01007387 */ /* 0x000fe20000100800 */
[C---:B--2---:R-:W-:Y:S08]  /*377a0*/  HMMA.16816.F32 R16, R20.reuse, R10, R16 ;  /* 0x0000000a1410723c */ /* 0x044ff00000001810 */
[----:B------:R-:W-:Y:S11]  /*377b0*/  HMMA.16816.F32 R24, R20, R14, R24 ;  /* 0x0000000e1418723c */ /* 0x000ff60000001818 */
[----:B------:R-:W-:Y:S04]  /*377c0*/  @!UPT UIADD3 URZ, URZ, URZ, URZ ;  /* 0x0000003f3f3ff290 */ /* 0x000fe8000fffe03f */
[----:B------:R-:W-:Y:S01]  /*377d0*/  STL.64 [R1+0x330], R16 ;  /* 0x0003301001007387 */ /* 0x000fe20000100a00 */
[----:B------:R-:W-:Y:S02]  /*377e0*/  STL.64 [R1+0x338], R18 ;  /* 0x0003381201007387 */ /* 0x000fe40000100a00 */
[----:B------:R0:W-:Y:S02]  /*377f0*/  STL.64 [R1+0x1160], R10 ;  /* 0x0011600a01007387 */ /* 0x0001e40000100a00 */
[----:B------:R-:W-:Y:S02]  /*37800*/  IMAD.MOV.U32 R29, RZ, RZ, R16 ;  /* 0x000000ffff1d7224 */ /* 0x000fe400078e0010 */
[----:B0-----:R-:W-:Y:S02]  /*37810*/  IMAD.MOV.U32 R10, RZ, RZ, R6 ;  /* 0x000000ffff0a7224 */ /* 0x001fe400078e0006 */
[----:B------:R-:W-:-:S05]  /*37820*/  IMAD.MOV.U32 R11, RZ, RZ, R3 ;  /* 0x000000ffff0b7224 */ /* 0x000fca00078e0003 */
[----:B------:R0:W-:Y:S02]  /*37830*/  STL.64 [R1+0x1178], R10 ;  /* 0x0011780a01007387 */ /* 0x0001e40000100a00 */
[----:B0-----:R-:W-:Y:S02]  /*37840*/  IMAD.MOV.U32 R10, RZ, RZ, R5 ;  /* 0x000000ffff0a7224 */ /* 0x001fe400078e0005 */
[----:B------:R-:W-:-:S05]  /*37850*/  IMAD.MOV.U32 R11, RZ, RZ, R2 ;  /* 0x000000ffff0b7224 */ /* 0x000fca00078e0002 */
[----:B------:R0:W-:Y:S01]  /*37860*/  STL.64 [R1+0x1190], R10 ;  /* 0x0011900a01007387 */ /* 0x0001e20000100a00 */
[----:B------:R-:W2:Y:S02]  /*37870*/  LDL.LU R16, [R1+0x1f0] ;  /* 0x0001f00001107983 */ /* 0x000ea40000300800 */
[----:B------:R-:W2:Y:S02]  /*37880*/  LDL.LU R17, [R1+0x1f4] ;  /* 0x0001f40001117983 */ /* 0x000ea40000300800 */
[----:B------:R-:W2:Y:S01]  /*37890*/  LDL.LU R18, [R1+0x1f8] ;  /* 0x0001f80001127983 */ /* 0x000ea20000300800 */
[----:B------:R-:W2:Y:S01]  /*378a0*/  LDL.LU R19, [R1+0x1fc] ;  /* 0x0001fc0001137983 */ /* 0x000ea20000300800 */
[----:B0-----:R-:W-:Y:S02]  /*378b0*/  IMAD.MOV.U32 R10, RZ, RZ, R4 ;  /* 0x000000ffff0a7224 */ /* 0x001fe400078e0004 */
[----:B------:R-:W-:Y:S01]  /*378c0*/  IMAD.MOV.U32 R11, RZ, RZ, R0 ;  /* 0x000000ffff0b7224 */ /* 0x000fe200078e0000 */
[----:B------:R-:W3:Y:S01]  /*378d0*/  LDL.LU R4, [R1+0x200] ;  /* 0x0002000001047983 */ /* 0x000ee20000300800 */
[----:B------:R-:W3:Y:S02]  /*378e0*/  LDL.LU R5, [R1+0x204] ;  /* 0x0002040001057983 */ /* 0x000ee40000300800 */
[----:B------:R-:W3:Y:S02]  /*378f0*/  LDL.LU R6, [R1+0x208] ;  /* 0x0002080001067983 */ /* 0x000ee40000300800 */
[----:B------:R-:W3:Y:S01]  /*37900*/  LDL.LU R7, [R1+0x20c] ;  /* 0x00020c0001077983 */ /* 0x000ee20000300800 */
[----:B------:R0:W-:Y:S01]  /*37910*/  STL.64 [R1+0x11a8], R10 ;  /* 0x0011a80a01007387 */ /* 0x0001e20000100a00 */
[----:B------:R-:W4:Y:S02]  /*37920*/  LDL.LU R8, [R1+0x1e0] ;  /* 0x0001e00001087983 */ /* 0x000f240000300800 */
[----:B------:R-:W4:Y:S01]  /*37930*/  LDL.LU R9, [R1+0x1e4] ;  /* 0x0001e40001097983 */ /* 0x000f220000300800 */
[----:B0-----:R-:W4:Y:S01]  /*37940*/  LDL.LU R10, [R1+0x1e8] ;  /* 0x0001e800010a7983 */ /* 0x001f220000300800 */
[----:B------:R-:W4:Y:S02]  /*37950*/  LDL.LU R11, [R1+0x1ec] ;  /* 0x0001ec00010b7983 */ /* 0x000f240000300800 */
[----:B------:R-:W-:Y:S02]  /*37960*/  STL [R1+0xf58], R29 ;  /* 0x000f581d01007387 */ /* 0x000fe40000100800 */
[----:B------:R-:W-:Y:S01]  /*37970*/  STL.64 [R1+0x340], R24 ;  /* 0x0003401801007387 */ /* 0x000fe20000100a00 */
[----:B------:R0:W-:Y:S04]  /*37980*/  STL.64 [R1+0x348], R26 ;  /* 0x0003481a01007387 */ /* 0x0001e80000100a00 */
[----:B0-----:R-:W3:Y:S01]  /*37990*/  LDL.LU.64 R26, [R1+0x11c8] ;  /* 0x0011c800011a7983 */ /* 0x001ee20000300a00 */
        /* <DEDUP_REMOVED lines=26> */
[----:B0-----:R-:W3:Y:S02]  /*37b40*/  LDL.LU.64 R6, [R1+0x11c0] ;  /* 0x0011c00001067983 */ /* 0x001ee40000300a00 */
[----:B---3--:R-:W-:Y:S02]  /*37b50*/  HMMA.16816.F32 R20, R20, R6, R16 ;  /* 0x000000061414723c */ /* 0x008fe40000001810 */
[----:B------:R-:W4:Y:S01]  /*37b60*/  LDL.LU.64 R18, [R1+0x11b8] ;  /* 0x0011b80001127983 */ /* 0x000f220000300a00 */
[----:B------:R-:W4:Y:S11]  /*37b70*/  LDL.LU.64 R16, [R1+0x11b0] ;  /* 0x0011b00001107983 */ /* 0x000f360000300a00 */
[----:B------:R-:W-:Y:S09]  /*37b80*/  @!UPT UIADD3 URZ, URZ, URZ, URZ ;  /* 0x0000003f3f3ff290 */ /* 0x000ff2000fffe03f */
[----:B------:R-:W-:Y:S01]  /*37b90*/  STL.64 [R1+0x350], R20 ;  /* 0x0003501401007387 */ /* 0x000fe20000100a00 */
[----:B------:R0:W-:Y:S03]  /*37ba0*/  STL.64 [R1+0x358], R22 ;  /* 0x0003581601007387 */ /* 0x0001e60000100a00 */
[----:B0-----:R-:W4:Y:S02]  /*37bb0*/  LDL.LU.64 R22, [R1+0x68] ;  /* 0x0000680001167983 */ /* 0x001f240000300a00 */
[----:B----4-:R-:W-:Y:S11]  /*37bc0*/  HMMA.16816.F32 R8, R16, R22, R8 ;  /* 0x000000161008723c */ /* 0x010ff60000001808 */
[----:B------:R-:W-:Y:S11]  /*37bd0*/  @!UPT UIADD3 URZ, URZ, URZ, URZ ;  /* 0x0000003f3f3ff290 */ /* 0x000ff6000fffe03f */
[----:B------:R-:W-:Y:S01]  /*37be0*/  @!UPT UIADD3 URZ, URZ, URZ, URZ ;  /* 0x0000003f3f3ff290 */ /* 0x000fe2000fffe03f */
[----:B------:R-:W-:Y:S01]  /*37bf0*/  STL.64 [R1+0x300], R8 ;  /* 0x0003000801007387 */ /* 0x000fe20000100a00 */
[----:B------:R0:W-:Y:S03]  /*37c00*/  STL.64 [R1+0x308], R10 ;  /* 0x0003080a01007387 */ /* 0x0001e60000100a00 */
[----:B0-----:R-:W2:Y:S01]  /*37c10*/  LDL.LU.64 R10, [R1+0x11a8] ;  /* 0x0011a800010a7983 */ /* 0x001ea20000300a00 */
[----:B------:R-:W-:-:S05]  /*37c20*/  IMAD.MOV.U32 R4, RZ, RZ, R9 ;  /* 0x000000ffff047224 */ /* 0x000fca00078e0009 */
[----:B------:R-:W-:Y:S01]  /*37c30*/  STL [R1+0xf5c], R4 ;  /* 0x000f5c0401007387 */ /* 0x000fe20000100800 */
[C---:B--2---:R-:W-:Y:S03]  /*37c40*/  HMMA.16816.F32 R8, R16.reuse, R10, R12 ;  /* 0x0000000a1008723c */ /* 0x044fe6000000180c */
[----:B------:R-:W2:Y:S01]  /*37c50*/  LDL.LU.64 R14, [R1+0x11a0] ;  /* 0x0011a000010e7983 */ /* 0x000ea20000300a00 */
[----:B------:R-:W2:Y:S11]  /*37c60*/  LDL.LU.64 R12, [R1+0x1198] ;  /* 0x00119800010c7983 */ /* 0x000eb60000300a00 */
[----:B------:R-:W-:Y:S08]  /*37c70*/  @!UPT UIADD3 URZ, URZ, URZ, URZ ;  /* 0x0000003f3f3ff290 */ /* 0x000ff0000fffe03f */
[----:B------:R-:W-:Y:S01]  /*37c80*/  STL.64 [R1+0x2f0], R8 ;  /* 0x0002f00801007387 */ /* 0x000fe20000100a00 */
[----:B------:R0:W-:Y:S03]  /*37c90*/  STL.64 [R1+0x2f8], R10 ;  /* 0x0002f80a01007387 */ /* 0x0001e60000100a00 */
[----:B0-----:R-:W2:Y:S02]  /*37ca0*/  LDL.LU.64 R10, [R1+0x1190] ;  /* 0x00119000010a7983 */ /* 0x001ea40000300a00 */
[----:B--2---:R-:W-:Y:S02]  /*37cb0*/  HMMA.16816.F32 R8, R16, R10, R12 ;  /* 0x0000000a1008723c */ /* 0x004fe4000000180c */
[----:B------:R-:W2:Y:S01]  /*37cc0*/  LDL.LU.64 R14, [R1+0x1188] ;  /* 0x00118800010e7983 */ /* 0x000ea20000300a00 */
[----:B------:R-:W2:Y:S11]  /*37cd0*/  LDL.LU.64 R12, [R1+0x1180] ;  /* 0x00118000010c7983 */ /* 0x000eb60000300a00 */
[----:B------:R-:W-:Y:S09]  /*37ce0*/  @!UPT UIADD3 URZ, URZ, URZ, URZ ;  /* 0x0000003f3f3ff290 */ /* 0x000ff2000fffe03f */
        /* <DEDUP_REMOVED lines=27> */
[C---:B---3--:R-:W-:Y:S11]  /*37ea0*/  HMMA.16816.F32 R12, R16.reuse, R26, R12 ;  /* 0x0000001a100c723c */ /* 0x048ff6000000180c */
[----:B------:R-:W-:Y:S11]  /*37eb0*/  @!UPT UIADD3 URZ, URZ, URZ, URZ ;  /* 0x0000003f3f3ff290 */ /* 0x000ff6000fffe03f */
[----:B------:R-:W-:Y:S01]  /*37ec0*/  @!UPT UIADD3 URZ, URZ, URZ, URZ ;  /* 0x0000003f3f3ff290 */ /* 0x000fe2000fffe03f */
[----:B------:R-:W-:Y:S01]  /*37ed0*/  STL.64 [R1+0x170], R12 ;  /* 0x0001700c01007387 */ /* 0x000fe20000100a00 */
[----:B------:R0:W-:Y:S03]  /*37ee0*/  STL.64 [R1+0x178], R14 ;  /* 0x0001780e01007387 */ /* 0x0001e60000100a00 */
[----:B0-----:R-:W3:Y:S01]  /*37ef0*/  LDL.LU.64 R14, [R1+0x1120] ;  /* 0x00112000010e7983 */ /* 0x001ee20000300a00 */
[----:B------:R-:W3:Y:S02]  /*37f00*/  LDL.LU.64 R12, [R1+0x1118] ;  /* 0x00111800010c7983 */ /* 0x000ee40000300a00 */
[----:B---3--:R-:W-:Y:S01]  /*37f10*/  HMMA.16816.F32 R16, R16, R6, R12 ;  /* 0x000000061010723c */ /* 0x008fe2000000180c */
[----:B------:R-:W2:Y:S01]  /*37f20*/  LDL.LU.64 R14, [R1+0x1110] ;  /* 0x00111000010e7983 */ /* 0x000ea20000300a00 */
[----:B------:R-:W2:Y:S11]  /*37f30*/  LDL.LU.64 R12, [R1+0x1108] ;  /* 0x00110800010c7983 */ /* 0x000eb60000300a00 */
[----:B------:R-:W-:Y:S10]  /*37f40*/  @!UPT UIADD3 URZ, URZ, URZ, URZ ;  /* 0x0000003f3f3ff290 */ /* 0x000ff4000fffe03f */
[----:B------:R0:W-:Y:S01]  /*37f50*/  STL.64 [R1+0x1c0], R16 ;  /* 0x0001c01001007387 */ /* 0x0001e20000100a00 */
[----:B------:R1:W-:Y:S03]  /*37f60*/  STL.64 [R1+0x1c8], R18 ;  /* 0x0001c81201007387 */ /* 0x0003e60000100a00 */
[----:B0-----:R-:W3:Y:S01]  /*37f70*/  LDL.LU R16, [R1+0x130] ;  /* 0x0001300001107983 */ /* 0x001ee20000300800 */
[----:B------:R-:W3:Y:S02]  /*37f80*/  LDL.LU R17, [R1+0x134] ;  /* 0x0001340001117983 */ /* 0x000ee40000300800 */
[----:B-1----:R-:W4:Y:S02]  /*37f90*/  LDL.LU R18, [R1+0x138] ;  /* 0x0001380001127983 */ /* 0x002f240000300800 */
[----:B------:R-:W4:Y:S02]  /*37fa0*/  LDL.LU R19, [R1+0x13c] ;  /* 0x00013c0001137983 */ /* 0x000f240000300800 */
[----:B------:R-:W-:-:S02]  /*37fb0*/  IMAD.MOV.U32 R28, RZ, RZ, R22 ;  /* 0x000000ffff1c7224 */ /* 0x000fc400078e0016 */
[----:B------:R-:W-:Y:S01]  /*37fc0*/  IMAD.MOV.U32 R25, RZ, RZ, R23 ;  /* 0x000000ffff197224 */ /* 0x000fe200078e0017 */
[----:B--2---:R-:W-:Y:S11]  /*37fd0*/  HMMA.16816.F32 R8, R12, R22, R8 ;  /* 0x000000160c08723c */ /* 0x004ff60000001808 */
[----:B------:R-:W-:Y:S11]  /*37fe0*/  @!UPT UIADD3 URZ, URZ, URZ, URZ ;  /* 0x0000003f3f3ff290 */ /* 0x000ff6000fffe03f */
[----:B------:R-:W-:Y:S02]  /*37ff0*/  @!UPT UIADD3 URZ, URZ, URZ, URZ ;  /* 0x0000003f3f3ff290 */ /* 0x000fe4000fffe03f */
[----:B------:R-:W-:Y:S01]  /*38000*/  IMAD.MOV.U32 R21, RZ, RZ, R9 ;  /* 0x000000ffff157224 */ /* 0x000fe200078e0009 */
[----:B----4-:R0:W-:Y:S01]  /*38010*/  STL.64 [R1+0x1100], R18 ;  /* 0x0011001201007387 */ /* 0x0101e20000100a00 */
[----:B---3--:R-:W-:Y:S03]  /*38020*/  STL.64 [R1+0x10f8], R16 ;  /* 0x0010f81001007387 */ /* 0x008fe60000100a00 */
[----:B0-----:R-:W2:Y:S01]  /*38030*/  LDL.LU.64 R18, [R1+0x58] ;  /* 0x0000580001127983 */ /* 0x001ea20000300a00 */
[----:B------:R-:W-:Y:S02]  /*38040*/  STL [R1+0x10c0], R7 ;  /* 0x0010c00701007387 */ /* 0x000fe40000100800 */
[----:B------:R0:W-:Y:S02]  /*38050*/  STL.64 [R1+0x1d0], R8 ;  /* 0x0001d00801007387 */ /* 0x0001e40000100a00 */
[----:B------:R1:W-:Y:S01]  /*38060*/  STL.64 [R1+0x1d8], R10 ;  /* 0x0001d80a01007387 */ /* 0x0003e20000100a00 */
[----:B0-----:R-:W3:Y:S01]  /*38070*/  LDL.LU R8, [R1+0x120] ;  /* 0x0001200001087983 */ /* 0x001ee20000300800 */
[----:B------:R-:W3:Y:S02]  /*38080*/  LDL.LU R9, [R1+0x124] ;  /* 0x0001240001097983 */ /* 0x000ee40000300800 */
[----:B-1----:R-:W3:Y:S02]  /*38090*/  LDL.LU R10, [R1+0x128] ;  /* 0x00012800010a7983 */ /* 0x002ee40000300800 */
[----:B------:R-:W3:Y:S01]  /*380a0*/  LDL.LU R11, [R1+0x12c] ;  /* 0x00012c00010b7983 */ /* 0x000ee20000300800 */
[----:B------:R0:W-:Y:S01]  /*380b0*/  STL [R1+0xf64], R21 ;  /* 0x000f641501007387 */ /* 0x0001e20000100800 */
[----:B------:R-:W4:Y:S03]  /*380c0*/  LDL.LU R20, [R1+0x140] ;  /* 0x0001400001147983 */ /* 0x000f260000300800 */
[----:B0-----:R-:W4:Y:S01]  /*380d0*/  LDL.LU R21, [R1+0x144] ;  /* 0x0001440001157983 */ /* 0x001f220000300800 */
[----:B------:R-:W4:Y:S02]  /*380e0*/  LDL.LU R22, [R1+0x148] ;  /* 0x0001480001167983 */ /* 0x000f240000300800 */
[----:B------:R-:W4:Y:S02]  /*380f0*/  LDL.LU R23, [R1+0x14c] ;  /* 0x00014c0001177983 */ /* 0x000f240000300800 */
[----:B--2---:R-:W-:-:S02]  /*38100*/  IMAD.MOV.U32 R24, RZ, RZ, R18 ;  /* 0x000000ffff187224 */ /* 0x004fc400078e0012 */
[----:B------:R-:W-:Y:S01]  /*38110*/  IMAD.MOV.U32 R5, RZ, RZ, R19 ;  /* 0x000000ffff057224 */ /* 0x000fe200078e0013 */
[C---:B----4-:R-:W-:Y:S01]  /*38120*/  HMMA.16816.F32 R20, R12.reuse, R18, R20 ;  /* 0x000000120c14723c */ /* 0x050fe20000001814 */
[----:B------:R-:W2:Y:S01]  /*38130*/  LDL.LU.64 R18, [R1+0x1100] ;  /* 0x0011000001127983 */ /* 0x000ea20000300a00 */
[----:B------:R-:W2:Y:S11]  /*38140*/  LDL.LU.64 R16, [R1+0x10f8] ;  /* 0x0010f80001107983 */ /* 0x000eb60000300a00 */
[----:B------:R-:W-:Y:S10]  /*38150*/  @!UPT UIADD3 URZ, URZ, URZ, URZ ;  /* 0x0000003f3f3ff290 */ /* 0x000ff4000fffe03f */
[----:B------:R-:W-:Y:S01]  /*38160*/  STL.64 [R1+0x1e0], R20 ;  /* 0x0001e01401007387 */ /* 0x000fe20000100a00 */
[----:B------:R-:W-:Y:S02]  /*38170*/  STL.64 [R1+0x1e8], R22 ;  /* 0x0001e81601007387 */ /* 0x000fe40000100a00 */
[----:B------:R-:W-:Y:S02]  /*38180*/  STL.64 [R1+0x10d0], R26 ;  /* 0x0010d01a01007387 */ /* 0x000fe40000100a00 */
[----:B------:R0:W-:Y:S02]  /*38190*/  STL.64 [R1+0x10c8], R24 ;  /* 0x0010c81801007387 */ /* 0x0001e40000100a00 */
[----:B0-----:R-:W4:Y:S01]  /*381a0*/  LDL.LU R24, [R1+0x100] ;  /* 0x0001000001187983 */ /* 0x001f220000300800 */
[----:B------:R-:W4:Y:S02]  /*381b0*/  LDL.LU R25, [R1+0x104] ;  /* 0x0001040001197983 */ /* 0x000f240000300800 */
[----:B------:R-:W2:Y:S02]  /*381c0*/  LDL.LU R26, [R1+0x108] ;  /* 0x00010800011a7983 */ /* 0x000ea40000300800 */
[----:B------:R-:W2:Y:S02]  /*381d0*/  LDL.LU R27, [R1+0x10c] ;  /* 0x00010c00011b7983 */ /* 0x000ea40000300800 */
[----:B------:R-:W-:Y:S01]  /*381e0*/  IMAD.MOV.U32 R22, RZ, RZ, R21 ;  /* 0x000000ffff167224 */ /* 0x000fe200078e0015 */
[----:B--2---:R0:W-:Y:S01]  /*381f0*/  STL.64 [R1+0x10f0], R26 ;  /* 0x0010f01a01007387 */ /* 0x0041e20000100a00 */
[----:B----4-:R-:W-:Y:S03]  /*38200*/  STL.64 [R1+0x10e8], R24 ;  /* 0x0010e81801007387 */ /* 0x010fe60000100a00 */
[----:B0-----:R-:W2:Y:S01]  /*38210*/  LDL.LU.64 R26, [R1+0x28] ;  /* 0x00002800011a7983 */ /* 0x001ea20000300a00 */
[----:B------:R0:W-:Y:S03]  /*38220*/  STL [R1+0xf68], R22 ;  /* 0x000f681601007387 */ /* 0x0001e60000100800 */
[----:B0-----:R-:W4:Y:S02]  /*38230*/  LDL.LU.64 R22, [R1+0x48] ;  /* 0x0000480001167983 */ /* 0x001f240000300a00 */
[----:B----4-:R-:W-:Y:S01]  /*38240*/  HMMA.16816.F32 R16, R12, R22, R16 ;  /* 0x000000160c10723c */ /* 0x010fe20000001810 */
[----:B------:R-:W-:-:S02]  /*38250*/  IMAD.MOV.U32 R29, RZ, RZ, R23 ;  /* 0x000000ffff1d7224 */ /* 0x000fc400078e0017 */
[----:B------:R-:W-:Y:S11]  /*38260*/  IMAD.MOV.U32 R7, RZ, RZ, R22 ;  /* 0x000000ffff077224 */ /* 0x000ff600078e0016 */
[----:B------:R-:W-:Y:S09]  /*38270*/  @!UPT UIADD3 URZ, URZ, URZ, URZ ;  /* 0x0000003f3f3ff290 */ /* 0x000ff2000fffe03f */
[----:B------:R-:W-:Y:S01]  /*38280*/  STL.64 [R1+0x1f0], R16 ;  /* 0x0001f01001007387 */ /* 0x000fe20000100a00 */
[----:B------:R0:W-:Y:S02]  /*38290*/  STL.64 [R1+0x1f8], R18 ;  /* 0x0001f81201007387 */ /* 0x0001e40000100a00 */
[----:B------:R-:W-:Y:S01]  /*382a0*/  STL [R1+0xf70], R16 ;  /* 0x000f701001007387 */ /* 0x000fe20000100800 */
[----:B0-----:R-:W3:Y:S01]  /*382b0*/  LDL.LU.64 R18, [R1+0x38] ;  /* 0x0000380001127983 */ /* 0x001ee20000300a00 */
[----:B------:R-:W-:-:S05]  /*382c0*/  IMAD.MOV.U32 R23, RZ, RZ, R17 ;  /* 0x000000ffff177224 */ /* 0x000fca00078e0011 */
[----:B------:R0:W-:Y:S01]  /*382d0*/  STL [R1+0xf6c], R23 ;  /* 0x000f6c1701007387 */ /* 0x0001e20000100800 */
[----:B------:R-:W4:Y:S02]  /*382e0*/  LDL.LU R20, [R1+0xf0] ;  /* 0x0000f00001147983 */ /* 0x000f240000300800 */
[----:B------:R-:W4:Y:S02]  /*382f0*/  LDL.LU R21, [R1+0xf4] ;  /* 0x0000f40001157983 */ /* 0x000f240000300800 */
[----:B------:R-:W2:Y:S01]  /*38300*/  LDL.LU R22, [R1+0xf8] ;  /* 0x0000f80001167983 */ /* 0x000ea20000300800 */
[----:B0-----:R-:W2:Y:S01]  /*38310*/  LDL.LU R23, [R1+0xfc] ;  /* 0x0000fc0001177983 */ /* 0x001ea20000300800 */
[----:B---3--:R-:W-:Y:S01]  /*38320*/  HMMA.16816.F32 R8, R12, R18, R8 ;  /* 0x000000120c08723c */ /* 0x008fe20000001808 */
[----:B------:R-:W-:Y:S02]  /*38330*/  IMAD.MOV.U32 R2, RZ, RZ, R18 ;  /* 0x000000ffff027224 */ /* 0x000fe400078e0012 */
[----:B------:R-:W-:Y:S01]  /*38340*/  IMAD.MOV.U32 R0, RZ, RZ, R19 ;  /* 0x000000ffff007224 */ /* 0x000fe200078e0013 */
[----:B--2---:R0:W-:Y:S01]  /*38350*/  STL.64 [R1+0x10e0], R22 ;  /* 0x0010e01601007387 */ /* 0x0041e20000100a00 */
[----:B----4-:R-:W-:Y:S11]  /*38360*/  STL.64 [R1+0x10d8], R20 ;  /* 0x0010d81401007387 */ /* 0x010ff60000100a00 */
[----:B------:R-:W-:Y:S08]  /*38370*/  @!UPT UIADD3 URZ, URZ, URZ, URZ ;  /* 0x0000003f3f3ff290 */ /* 0x000ff0000fffe03f */
[----:B------:R-:W-:Y:S01]  /*38380*/  IMAD.MOV.U32 R17, RZ, RZ, R8 ;  /* 0x000000ffff117224 */ /* 0x000fe200078e0008 */
[----:B0-----:R-:W2:Y:S01]  /*38390*/  LDL.LU.64 R22, [R1+0x18] ;  /* 0x0000180001167983 */ /* 0x001ea20000300a00 */
        /* <DEDUP_REMOVED lines=11> */
[----:B------:R-:W-:-:S02]  /*38450*/  IMAD.MOV.U32 R4, RZ, RZ, R26 ;  /* 0x000000ffff047224 */ /* 0x000fc400078e001a */
[----:B------:R-:W-:Y:S01]  /*38460*/  IMAD.MOV.U32 R3, RZ, RZ, R27 ;  /* 0x000000ffff037224 */ /* 0x000fe200078e001b */
[C---:B----4-:R-:W-:Y:S01]  /*38470*/  HMMA.16816.F32 R16, R12.reuse, R26, R16 ;  /* 0x0000001a0c10723c */ /* 0x050fe20000001810 */
[----:B------:R-:W4:Y:S01]  /*38480*/  LDL.LU.64 R26, [R1+0x10f0] ;  /* 0x0010f000011a7983 */ /* 0x000f220000300a00 */
[----:B------:R-:W4:Y:S11]  /*38490*/  LDL.LU.64 R24, [R1+0x10e8] ;  /* 0x0010e80001187983 */ /* 0x000f360000300a00 */
[----:B------:R-:W-:Y:S10]  /*384a0*/  @!UPT UIADD3 URZ, URZ, URZ, URZ ;  /* 0x0000003f3f3ff290 */ /* 0x000ff4000fffe03f */
[----:B------:R-:W-:Y:S01]  /*384b0*/  STL.64 [R1+0x210], R16 ;  /* 0x0002101001007387 */ /* 0x000fe20000100a00 */
[----:B------:R0:W-:Y:S02]  /*384c0*/  STL.64 [R1+0x218], R18 ;  /* 0x0002181201007387 */ /* 0x0001e40000100a00 */
[----:B0-----:R-:W-:Y:S02]  /*384d0*/  IMAD.MOV.U32 R18, RZ, RZ, R16 ;  /* 0x000000ffff127224 */ /* 0x001fe400078e0010 */
[----:B--2---:R-:W-:Y:S02]  /*384e0*/  IMAD.MOV.U32 R17, RZ, RZ, R22 ;  /* 0x000000ffff117224 */ /* 0x004fe400078e0016 */
[----:B------:R-:W-:Y:S01]  /*384f0*/  IMAD.MOV.U32 R16, RZ, RZ, R23 ;  /* 0x000000ffff107224 */ /* 0x000fe200078e0017 */
[----:B------:R-:W-:Y:S01]  /*38500*/  STL [R1+0xf78], R18 ;  /* 0x000f781201007387 */ /* 0x000fe20000100800 */
[----:B----4-:R-:W-:Y:S03]  /*38510*/  HMMA.16816.F32 R24, R12, R22, R24 ;  /* 0x000000160c18723c */ /* 0x010fe60000001818 */
[----:B------:R-:W2:Y:S01]  /*38520*/  LDL.LU.64 R22, [R1+0x10e0] ;  /* 0x0010e00001167983 */ /* 0x000ea20000300a00 */
[----:B------:R-:W2:Y:S11]  /*38530*/  LDL.LU.64 R20, [R1+0x10d8] ;  /* 0x0010d80001147983 */ /* 0x000eb60000300a00 */
[----:B------:R-:W-:Y:S08]  /*38540*/  @!UPT UIADD3 URZ, URZ, URZ, URZ ;  /* 0x0000003f3f3ff290 */ /* 0x000ff0000fffe03f */
[----:B------:R-:W-:Y:S01]  /*38550*/  STL.64 [R1+0x250], R24 ;  /* 0x0002501801007387 */ /* 0x000fe20000100a00 */
[----:B------:R0:W-:Y:S03]  /*38560*/  STL.64 [R1+0x258], R26 ;  /* 0x0002581a01007387 */ /* 0x0001e60000100a00 */
[----:B0-----:R-:W2:Y:S01]  /*38570*/  LDL.LU.64 R26, [R1+0x10d0] ;  /* 0x0010d000011a7983 */ /* 0x001ea20000300a00 */
[----:B------:R-:W-:Y:S02]  /*38580*/  IMAD.MOV.U32 R19, RZ, RZ, R24 ;  /* 0x000000ffff137224 */ /* 0x000fe400078e0018 */
[----:B------:R-:W4:Y:S02]  /*38590*/  LDL.LU.64 R24, [R1+0x10c8] ;  /* 0x0010c80001187983 */ /* 0x000f240000300a00 */
[----:B------:R-:W-:Y:S01]  /*385a0*/  IMAD.MOV.U32 R18, RZ, RZ, R7 ;  /* 0x000000ffff127224 */ /* 0x000fe200078e0007 */
[----:B------:R0:W-:Y:S01]  /*385b0*/  STL [R1+0xf7c], R19 ;  /* 0x000f7c1301007387 */ /* 0x0001e20000100800 */
[----:B------:R-:W3:Y:S02]  /*385c0*/  LDL.LU R7, [R1+0x10c0] ;  /* 0x0010c00001077983 */ /* 0x000ee40000300800 */
[----:B0-----:R-:W-:-:S05]  /*385d0*/  IMAD.MOV.U32 R19, RZ, RZ, R29 ;  /* 0x000000ffff137224 */ /* 0x001fca00078e001d */
[----:B------:R-:W-:Y:S01]  /*385e0*/  STL.64 [R1+0x1098], R18 ;  /* 0x0010981201007387 */ /* 0x000fe20000100a00 */
[C---:B--2---:R-:W-:Y:S11]  /*385f0*/  HMMA.16816.F32 R20, R12.reuse, R26, R20 ;  /* 0x0000001a0c14723c */ /* 0x044ff60000001814 */
[----:B------:R-:W-:Y:S11]  /*38600*/  @!UPT UIADD3 URZ, URZ, URZ, URZ ;  /* 0x0000003f3f3ff290 */ /* 0x000ff6000fffe03f */
[----:B------:R-:W-:Y:S01]  /*38610*/  @!UPT UIADD3 URZ, URZ, URZ, URZ ;  /* 0x0000003f3f3ff290 */ /* 0x000fe2000fffe03f */
[----:B------:R-:W-:Y:S01]  /*38620*/  STL.64 [R1+0x270], R20 ;  /* 0x0002701401007387 */ /* 0x000fe20000100a00 */
[----:B------:R-:W-:Y:S02]  /*38630*/  STL.64 [R1+0x278], R22 ;  /* 0x0002781601007387 */ /* 0x000fe40000100a00 */
[----:B------:R-:W-:Y:S02]  /*38640*/  STL.64 [R1+0x1050], R26 ;  /* 0x0010501a01007387 */ /* 0x000fe40000100a00 */
[----:B------:R0:W-:Y:S02]  /*38650*/  STL [R1+0xf80], R20 ;  /* 0x000f801401007387 */ /* 0x0001e40000100800 */
        /* <DEDUP_REMOVED lines=9> */
[----:B------:R-:W2:Y:S02]  /*386f0*/  LDL.LU R22, [R1+0xd8] ;  /* 0x0000d80001167983 */ /* 0x000ea40000300800 */
[----:B------:R-:W2:Y:S01]  /*38700*/  LDL.LU R23, [R1+0xdc] ;  /* 0x0000dc0001177983 */ /* 0x000ea20000300800 */
[----:B------:R-:W2:Y:S01]  /*38710*/  LDL.LU.64 R10, [R1+0x10b8] ;  /* 0x0010b800010a7983 */ /* 0x000ea20000300a00 */
[----:B------:R-:W2:Y:S02]  /*38720*/  LDL.LU.64 R8, [R1+0x10b0] ;  /* 0x0010b00001087983 */ /* 0x000ea40000300a00 */
[----:B------:R-:W-:-:S02]  /*38730*/  IMAD.MOV.U32 R18, RZ, RZ, R28 ;  /* 0x000000ffff127224 */ /* 0x000fc400078e001c */
[----:B----4-:R-:W-:Y:S02]  /*38740*/  IMAD.MOV.U32 R19, RZ, RZ, R25 ;  /* 0x000000ffff137224 */ /* 0x010fe400078e0019 */
[----:B------:R-:W-:Y:S02]  /*38750*/  IMAD.MOV.U32 R26, RZ, RZ, R17 ;  /* 0x000000ffff1a7224 */ /* 0x000fe400078e0011 */
[----:B------:R-:W-:-:S03]  /*38760*/  IMAD.MOV.U32 R27, RZ, RZ, R16 ;  /* 0x000000ffff1b7224 */ /* 0x000fc600078e0010 */
[----:B------:R-:W-:Y:S01]  /*38770*/  STL.64 [R1+0x240], R12 ;  /* 0x0002400c01007387 */ /* 0x000fe20000100a00 */
[----:B------:R-:W-:Y:S03]  /*38780*/  STL.64 [R1+0x248], R14 ;  /* 0x0002480e01007387 */ /* 0x000fe60000100a00 */
[----:B------:R-:W-:Y:S01]  /*38790*/  STL.64 [R1+0x1068], R26 ;  /* 0x0010681a01007387 */ /* 0x000fe20000100a00 */
[----:B------:R0:W-:Y:S03]  /*387a0*/  STL [R1+0xf84], R12 ;  /* 0x000f840c01007387 */ /* 0x0001e60000100800 */
[----:B0-----:R-:W3:Y:S01]  /*387b0*/  LDL.LU R12, [R1+0xc0] ;  /* 0x0000c000010c7983 */ /* 0x001ee20000300800 */
[----:B------:R-:W3:Y:S02]  /*387c0*/  LDL.LU R13, [R1+0xc4] ;  /* 0x0000c400010d7983 */ /* 0x000ee40000300800 */
[----:B------:R-:W3:Y:S02]  /*387d0*/  LDL.LU R14, [R1+0xc8] ;  /* 0x0000c800010e7983 */ /* 0x000ee40000300800 */
[----:B------:R-:W3:Y:S01]  /*387e0*/  LDL.LU R15, [R1+0xcc] ;  /* 0x0000cc00010f7983 */ /* 0x000ee20000300800 */
[----:B--2---:R-:W-:Y:S01]  /*387f0*/  HMMA.16816.F32 R16, R8, R18, R20 ;  /* 0x000000120810723c */ /* 0x004fe20000001814 */
[----:B------:R-:W2:Y:S01]  /*38800*/  LDL.LU.64 R22, [R1+0x10a8] ;  /* 0x0010a80001167983 */ /* 0x000ea20000300a00 */
[----:B------:R-:W2:Y:S11]  /*38810*/  LDL.LU.64 R20, [R1+0x10a0] ;  /* 0x0010a00001147983 */ /* 0x000eb60000300a00 */
[----:B------:R-:W-:Y:S10]  /*38820*/  @!UPT UIADD3 URZ, URZ, URZ, URZ ;  /* 0x0000003f3f3ff290 */ /* 0x000ff4000fffe03f */
[----:B------:R-:W-:Y:S01]  /*38830*/  STL.64 [R1+0x230], R16 ;  /* 0x0002301001007387 */ /* 0x000fe20000100a00 */
[----:B------:R0:W-:Y:S03]  /*38840*/  STL.64 [R1+0x238], R18 ;  /* 0x0002381201007387 */ /* 0x0001e60000100a00 */
[----:B0-----:R-:W2:Y:S01]  /*38850*/  LDL.LU.64 R18, [R1+0x1098] ;  /* 0x0010980001127983 */ /* 0x001ea20000300a00 */
[----:B------:R-:W-:Y:S02]  /*38860*/  IMAD.MOV.U32 R26, RZ, RZ, R24 ;  /* 0x000000ffff1a7224 */ /* 0x000fe400078e0018 */
[----:B------:R-:W-:-:S07]  /*38870*/  IMAD.MOV.U32 R27, RZ, RZ, R5 ;  /* 0x000000ffff1b7224 */ /* 0x000fce00078e0005 */
[C---:B---3--:R-:W-:Y:S11]  /*38880*/  HMMA.16816.F32 R24, R8.reuse, R26, R12 ;  /* 0x0000001a0818723c */ /* 0x048ff6000000180c */
[----:B------:R-:W-:Y:S11]  /*38890*/  @!UPT UIADD3 URZ, URZ, URZ, URZ ;  /* 0x0000003f3f3ff290 */ /* 0x000ff6000fffe03f */
[----:B------:R-:W-:Y:S01]  /*388a0*/  @!UPT UIADD3 URZ, URZ, URZ, URZ ;  /* 0x0000003f3f3ff290 */ /* 0x000fe2000fffe03f */
[----:B------:R-:W-:Y:S01]  /*388b0*/  STL.64 [R1+0x220], R24 ;  /* 0x0002201801007387 */ /* 0x000fe20000100a00 */
[----:B------:R0:W-:Y:S02]  /*388c0*/  STL.64 [R1+0x228], R26 ;  /* 0x0002281a01007387 */ /* 0x0001e40000100a00 */
[----:B0-----:R-:W-:Y:S02]  /*388d0*/  IMAD.MOV.U32 R26, RZ, RZ, R4 ;  /* 0x000000ffff1a7224 */ /* 0x001fe400078e0004 */
[----:B------:R-:W-:Y:S01]  /*388e0*/  IMAD.MOV.U32 R27, RZ, RZ, R3 ;  /* 0x000000ffff1b7224 */ /* 0x000fe200078e0003 */
[----:B--2---:R-:W-:Y:S11]  /*388f0*/  HMMA.16816.F32 R12, R8, R18, R20 ;  /* 0x00000012080c723c */ /* 0x004ff60000001814 */
[----:B------:R-:W-:Y:S11]  /*38900*/  @!UPT UIADD3 URZ, URZ, URZ, URZ ;  /* 0x0000003f3f3ff290 */ /* 0x000ff6000fffe03f */
[----:B------:R-:W-:Y:S01]  /*38910*/  @!UPT UIADD3 URZ, URZ, URZ, URZ ;  /* 0x0000003f3f3ff290 */ /* 0x000fe2000fffe03f */
[----:B------:R0:W-:Y:S01]  /*38920*/  STL.64 [R1+0x260], R12 ;  /* 0x0002600c01007387 */ /* 0x0001e20000100a00 */
[----:B------:R1:W-:Y:S02]  /*38930*/  STL.64 [R1+0x268], R14 ;  /* 0x0002680e01007387 */ /* 0x0003e40000100a00 */
[----:B------:R-:W-:Y:S01]  /*38940*/  STL.64 [R1+0x1080], R26 ;  /* 0x0010801a01007387 */ /* 0x000fe20000100a00 */
[----:B0-----:R-:W2:Y:S01]  /*38950*/  LDL.LU R12, [R1+0x604] ;  /* 0x00060400010c7983 */ /* 0x001ea20000300800 */
[----:B-1----:R-:W3:Y:S02]  /*38960*/  LDL.LU R14, [R1+0x600] ;  /* 0x00060000010e7983 */ /* 0x002ee40000300800 */
[----:B------:R-:W3:Y:S02]  /*38970*/  LDL.LU R15, [R1+0x5fc] ;  /* 0x0005fc00010f7983 */ /* 0x000ee40000300800 */
[----:B---3--:R-:W-:Y:S01]  /*38980*/  STL.64 [R1+0x1048], R14 ;  /* 0x0010480e01007387 */ /* 0x008fe20000100a00 */
[----:B--2---:R0:W-:Y:S03]  /*38990*/  STL [R1+0x1040], R12 ;  /* 0x0010400c01007387 */ /* 0x0041e60000100800 */
        /* <DEDUP_REMOVED lines=24> */
[----:B------:R-:W3:Y:S01]  /*38b20*/  LDL.LU R20, [R1+0x5f8] ;  /* 0x0005f80001147983 */ /* 0x000ee20000300800 */
[----:B------:R-:W4:Y:S02]  /*38b30*/  LDL.LU R19, [R1+0x608] ;  /* 0x0006080001137983 */ /* 0x000f240000300800 */
        /* <DEDUP_REMOVED lines=12> */
[----:B------:R-:W3:Y:S01]  /*38c00*/  LDL.LU R0, [R1+0x5c0] ;  /* 0x0005c00001007983 */ /* 0x000ee20000300800 */
        /* <DEDUP_REMOVED lines=23> */
[----:B------:R-:W2:Y:S11]  /*38d80*/  LDL.LU R12, [R1+0x1040] ;  /* 0x00104000010c7983 */ /* 0x000eb60000300800 */
[----:B------:R-:W-:Y:S09]  /*38d90*/  @!UPT UIADD3 URZ, URZ, URZ, URZ ;  /* 0x0000003f3f3ff290 */ /* 0x000ff2000fffe03f */
[----:B------:R-:W-:Y:S01]  /*38da0*/  STL.64 [R1+0x190], R24 ;  /* 0x0001901801007387 */ /* 0x000fe20000100a00 */
[----:B------:R0:W-:Y:S02]  /*38db0*/  STL.64 [R1+0x198], R26 ;  /* 0x0001981a01007387 */ /* 0x0001e40000100a00 */
[----:B------:R-:W-:Y:S02]  /*38dc0*/  IMAD.MOV.U32 R13, RZ, RZ, R27 ;  /* 0x000000ffff0d7224 */ /* 0x000fe400078e001b */
[----:B0-----:R-:W2:Y:S01]  /*38dd0*/  LDL.LU.64 R26, [R1+0x1038] ;  /* 0x00103800011a7983 */ /* 0x001ea20000300a00 */
[----:B------:R-:W2:Y:S02]  /*38de0*/  LDL.LU.64 R24, [R1+0x1030] ;  /* 0x0010300001187983 */ /* 0x000ea40000300a00 */
[----:B------:R0:W-:Y:S02]  /*38df0*/  STL [R1+0xf88], R13 ;  /* 0x000f880d01007387 */ /* 0x0001e40000100800 */
[----:B0-----:R-:W3:Y:S01]  /*38e00*/  LDL.LU R13, [R1+0x47c] ;  /* 0x00047c00010d7983 */ /* 0x001ee20000300800 */
[----:B--2---:R-:W-:Y:S07]  /*38e10*/  HMMA.16816.F32 R8, R8, R6, R24 ;  /* 0x000000060808723c */ /* 0x004fee0000001818 */
[----:B------:R-:W-:-:S05]  /*38e20*/  IMAD.MOV.U32 R27, RZ, RZ, 0x7f ;  /* 0x0000007fff1b7424 */ /* 0x000fca00078e00ff */
[----:B------:R-:W-:-:S04]  /*38e30*/  IADD3 R27, R27, c[0x0][0x180], RZ ;  /* 0x000060001b1b7a10 */ /* 0x000fc80007ffe0ff */
[----:B------:R-:W-:-:S04]  /*38e40*/  SHF.R.S32.HI R26, RZ, 0x1f, R27 ;  /* 0x0000001fff1a7819 */ /* 0x000fc8000001141b */
[----:B------:R-:W-:-:S03]  /*38e50*/  LEA.HI R26, R26, R27, RZ, 0x7 ;  /* 0x0000001b1a1a7211 */ /* 0x000fc600078f38ff */
[----:B------:R-:W-:Y:S01]  /*38e60*/  STL.64 [R1+0x180], R8 ;  /* 0x0001800801007387 */ /* 0x000fe20000100a00 */
[----:B------:R-:W-:Y:S02]  /*38e70*/  STL.64 [R1+0x188], R10 ;  /* 0x0001880a01007387 */ /* 0x000fe40000100a00 */
[----:B------:R-:W2:Y:S02]  /*38e80*/  LDL.LU R27, [R1+0x60c] ;  /* 0x00060c00011b7983 */ /* 0x000ea40000300800 */
[----:B------:R-:W-:Y:S01]  /*38e90*/  IMAD.MOV.U32 R6, RZ, RZ, R11 ;  /* 0x000000ffff067224 */ /* 0x000fe200078e000b */
[----:B---3--:R-:W-:Y:S02]  /*38ea0*/  IADD3 R13, P1, R13, UR12, RZ ;  /* 0x0000000c0d0d7c10 */ /* 0x008fe4000ff3e0ff */
[----:B------:R-:W-:Y:S02]  /*38eb0*/  IADD3 R12, P2, R12, UR12, RZ ;  /* 0x0000000c0c0c7c10 */ /* 0x000fe4000ff5e0ff */
[----:B------:R-:W-:-:S02]  /*38ec0*/  IADD3 R14, P3, R14, UR12, RZ ;  /* 0x0000000c0e0e7c10 */ /* 0x000fc4000ff7e0ff */
[----:B------:R-:W-:Y:S01]  /*38ed0*/  IADD3 R15, P4, R15, UR12, RZ ;  /* 0x0000000c0f0f7c10 */ /* 0x000fe2000ff9e0ff */
[----:B------:R0:W-:Y:S01]  /*38ee0*/  STL [R1+0xf8c], R6 ;  /* 0x000f8c0601007387 */ /* 0x0001e20000100800 */
[----:B------:R-:W-:Y:S02]  /*38ef0*/  IADD3 R20, P5, R20, UR12, RZ ;  /* 0x0000000c14147c10 */ /* 0x000fe4000ffbe0ff */
[----:B------:R-:W-:Y:S01]  /*38f00*/  IADD3.X R17, R17, UR6, RZ, P1, !PT ;  /* 0x0000000611117c10 */ /* 0x000fe20008ffe4ff */
[----:B------:R-:W-:Y:S01]  /*38f10*/  IADD3 R23, P1, R23, UR12, RZ ;  /* 0x0000000c17177c10 */ /* 0x000fe2000ff3e0ff */
[----:B------:R-:W-:Y:S01]  /*38f20*/  IADD3.X R16, R16, UR6, RZ, P2, !PT ;  /* 0x0000000610107c10 */ /* 0x000fe200097fe4ff */
[----:B------:R-:W-:Y:S01]  /*38f30*/  IADD3 R22, P2, R22, UR12, RZ ;  /* 0x0000000c16167c10 */ /* 0x000fe2000ff5e0ff */
[----:B------:R-:W-:Y:S01]  /*38f40*/  IADD3.X R21, R21, UR6, RZ, P3, !PT ;  /* 0x0000000615157c10 */ /* 0x000fe20009ffe4ff */
[----:B------:R-:W-:Y:S01]  /*38f50*/  IADD3 R5, P3, R5, UR12, RZ ;  /* 0x0000000c05057c10 */ /* 0x000fe2000ff7e0ff */
[----:B------:R-:W-:Y:S01]  /*38f60*/  IADD3.X R4, R4, UR6, RZ, P4, !PT ;  /* 0x0000000604047c10 */ /* 0x000fe2000a7fe4ff */
[----:B------:R-:W-:Y:S01]  /*38f70*/  IADD3 R29, P4, R29, UR12, RZ ;  /* 0x0000000c1d1d7c10 */ /* 0x000fe2000ff9e0ff */
[----:B------:R-:W-:-:S02]  /*38f80*/  IADD3.X R28, R28, UR6, RZ, P5, !PT ;  /* 0x000000061c1c7c10 */ /* 0x000fc4000affe4ff */
[----:B--2---:R-:W-:-:S04]  /*38f90*/  IADD3 R27, P6, R27, UR12, RZ ;  /* 0x0000000c1b1b7c10 */ /* 0x004fc8000ffde0ff */
[----:B----4-:R-:W-:Y:S01]  /*38fa0*/  IADD3.X R19, R19, UR6, RZ, P6, !PT ;  /* 0x0000000613137c10 */ /* 0x010fe2000b7fe4ff */
[----:B------:R-:W-:Y:S01]  /*38fb0*/  STL [R1+0x60c], R27 ;  /* 0x00060c1b01007387 */ /* 0x000fe20000100800 */
[----:B------:R-:W-:Y:S02]  /*38fc0*/  STL [R1+0x47c], R13 ;  /* 0x00047c0d01007387 */ /* 0x000fe40000100800 */
[----:B------:R-:W-:Y:S01]  /*38fd0*/  STL [R1+0x604], R12 ;  /* 0x0006040c01007387 */ /* 0x000fe20000100800 */
[----:B------:R-:W-:Y:S01]  /*38fe0*/  IADD3 R18, P6, R18, UR12, RZ ;  /* 0x0000000c12127c10 */ /* 0x000fe2000ffde0ff */
[----:B------:R-:W-:Y:S01]  /*38ff0*/  STL [R1+0x600], R14 ;  /* 0x0006000e01007387 */ /* 0x000fe20000100800 */
[----:B------:R-:W-:Y:S02]  /*39000*/  STL [R1+0x5fc], R15 ;  /* 0x0005fc0f01007387 */ /* 0x000fe40000100800 */
[----:B------:R-:W-:Y:S02]  /*39010*/  STL [R1+0x5f8], R20 ;  /* 0x0005f81401007387 */ /* 0x000fe40000100800 */
[----:B------:R-:W-:Y:S01]  /*39020*/  STL [R1+0x608], R19 ;  /* 0x0006081301007387 */ /* 0x000fe20000100800 */
        /* <DEDUP_REMOVED lines=10> */
[----:B0-----:R-:W2:Y:S01]  /*390d0*/  LDL.LU R6, [R1+0x5dc] ;  /* 0x0005dc0001067983 */ /* 0x001ea20000300800 */
[----:B------:R-:W-:-:S02]  /*390e0*/  IADD3 R3, P5, R3, UR12, RZ ;  /* 0x0000000c03037c10 */ /* 0x000fc4000ffbe0ff */
[----:B------:R-:W-:-:S03]  /*390f0*/  IADD3.X R2, R2, UR6, RZ, P6, !PT ;  /* 0x0000000602027c10 */ /* 0x000fc6000b7fe4ff */
[----:B------:R-:W-:Y:S04]  /*39100*/  STL [R1+0x5c8], R3 ;  /* 0x0005c80301007387 */ /* 0x000fe80000100800 */
[----:B--2---:R0:W-:Y:S01]  /*39110*/  STL [R1+0x1028], R6 ;  /* 0x0010280601007387 */ /* 0x0041e20000100800 */
[----:B------:R-:W-:Y:S03]  /*39120*/  STL [R1+0x5ec], R2 ;  /* 0x0005ec0201007387 */ /* 0x000fe60000100800 */
[----:B0-----:R-:W2:Y:S01]  /*39130*/  LDL.LU R6, [R1+0x5b8] ;  /* 0x0005b80001067983 */ /* 0x001ea20000300800 */
[----:B------:R-:W-:-:S05]  /*39140*/  IADD3 R0, P6, R0, UR12, RZ ;  /* 0x0000000c00007c10 */ /* 0x000fca000ffde0ff */
[----:B------:R-:W-:Y:S01]  /*39150*/  STL [R1+0x5c0], R0 ;  /* 0x0005c00001007387 */ /* 0x000fe20000100800 */
[----:B------:R-:W-:Y:S01]  /*39160*/  UIADD3 UR4, UR4, 0x1, URZ ;  /* 0x0000000104047890 */ /* 0x000fe2000fffe03f */
[----:B------:R-:W-:-:S05]  /*39170*/  SHF.R.S32.HI R26, RZ, 0x7, R26 ;  /* 0x00000007ff1a7819 */ /* 0x000fca000001141a */
[----:B------:R-:W-:Y:S01]  /*39180*/  ISETP.NE.U32.AND P0, PT, R26, UR4, PT ;  /* 0x000000041a007c0c */ /* 0x000fe2000bf05070 */
[----:B--2---:R0:W-:Y:S04]  /*39190*/  STL [R1+0x102c], R6 ;  /* 0x00102c0601007387 */ /* 0x0041e80000100800 */
[----:B0-----:R-:W2:Y:S01]  /*391a0*/  LDL.LU R6, [R1+0x5e4] ;  /* 0x0005e40001067983 */ /* 0x001ea20000300800 */
[----:B------:R-:W3:Y:S02]  /*391b0*/  LDL.LU R8, [R1+0x5b0] ;  /* 0x0005b00001087983 */ /* 0x000ee40000300800 */
[----:B------:R-:W4:Y:S02]  /*391c0*/  LDL.LU R9, [R1+0x5d4] ;  /* 0x0005d40001097983 */ /* 0x000f240000300800 */
        /* <DEDUP_REMOVED lines=26> */
[----:B--2---:R-:W-:-:S05]  /*39370*/  IADD3.X R6, R6, UR6, RZ, P1, !PT ;  /* 0x0000000606067c10 */ /* 0x004fca0008ffe4ff */
[----:B------:R0:W-:Y:S04]  /*39380*/  STL [R1+0x5e4], R6 ;  /* 0x0005e40601007387 */ /* 0x0001e80000100800 */
[----:B0-----:R-:W2:Y:S02]  /*39390*/  LDL.LU R6, [R1+0x102c] ;  /* 0x00102c0001067983 */ /* 0x001ea40000300800 */
[----:B--2---:R-:W-:-:S05]  /*393a0*/  IADD3 R6, P1, R6, UR12, RZ ;  /* 0x0000000c06067c10 */ /* 0x004fca000ff3e0ff */
[----:B------:R0:W-:Y:S04]  /*393b0*/  STL [R1+0x5b8], R6 ;  /* 0x0005b80601007387 */ /* 0x0001e80000100800 */
[----:B0-----:R-:W2:Y:S01]  /*393c0*/  LDL.LU R6, [R1+0x1028] ;  /* 0x0010280001067983 */ /* 0x001ea20000300800 */
[----:B----4-:R-:W-:Y:S01]  /*393d0*/  IADD3.X R9, R9, UR6, RZ, P3, !PT ;  /* 0x0000000609097c10 */ /* 0x010fe20009ffe4ff */
[----:B---3--:R-:W-:Y:S01]  /*393e0*/  IADD3 R10, P3, R10, UR12, RZ ;  /* 0x0000000c0a0a7c10 */ /* 0x008fe2000ff7e0ff */
        /* <DEDUP_REMOVED lines=18> */
[----:B--2---:R-:W-:Y:S01]  /*39510*/  IADD3.X R6, R6, UR6, RZ, P2, !PT ;  /* 0x0000000606067c10 */ /* 0x004fe200097fe4ff */
[----:B------:R-:W-:-:S04]  /*39520*/  IADD3 R8, P2, R8, UR12, RZ ;  /* 0x0000000c08087c10 */ /* 0x000fc8000ff5e0ff */
[----:B------:R0:W-:Y:S01]  /*39530*/  STL [R1+0x5dc], R6 ;  /* 0x0005dc0601007387 */ /* 0x0001e20000100800 */
[----:B------:R-:W-:Y:S02]  /*39540*/  STL [R1+0x5b0], R8 ;  /* 0x0005b00801007387 */ /* 0x000fe40000100800 */
[----:B------:R-:W-:Y:S02]  /*39550*/  STL [R1+0x5d4], R9 ;  /* 0x0005d40901007387 */ /* 0x000fe40000100800 */
[----:B------:R-:W-:Y:S01]  /*39560*/  STL [R1+0x5a8], R10 ;  /* 0x0005a80a01007387 */ /* 0x000fe20000100800 */
[----:B------:R-:W-:Y:S01]  /*39570*/  STL [R1+0x5cc], R11 ;  /* 0x0005cc0b01007387 */ /* 0x000fe20000100800 */
[----:B------:R-:W-:Y:S02]  /*39580*/  STL [R1+0x5a0], R7 ;  /* 0x0005a00701007387 */ /* 0x000fe40000100800 */
[----:B------:R-:W-:Y:S02]  /*39590*/  STL [R1+0x5c4], R24 ;  /* 0x0005c41801007387 */ /* 0x000fe40000100800 */
[----:B------:R-:W-:Y:S01]  /*395a0*/  STL [R1+0x598], R25 ;  /* 0x0005981901007387 */ /* 0x000fe20000100800 */
[----:B------:R-:W-:Y:S01]  /*395b0*/  IADD3.X R14, R14, UR6, RZ, P2, !PT ;  /* 0x000000060e0e7c10 */ /* 0x000fe200097fe4ff */
[----:B------:R-:W-:Y:S01]  /*395c0*/  STL [R1+0x5bc], R26 ;  /* 0x0005bc1a01007387 */ /* 0x000fe20000100800 */
[----:B------:R-:W-:Y:S01]  /*395d0*/  IADD3 R15, P2, R15, UR12, RZ ;  /* 0x0000000c0f0f7c10 */ /* 0x000fe2000ff5e0ff */
        /* <DEDUP_REMOVED lines=11> */
[----:B------:R-:W-:Y:S01]  /*39690*/  IADD3.X R29, R29, UR6, RZ, P2, !PT ;  /* 0x000000061d1d7c10 */ /* 0x000fe200097fe4ff */
[----:B------:R-:W-:Y:S01]  /*396a0*/  STL [R1+0x58c], R22 ;  /* 0x00058c1601007387 */ /* 0x000fe20000100800 */
[----:B------:R-:W-:Y:S01]  /*396b0*/  IADD3 R28, P2, R28, UR12, RZ ;  /* 0x0000000c1c1c7c10 */ /* 0x000fe2000ff5e0ff */
[----:B------:R-:W-:Y:S01]  /*396c0*/  STL [R1+0x560], R21 ;  /* 0x0005601501007387 */ /* 0x000fe20000100800 */
[----:B------:R-:W-:Y:S02]  /*396d0*/  STL [R1+0x584], R5 ;  /* 0x0005840501007387 */ /* 0x000fe40000100800 */
[----:B------:R-:W-:Y:S02]  /*396e0*/  STL [R1+0x558], R4 ;  /* 0x0005580401007387 */ /* 0x000fe40000100800 */
[----:B------:R-:W-:Y:S01]  /*396f0*/  STL [R1+0x57c], R29 ;  /* 0x00057c1d01007387 */ /* 0x000fe20000100800 */
[----:B------:R-:W-:Y:S01]  /*39700*/  STL [R1+0x550], R28 ;  /* 0x0005501c01007387 */ /* 0x000fe20000100800 */
[----:B0-----:R-:W2:Y:S01]  /*39710*/  LDL.LU R6, [R1+0x538] ;  /* 0x0005380001067983 */ /* 0x001ea20000300800 */
[----:B------:R-:W-:Y:S01]  /*39720*/  IADD3.X R3, R3, UR6, RZ, P3, !PT ;  /* 0x0000000603037c10 */ /* 0x000fe20009ffe4ff */
[----:B------:R-:W-:-:S04]  /*39730*/  IADD3 R2, P3, R2, UR12, RZ ;  /* 0x0000000c02027c10 */ /* 0x000fc8000ff7e0ff */
[----:B------:R-:W-:Y:S04]  /*39740*/  STL [R1+0x574], R3 ;  /* 0x0005740301007387 */ /* 0x000fe80000100800 */
[----:B--2---:R0:W-:Y:S01]  /*39750*/  STL [R1+0x1020], R6 ;  /* 0x0010200601007387 */ /* 0x0041e20000100800 */
[----:B------:R-:W-:Y:S03]  /*39760*/  STL [R1+0x548], R2 ;  /* 0x0005480201007387 */ /* 0x000fe60000100800 */
[----:B0-----:R-:W2:Y:S01]  /*39770*/  LDL.LU R6, [R1+0x564] ;  /* 0x0005640001067983 */ /* 0x001ea20000300800 */
[----:B------:R-:W-:-:S05]  /*39780*/  IADD3.X R0, R0, UR6, RZ, P4, !PT ;  /* 0x0000000600007c10 */ /* 0x000fca000a7fe4ff */
[----:B------:R-:W-:Y:S04]  /*39790*/  STL [R1+0x56c], R0 ;  /* 0x00056c0001007387 */ /* 0x000fe80000100800 */
        /* <DEDUP_REMOVED lines=30> */
[----:B--2---:R-:W-:-:S05]  /*39980*/  IADD3 R6, P4, R6, UR12, RZ ;  /* 0x0000000c06067c10 */ /* 0x004fca000ff9e0ff */
[----:B------:R0:W-:Y:S04]  /*39990*/  STL [R1+0x540], R6 ;  /* 0x0005400601007387 */ /* 0x0001e80000100800 */
[----:B0-----:R-:W2:Y:S02]  /*399a0*/  LDL.LU R6, [R1+0x1024] ;  /* 0x0010240001067983 */ /* 0x001ea40000300800 */
[----:B--2---:R-:W-:-:S05]  /*399b0*/  IADD3.X R6, R6, UR6, RZ, P5, !PT ;  /* 0x0000000606067c10 */ /* 0x004fca000affe4ff */
[----:B------:R0:W-:Y:S04]  /*399c0*/  STL [R1+0x564], R6 ;  /* 0x0005640601007387 */ /* 0x0001e80000100800 */
[----:B0-----:R-:W2:Y:S01]  /*399d0*/  LDL.LU R6, [R1+0x1020] ;  /* 0x0010200001067983 */ /* 0x001ea20000300800 */
[----:B---3--:R-:W-:Y:S01]  /*399e0*/  IADD3.X R8, R8, UR6, RZ, P6, !PT ;  /* 0x0000000608087c10 */ /* 0x008fe2000b7fe4ff */
[----:B----4-:R-:W-:Y:S01]  /*399f0*/  IADD3 R9, P6, R9, UR12, RZ ;  /* 0x0000000c09097c10 */ /* 0x010fe2000ffde0ff */
        /* <DEDUP_REMOVED lines=19> */
[----:B--2---:R-:W-:-:S05]  /*39b30*/  IADD3 R6, P5, R6, UR12, RZ ;  /* 0x0000000c06067c10 */ /* 0x004fca000ffbe0ff */
[----:B------:R0:W-:Y:S01]  /*39b40*/  STL [R1+0x538], R6 ;  /* 0x0005380601007387 */ /* 0x0001e20000100800 */
[----:B------:R-:W-:Y:S02]  /*39b50*/  STL [R1+0x55c], R8 ;  /* 0x00055c0801007387 */ /* 0x000fe40000100800 */
[----:B------:R-:W-:Y:S02]  /*39b60*/  STL [R1+0x530], R9 ;  /* 0x0005300901007387 */ /* 0x000fe40000100800 */
[----:B------:R-:W-:Y:S01]  /*39b70*/  STL [R1+0x554], R10 ;  /* 0x0005540a01007387 */ /* 0x000fe20000100800 */
[----:B------:R-:W-:Y:S01]  /*39b80*/  STL [R1+0x528], R11 ;  /* 0x0005280b01007387 */ /* 0x000fe20000100800 */
        /* <DEDUP_REMOVED lines=1740> */
[----:B------:R-:W-:Y:S02]  /*40850*/  IADD3.X R26, R26, UR7, RZ, P4, !PT ;  /* 0x000000071a1a7c10 */ /* 0x000fe4000a7fe4ff */
[----:B------:R-:W-:Y:S02]  /*40860*/  IADD3.X R27, R27, UR7, RZ, P5, !PT ;  /* 0x000000071b1b7c10 */ /* 0x000fe4000affe4ff */
[----:B------:R-:W-:Y:S02]  /*40870*/  IADD3.X R15, R15, UR7, RZ, P1, !PT ;  /* 0x000000070f0f7c10 */ /* 0x000fe40008ffe4ff */
[----:B------:R-:W-:Y:S02]  /*40880*/  IADD3.X R14, R14, UR7, RZ, P6, !PT ;  /* 0x000000070e0e7c10 */ /* 0x000fe4000b7fe4ff */
[----:B--2---:R-:W-:-:S05]  /*40890*/  IADD3 R6, P2, R6, UR9, RZ ;  /* 0x0000000906067c10 */ /* 0x004fca000ff5e0ff */
[----:B------:R0:W-:Y:S04]  /*408a0*/  STL [R1+0x688], R6 ;  /* 0x0006880601007387 */ /* 0x0001e80000100800 */
[----:B0-----:R0:W5:Y:S01]  /*408b0*/  LDL.LU R6, [R1+0xf8c] ;  /* 0x000f8c0001067983 */ /* 0x0011620000300800 */
[----:B------:R1:W-:Y:S03]  /*408c0*/  STL [R1+0x6ac], R13 ;  /* 0x0006ac0d01007387 */ /* 0x0003e60000100800 */
[----:B-1----:R0:W5:Y:S01]  /*408d0*/  LDL.LU R13, [R1+0xf88] ;  /* 0x000f8800010d7983 */ /* 0x0021620000300800 */
[----:B------:R1:W-:Y:S03]  /*408e0*/  STL [R1+0x680], R12 ;  /* 0x0006800c01007387 */ /* 0x0003e60000100800 */
[----:B-1----:R0:W5:Y:S01]  /*408f0*/  LDL.LU R12, [R1+0xf84] ;  /* 0x000f8400010c7983 */ /* 0x0021620000300800 */
[----:B------:R1:W-:Y:S03]  /*40900*/  STL [R1+0x6a4], R20 ;  /* 0x0006a41401007387 */ /* 0x0003e60000100800 */
[----:B-1----:R0:W5:Y:S01]  /*40910*/  LDL.LU R20, [R1+0xf80] ;  /* 0x000f800001147983 */ /* 0x0021620000300800 */
[----:B------:R1:W-:Y:S01]  /*40920*/  STL [R1+0x678], R19 ;  /* 0x0006781301007387 */ /* 0x0003e20000100800 */
[----:B------:R-:W-:-:S02]  /*40930*/  IADD3.X R5, R5, UR7, RZ, P2, !PT ;  /* 0x0000000705057c10 */ /* 0x000fc400097fe4ff */
[----:B-1----:R0:W5:Y:S01]  /*40940*/  LDL.LU R19, [R1+0xf7c] ;  /* 0x000f7c0001137983 */ /* 0x0021620000300800 */
[----:B------:R1:W-:Y:S01]  /*40950*/  STL [R1+0x69c], R18 ;  /* 0x00069c1201007387 */ /* 0x0003e20000100800 */
[----:B------:R-:W-:Y:S02]  /*40960*/  IADD3 R4, P2, R4, UR9, RZ ;  /* 0x0000000904047c10 */ /* 0x000fe4000ff5e0ff */
[----:B-1----:R0:W5:Y:S01]  /*40970*/  LDL.LU R18, [R1+0xf78] ;  /* 0x000f780001127983 */ /* 0x0021620000300800 */
[----:B------:R1:W-:Y:S03]  /*40980*/  STL [R1+0x670], R17 ;  /* 0x0006701101007387 */ /* 0x0003e60000100800 */
        /* <DEDUP_REMOVED lines=24> */
[----:B------:R0:W-:Y:S02]  /*40b10*/  STL [R1+0x640], R8 ;  /* 0x0006400801007387 */ /* 0x0001e40000100800 */
[----:B------:R0:W-:Y:S02]  /*40b20*/  STL [R1+0x664], R9 ;  /* 0x0006640901007387 */ /* 0x0001e40000100800 */
[----:B------:R0:W-:Y:S01]  /*40b30*/  STL [R1+0x638], R10 ;  /* 0x0006380a01007387 */ /* 0x0001e20000100800 */
[----:B------:R0:W-:Y:S01]  /*40b40*/  STL [R1+0x65c], R11 ;  /* 0x00065c0b01007387 */ /* 0x0001e20000100800 */
[----:B------:R0:W-:Y:S02]  /*40b50*/  STL [R1+0x630], R7 ;  /* 0x0006300701007387 */ /* 0x0001e40000100800 */
[----:B------:R0:W-:Y:S02]  /*40b60*/  STL [R1+0x654], R24 ;  /* 0x0006541801007387 */ /* 0x0001e40000100800 */
[----:B------:R0:W-:Y:S01]  /*40b70*/  STL [R1+0x64c], R25 ;  /* 0x00064c1901007387 */ /* 0x0001e20000100800 */
[----:B------:R0:W-:Y:S01]  /*40b80*/  STL [R1+0x644], R26 ;  /* 0x0006441a01007387 */ /* 0x0001e20000100800 */
[----:B------:R0:W-:Y:S02]  /*40b90*/  STL [R1+0x62c], R15 ;  /* 0x00062c0f01007387 */ /* 0x0001e40000100800 */
[----:B------:R0:W-:Y:S02]  /*40ba0*/  STL [R1+0x63c], R27 ;  /* 0x00063c1b01007387 */ /* 0x0001e40000100800 */
[----:B------:R0:W-:Y:S01]  /*40bb0*/  STL [R1+0x634], R14 ;  /* 0x0006340e01007387 */ /* 0x0001e20000100800 */
[----:B------:R-:W-:Y:S01]  /*40bc0*/  @!P0 CALL.REL.NOINC `(.L_x_2) ;  /* 0x0000001000008944 */ /* 0x000fe20003c00000 */
[----:B------:R-:W-:Y:S05]  /*40bd0*/  BRA `(.L_x_3) ;  /* 0xfffda82000007947 */ /* 0x000fea000383ffff */
.L_x_2:
[----:B-----5:R1:W-:Y:S04]  /*40be0*/  STL [R1+0xffc], R23 ;  /* 0x000ffc1701007387 */ /* 0x0203e80000100800 */
[----:B-1----:R-:W2:Y:S04]  /*40bf0*/  LDL.LU R23, [R1+0x180] ;  /* 0x0001800001177983 */ /* 0x002ea80000300800 */
[----:B--2---:R1:W-:Y:S04]  /*40c00*/  STL [R1+0x1000], R23 ;  /* 0x0010001701007387 */ /* 0x0043e80000100800 */
        /* <DEDUP_REMOVED lines=22> */
[----:B------:R2:W-:Y:S01]  /*40d70*/  STL [R1+0xff8], R21 ;  /* 0x000ff81501007387 */ /* 0x0005e20000100800 */
[----:B-1----:R-:W-:-:S03]  /*40d80*/  IMAD.MOV.U32 R23, RZ, RZ, R13 ;  /* 0x000000ffff177224 */ /* 0x002fc600078e000d */
[----:B--2---:R-:W2:Y:S04]  /*40d90*/  LDL.LU R21, [R1+0x190] ;  /* 0x0001900001157983 */ /* 0x004ea80000300800 */
        /* <DEDUP_REMOVED lines=26> */
[----:B------:R1:W-:Y:S04]  /*40f40*/  STL [R1+0xff0], R20 ;  /* 0x000ff01401007387 */ /* 0x0003e80000100800 */
[----:B-1----:R-:W2:Y:S04]  /*40f50*/  LDL.LU R20, [R1+0x1b0] ;  /* 0x0001b00001147983 */ /* 0x002ea80000300800 */
[----:B------:R1:W-:Y:S04]  /*40f60*/  STL [R1+0xfec], R12 ;  /* 0x000fec0c01007387 */ /* 0x0003e80000100800 */
[----:B-1----:R-:W3:Y:S04]  /*40f70*/  LDL.LU R12, [R1+0x280] ;  /* 0x00028000010c7983 */ /* 0x002ee80000300800 */
[----:B------:R1:W-:Y:S04]  /*40f80*/  STL [R1+0xfe8], R18 ;  /* 0x000fe81201007387 */ /* 0x0003e80000100800 */
[----:B-1----:R-:W3:Y:S04]  /*40f90*/  LDL.LU R18, [R1+0x260] ;  /* 0x0002600001127983 */ /* 0x002ee80000300800 */
[----:B------:R1:W-:Y:S04]  /*40fa0*/  STL [R1+0xfe4], R19 ;  /* 0x000fe41301007387 */ /* 0x0003e80000100800 */
[----:B-1----:R-:W4:Y:S04]  /*40fb0*/  LDL.LU R19, [R1+0x220] ;  /* 0x0002200001137983 */ /* 0x002f280000300800 */
[----:B------:R1:W-:Y:S04]  /*40fc0*/  STL [R1+0xfe0], R16 ;  /* 0x000fe01001007387 */ /* 0x0003e80000100800 */
[----:B-1----:R-:W4:Y:S04]  /*40fd0*/  LDL.LU R16, [R1+0x230] ;  /* 0x0002300001107983 */ /* 0x002f280000300800 */
[----:B------:R1:W-:Y:S04]  /*40fe0*/  STL [R1+0xfdc], R17 ;  /* 0x000fdc1101007387 */ /* 0x0003e80000100800 */
[----:B-1----:R-:W2:Y:S04]  /*40ff0*/  LDL.LU R17, [R1+0x24c] ;  /* 0x00024c0001117983 */ /* 0x002ea80000300800 */
        /* <DEDUP_REMOVED lines=13> */
[----:B------:R0:W-:Y:S01]  /*410d0*/  STL [R1+0xf8c], R5 ;  /* 0x000f8c0501007387 */ /* 0x0001e20000100800 */
[----:B------:R-:W-:-:S03]  /*410e0*/  F2FP.PACK_AB R23, R21, R23 ;  /* 0x000000171517723e */ /* 0x000fc600000000ff */
        /* <DEDUP_REMOVED lines=13> */
[----:B------:R-:W2:Y:S04]  /*411c0*/  LDL.LU R21, [R1+0x105c] ;  /* 0x00105c0001157983 */ /* 0x000ea80000300800 */
[----:B------:R0:W-:Y:S04]  /*411d0*/  STL [R1+0x9c], R23 ;  /* 0x00009c1701007387 */ /* 0x0001e80000100800 */
[----:B0-----:R-:W2:Y:S02]  /*411e0*/  LDL.LU R23, [R1+0x1058] ;  /* 0x0010580001177983 */ /* 0x001ea40000300800 */
[----:B--2---:R-:W-:-:S02]  /*411f0*/  F2FP.PACK_AB R23, R21, R23 ;  /* 0x000000171517723e */ /* 0x004fc400000000ff */
        /* <DEDUP_REMOVED lines=42> */
[----:B0-----:R-:W2:Y:S01]  /*414a0*/  LDL.LU R23, [R1+0x1000] ;  /* 0x0010000001177983 */ /* 0x001ea20000300800 */
[----:B------:R-:W-:Y:S02]  /*414b0*/  F2FP.PACK_AB R20, R22, R20 ;  /* 0x000000141614723e */ /* 0x000fe400000000ff */
[----:B---3--:R-:W-:-:S02]  /*414c0*/  F2FP.PACK_AB R18, R12, R18 ;  /* 0x000000120c12723e */ /* 0x008fc400000000ff */
[----:B----4-:R-:W-:Y:S02]  /*414d0*/  F2FP.PACK_AB R16, R19, R16 ;  /* 0x000000101310723e */ /* 0x010fe400000000ff */
[----:B------:R-:W-:Y:S02]  /*414e0*/  F2FP.PACK_AB R2, R17, R2 ;  /* 0x000000021102723e */ /* 0x000fe400000000ff */
[----:B--2---:R-:W-:Y:S02]  /*414f0*/  F2FP.PACK_AB R21, R23, R21 ;  /* 0x000000151715723e */ /* 0x004fe400000000ff */
[----:B------:R-:W2:Y:S04]  /*41500*/  LDL.LU R23, [R1+0xffc] ;  /* 0x000ffc0001177983 */ /* 0x000ea80000300800 */
[----:B------:R0:W-:Y:S04]  /*41510*/  STL [R1+0x6c], R21 ;  /* 0x00006c1501007387 */ /* 0x0001e80000100800 */
[----:B0-----:R-:W3:Y:S04]  /*41520*/  LDL.LU R21, [R1+0xff8] ;  /* 0x000ff80001157983 */ /* 0x001ee80000300800 */
[----:B------:R-:W3:Y:S04]  /*41530*/  LDL.LU R22, [R1+0xff4] ;  /* 0x000ff40001167983 */ /* 0x000ee80000300800 */
[----:B------:R0:W-:Y:S04]  /*41540*/  STL [R1+0x68], R20 ;  /* 0x0000681401007387 */ /* 0x0001e80000100800 */
[----:B0-----:R-:W4:Y:S04]  /*41550*/  LDL.LU R20, [R1+0xff0] ;  /* 0x000ff00001147983 */ /* 0x001f280000300800 */
[----:B------:R-:W4:Y:S04]  /*41560*/  LDL.LU R12, [R1+0xfec] ;  /* 0x000fec00010c7983 */ /* 0x000f280000300800 */
[----:B------:R0:W-:Y:S04]  /*41570*/  STL [R1+0x64], R18 ;  /* 0x0000641201007387 */ /* 0x0001e80000100800 */
[----:B0-----:R-:W4:Y:S04]  /*41580*/  LDL.LU R18, [R1+0xfe8] ;  /* 0x000fe80001127983 */ /* 0x001f280000300800 */
[----:B------:R-:W4:Y:S04]  /*41590*/  LDL.LU R19, [R1+0xfe4] ;  /* 0x000fe40001137983 */ /* 0x000f280000300800 */
[----:B------:R0:W-:Y:S04]  /*415a0*/  STL [R1+0x60], R16 ;  /* 0x0000601001007387 */ /* 0x0001e80000100800 */
[----:B0-----:R-:W4:Y:S04]  /*415b0*/  LDL.LU R16, [R1+0xfe0] ;  /* 0x000fe00001107983 */ /* 0x001f280000300800 */
[----:B------:R-:W4:Y:S04]  /*415c0*/  LDL.LU R17, [R1+0xfdc] ;  /* 0x000fdc0001117983 */ /* 0x000f280000300800 */
[----:B------:R0:W-:Y:S02]  /*415d0*/  STL [R1+0x5c], R2 ;  /* 0x00005c0201007387 */ /* 0x0001e40000100800 */
[----:B0-----:R-:W-:-:S02]  /*415e0*/  F2FP.PACK_AB R2, R0, R28 ;  /* 0x0000001c0002723e */ /* 0x001fc400000000ff */
[----:B------:R-:W-:Y:S02]  /*415f0*/  F2FP.PACK_AB R0, R3, R29 ;  /* 0x0000001d0300723e */ /* 0x000fe400000000ff */
[----:B------:R-:W-:Y:S01]  /*41600*/  F2FP.PACK_AB R3, R4, R5 ;  /* 0x000000050403723e */ /* 0x000fe200000000ff */
[----:B------:R0:W-:Y:S04]  /*41610*/  STL [R1+0x58], R2 ;  /* 0x0000580201007387 */ /* 0x0001e80000100800 */
[----:B------:R1:W-:Y:S04]  /*41620*/  STL [R1+0x54], R0 ;  /* 0x0000540001007387 */ /* 0x0003e80000100800 */
[----:B------:R1:W-:Y:S01]  /*41630*/  STL [R1+0x50], R3 ;  /* 0x0000500301007387 */ /* 0x0003e20000100800 */
[----:B0-----:R-:W-:-:S02]  /*41640*/  F2FP.PACK_AB R2, R8, R9 ;  /* 0x000000090802723e */ /* 0x001fc400000000ff */
[----:B-1----:R-:W-:-:S03]  /*41650*/  F2FP.PACK_AB R0, R10, R11 ;  /* 0x0000000b0a00723e */ /* 0x002fc600000000ff */
[----:B------:R0:W-:Y:S01]  /*41660*/  STL [R1+0x4c], R2 ;  /* 0x00004c0201007387 */ /* 0x0001e20000100800 */
[----:B------:R-:W-:-:S03]  /*41670*/  F2FP.PACK_AB R3, R6, R7 ;  /* 0x000000070603723e */ /* 0x000fc600000000ff */
[----:B------:R1:W-:Y:S04]  /*41680*/  STL [R1+0x48], R0 ;  /* 0x0000480001007387 */ /* 0x0003e80000100800 */
[----:B------:R1:W-:Y:S01]  /*41690*/  STL [R1+0x44], R3 ;  /* 0x0000440301007387 */ /* 0x0003e20000100800 */
[----:B0-----:R-:W-:Y:S02]  /*416a0*/  F2FP.PACK_AB R2, R24, R25 ;  /* 0x000000191802723e */ /* 0x001fe400000000ff */
[----:B-1----:R-:W-:-:S03]  /*416b0*/  F2FP.PACK_AB R0, R26, R27 ;  /* 0x0000001b1a00723e */ /* 0x002fc600000000ff */
[----:B------:R2:W-:Y:S01]  /*416c0*/  STL [R1+0x40], R2 ;  /* 0x0000400201007387 */ /* 0x0005e20000100800 */
[----:B------:R-:W-:-:S03]  /*416d0*/  F2FP.PACK_AB R3, R13, R14 ;  /* 0x0000000e0d03723e */ /* 0x000fc600000000ff */
[----:B------:R3:W-:Y:S04]  /*416e0*/  STL [R1+0x3c], R0 ;  /* 0x00003c0001007387 */ /* 0x0007e80000100800 */
[----:B------:R4:W-:Y:S01]  /*416f0*/  STL [R1+0x38], R3 ;  /* 0x0000380301007387 */ /* 0x0009e20000100800 */
[----:B--2---:R-:W-:-:S05]  /*41700*/  F2FP.PACK_AB R2, R15, R23 ;  /* 0x000000170f02723e */ /* 0x004fca00000000ff */
[----:B------:R0:W-:Y:S01]  /*41710*/  STL [R1+0x34], R2 ;  /* 0x0000340201007387 */ /* 0x0001e20000100800 */
[----:B---3--:R-:W-:-:S05]  /*41720*/  F2FP.PACK_AB R0, R22, R21 ;  /* 0x000000151600723e */ /* 0x008fca00000000ff */
[----:B------:R1:W-:Y:S01]  /*41730*/  STL [R1+0x30], R0 ;  /* 0x0000300001007387 */ /* 0x0003e20000100800 */
[----:B----4-:R-:W-:-:S05]  /*41740*/  F2FP.PACK_AB R3, R12, R20 ;  /* 0x000000140c03723e */ /* 0x010fca00000000ff */
[----:B------:R-:W-:Y:S04]  /*41750*/  STL [R1+0x2c], R3 ;  /* 0x00002c0301007387 */ /* 0x000fe80000100800 */
[----:B------:R-:W2:Y:S01]  /*41760*/  LDL.LU R7, [R1+0x174] ;  /* 0x0001740001077983 */ /* 0x000ea20000300800 */
[----:B0-----:R-:W-:-:S05]  /*41770*/  F2FP.PACK_AB R2, R19, R18 ;  /* 0x000000121302723e */ /* 0x001fca00000000ff */
[----:B------:R-:W-:Y:S01]  /*41780*/  STL [R1+0x28], R2 ;  /* 0x0000280201007387 */ /* 0x000fe20000100800 */
[----:B-1----:R-:W-:-:S03]  /*41790*/  F2FP.PACK_AB R0, R17, R16 ;  /* 0x000000101100723e */ /* 0x002fc600000000ff */
[----:B--2---:R0:W-:Y:S04]  /*417a0*/  STL [R1+0xf94], R7 ;  /* 0x000f940701007387 */ /* 0x0041e80000100800 */
[----:B------:R-:W-:Y:S04]  /*417b0*/  STL [R1+0x24], R0 ;  /* 0x0000240001007387 */ /* 0x000fe80000100800 */
[----:B0-----:R-:W2:Y:S04]  /*417c0*/  LDL.LU R7, [R1+0x308] ;  /* 0x0003080001077983 */ /* 0x001ea80000300800 */
[----:B--2---:R0:W-:Y:S04]  /*417d0*/  STL [R1+0xf9c], R7 ;  /* 0x000f9c0701007387 */ /* 0x0041e80000100800 */
        /* <DEDUP_REMOVED lines=15> */
[----:B------:R-:W3:Y:S04]  /*418d0*/  LDL.LU R5, [R1+0x2b4] ;  /* 0x0002b40001057983 */ /* 0x000ee80000300800 */
[----:B---3--:R0:W-:Y:S04]  /*418e0*/  STL [R1+0xf90], R5 ;  /* 0x000f900501007387 */ /* 0x0081e80000100800 */
[----:B0-----:R-:W3:Y:S04]  /*418f0*/  LDL.LU R5, [R1+0x1c4] ;  /* 0x0001c40001057983 */ /* 0x001ee80000300800 */
        /* <DEDUP_REMOVED lines=17> */
[----:B0-----:R-:W2:Y:S04]  /*41a10*/  LDL.LU R5, [R1+0x1e0] ;  /* 0x0001e00001057983 */ /* 0x001ea80000300800 */
[----:B------:R-:W3:Y:S04]  /*41a20*/  LDL.LU R6, [R1+0x2c4] ;  /* 0x0002c40001067983 */ /* 0x000ee80000300800 */
[----:B------:R-:W4:Y:S04]  /*41a30*/  LDL.LU R4, [R1+0x2d4] ;  /* 0x0002d40001047983 */ /* 0x000f280000300800 */
[----:B------:R-:W2:Y:S04]  /*41a40*/  LDL.LU R11, [R1+0x170] ;  /* 0x00017000010b7983 */ /* 0x000ea80000300800 */
[----:B--2---:R0:W-:Y:S04]  /*41a50*/  STL [R1+0xf84], R11 ;  /* 0x000f840b01007387 */ /* 0x0041e80000100800 */
[----:B0-----:R-:W2:Y:S04]  /*41a60*/  LDL.LU R11, [R1+0x2f4] ;  /* 0x0002f400010b7983 */ /* 0x001ea80000300800 */
        /* <DEDUP_REMOVED lines=27> */
[----:B------:R-:W2:Y:S01]  /*41c20*/  LDL.LU R29, [R1+0x318] ;  /* 0x00031800011d7983 */ /* 0x000ea20000300800 */
[----:B------:R-:W-:-:S03]  /*41c30*/  F2FP.PACK_AB R7, R5, R7 ;  /* 0x000000070507723e */ /* 0x000fc600000000ff */
        /* <DEDUP_REMOVED lines=49> */
[----:B------:R0:W-:Y:S04]  /*41f50*/  STL [R1], R7 ;  /* 0x0000000701007387 */ /* 0x0001e80000100800 */
[----:B0-----:R-:W2:Y:S02]  /*41f60*/  LDL.LU R7, [R1+0xf94] ;  /* 0x000f940001077983 */ /* 0x001ea40000300800 */
[----:B--2---:R-:W-:-:S02]  /*41f70*/  F2FP.PACK_AB R7, R5, R7 ;  /* 0x000000070507723e */ /* 0x004fc400000000ff */
[----:B------:R-:W3:Y:S02]  /*41f80*/  LDL.LU R5, [R1+0xf90] ;  /* 0x000f900001057983 */ /* 0x000ee40000300800 */
[----:B---3--:R-:W-:Y:S02]  /*41f90*/  F2FP.PACK_AB R6, R5, R6 ;  /* 0x000000060506723e */ /* 0x008fe400000000ff */
[----:B------:R-:W4:Y:S02]  /*41fa0*/  LDL.LU R5, [R1+0xf8c] ;  /* 0x000f8c0001057983 */ /* 0x000f240000300800 */
[----:B----4-:R-:W-:Y:S02]  /*41fb0*/  F2FP.PACK_AB R5, R4, R5 ;  /* 0x000000050405723e */ /* 0x010fe400000000ff */
[----:B------:R-:W2:Y:S02]  /*41fc0*/  LDL.LU R4, [R1+0xf88] ;  /* 0x000f880001047983 */ /* 0x000ea40000300800 */
[----:B--2---:R-:W-:-:S02]  /*41fd0*/  F2FP.PACK_AB R4, R11, R4 ;  /* 0x000000040b04723e */ /* 0x004fc400000000ff */
[----:B------:R-:W2:Y:S02]  /*41fe0*/  LDL.LU R11, [R1+0xf84] ;  /* 0x000f8400010b7983 */ /* 0x000ea40000300800 */
[----:B--2---:R-:W-:Y:S02]  /*41ff0*/  F2FP.PACK_AB R11, R10, R11 ;  /* 0x0000000b0a0b723e */ /* 0x004fe400000000ff */
[----:B------:R-:W2:Y:S02]  /*42000*/  LDL.LU R10, [R1+0xf80] ;  /* 0x000f8000010a7983 */ /* 0x000ea40000300800 */
[----:B--2---:R-:W-:Y:S02]  /*42010*/  F2FP.PACK_AB R10, R9, R10 ;  /* 0x0000000a090a723e */ /* 0x004fe400000000ff */
        /* <DEDUP_REMOVED lines=16> */
[----:B------:R-:W2:Y:S01]  /*42120*/  LDL.LU R29, [R1+0xf5c] ;  /* 0x000f5c00011d7983 */ /* 0x000ea20000300800 */
[----:B------:R-:W-:Y:S02]  /*42130*/  F2FP.PACK_AB R16, R3, R16 ;  /* 0x000000100310723e */ /* 0x000fe400000000ff */
[----:B------:R-:W-:Y:S02]  /*42140*/  F2FP.PACK_AB R23, R28, R23 ;  /* 0x000000171c17723e */ /* 0x000fe400000000ff */
[----:B------:R-:W-:Y:S02]  /*42150*/  F2FP.PACK_AB R22, R0, R22 ;  /* 0x000000160016723e */ /* 0x000fe400000000ff */
[----:B------:R-:W-:-:S02]  /*42160*/  F2FP.PACK_AB R21, R2, R21 ;  /* 0x000000150215723e */ /* 0x000fc400000000ff */
[----:B--2---:R-:W-:Y:S02]  /*42170*/  F2FP.PACK_AB R17, R29, R17 ;  /* 0x000000111d11723e */ /* 0x004fe400000000ff */
[----:B------:R-:W2:Y:S04]  /*42180*/  LDL.LU R29, [R1+0xf58] ;  /* 0x000f5800011d7983 */ /* 0x000ea80000300800 */
[----:B------:R-:W3:Y:S04]  /*42190*/  LDL.LU R3, [R1+0xf54] ;  /* 0x000f540001037983 */ /* 0x000ee80000300800 */
[----:B------:R-:W3:Y:S04]  /*421a0*/  LDL.LU R28, [R1+0xf50] ;  /* 0x000f5000011c7983 */ /* 0x000ee80000300800 */
[----:B------:R-:W4:Y:S04]  /*421b0*/  LDL.LU R0, [R1+0xf4c] ;  /* 0x000f4c0001007983 */ /* 0x000f280000300800 */
[----:B------:R-:W4:Y:S01]  /*421c0*/  LDL.LU R2, [R1+0xf48] ;  /* 0x000f480001027983 */ /* 0x000f220000300800 */
[----:B------:R-:W-:-:S02]  /*421d0*/  F2FP.PACK_AB R20, R24, R20 ;  /* 0x000000141814723e */ /* 0x000fc400000000ff */
[----:B------:R-:W-:Y:S02]  /*421e0*/  F2FP.PACK_AB R27, R25, R27 ;  /* 0x0000001b191b723e */ /* 0x000fe400000000ff */
[----:B--2---:R-:W-:Y:S02]  /*421f0*/  F2FP.PACK_AB R26, R26, R29 ;  /* 0x0000001d1a1a723e */ /* 0x004fe400000000ff */
[----:B---3--:R-:W-:Y:S02]  /*42200*/  F2FP.PACK_AB R25, R28, R3 ;  /* 0x000000031c19723e */ /* 0x008fe400000000ff */
[----:B----4-:R-:W-:Y:S02]  /*42210*/  F2FP.PACK_AB R24, R2, R0 ;  /* 0x000000000218723e */ /* 0x010fe400000000ff */
.L_x_1:
[----:B------:R-:W1:Y:S04]  /*42220*/  S2R R2, SR_TID.X ;  /* 0x0000000000027919 */ /* 0x000e680000002100 */
[----:B------:R-:W-:Y:S01]  /*42230*/  BAR.SYNC.DEFER_BLOCKING 0x0 ;  /* 0x0000000000007b1d */ /* 0x000fe20000010000 */
[----:B01----:R-:W-:-:S02]  /*42240*/  IMAD.SHL.U32 R0, R2, 0x20, RZ ;  /* 0x0000002002007824 */ /* 0x003fc400078e00ff */
[C---:B------:R-:W-:Y:S02]  /*42250*/  IMAD.SHL.U32 R28, R2.reuse, 0x4, RZ ;  /* 0x00000004021c7824 */ /* 0x040fe400078e00ff */
[----:B------:R-:W-:Y:S01]  /*42260*/  IMAD.SHL.U32 R3, R2, 0x400, RZ ;  /* 0x0000040002037824 */ /* 0x000fe200078e00ff */
[----:B------:R-:W-:Y:S01]  /*42270*/  LOP3.LUT R0, R0, 0x60, RZ, 0xc0, !PT ;  /* 0x0000006000007812 */ /* 0x000fe200078ec0ff */
[----:B------:R-:W2:Y:S03]  /*42280*/  LDL.LU R2, [R1+0xe44] ;  /* 0x000e440001027983 */ /* 0x000ea60000300800 */
[----:B------:R-:W-:Y:S02]  /*42290*/  LOP3.LUT R3, R3, 0x6000, RZ, 0xc0, !PT ;  /* 0x0000600003037812 */ /* 0x000fe400078ec0ff */
[----:B------:R-:W-:Y:S02]  /*422a0*/  LOP3.LUT R0, R0, 0x70, R28, 0x78, !PT ;  /* 0x0000007000007812 */ /* 0x000fe400078e781c */
[----:B------:R-:W0:Y:S02]  /*422b0*/  S2R R28, SR_TID.X ;  /* 0x00000000001c7919 */ /* 0x000e240000002100 */
[----:B0-----:R-:W-:-:S02]  /*422c0*/  LOP3.LUT R29, R28, 0x7f, RZ, 0xc0, !PT ;  /* 0x0000007f1c1d7812 */ /* 0x001fc400078ec0ff */
[----:B--2---:R-:W-:Y:S02]  /*422d0*/  IADD3 R0, R0, R3, R2 ;  /* 0x0000000300007210 */ /* 0x004fe40007ffe002 */
[----:B------:R-:W0:Y:S04]  /*422e0*/  S2R R2, SR_TID.X ;  /* 0x0000000000027919 */ /* 0x000e280000002100 */
[----:B------:R1:W-:Y:S04]  /*422f0*/  STS.128 [R0], R24 ;  /* 0x0000001800007388 */ /* 0x0003e80000000c00 */
[----:B-1----:R-:W2:Y:S04]  /*42300*/  LDL.LU R24, [R1+0x90] ;  /* 0x0000900001187983 */ /* 0x002ea80000300800 */
[----:B------:R-:W2:Y:S01]  /*42310*/  LDL.LU R25, [R1+0x94] ;  /* 0x0000940001197983 */ /* 0x000ea20000300800 */
[----:B0-----:R-:W-:-:S03]  /*42320*/  IMAD.SHL.U32 R2, R2, 0x1000, RZ ;  /* 0x0000100002027824 */ /* 0x001fc600078e00ff */
[----:B------:R-:W3:Y:S02]  /*42330*/  LDL.LU R26, [R1+0x98] ;  /* 0x00009800011a7983 */ /* 0x000ee40000300800 */
[----:B------:R-:W-:Y:S02]  /*42340*/  LOP3.LUT R2, R2, 0x6000, RZ, 0xc0, !PT ;  /* 0x0000600002027812 */ /* 0x000fe400078ec0ff */
[----:B------:R-:W3:Y:S03]  /*42350*/  LDL.LU R27, [R1+0x9c] ;  /* 0x00009c00011b7983 */ /* 0x000ee60000300800 */
[----:B------:R-:W-:Y:S01]  /*42360*/  IMAD R2, R29, 0x10, R2 ;  /* 0x000000101d027824 */ /* 0x000fe200078e0202 */
[----:B---3--:R-:W-:Y:S04]  /*42370*/  STL.64 [R1+0xf80], R26 ;  /* 0x000f801a01007387 */ /* 0x008fe80000100a00 */
[----:B--2---:R0:W-:Y:S04]  /*42380*/  STL.64 [R1+0xf78], R24 ;  /* 0x000f781801007387 */ /* 0x0041e80000100a00 */
[----:B0-----:R-:W2:Y:S04]  /*42390*/  LDL.LU R24, [R1+0x30] ;  /* 0x0000300001187983 */ /* 0x001ea80000300800 */
[----:B------:R-:W2:Y:S04]  /*423a0*/  LDL.LU R25, [R1+0x34] ;  /* 0x0000340001197983 */ /* 0x000ea80000300800 */
[----:B------:R-:W3:Y:S04]  /*423b0*/  LDL.LU R26, [R1+0x38] ;  /* 0x00003800011a7983 */ /* 0x000ee80000300800 */
[----:B------:R-:W3:Y:S04]  /*423c0*/  LDL.LU R27, [R1+0x3c] ;  /* 0x00003c00011b7983 */ /* 0x000ee80000300800 */
        /* <DEDUP_REMOVED lines=12> */
[----:B------:R-:W-:Y:S04]  /*42490*/  STS.128 [R0+0x400], R20 ;  /* 0x0004001400007388 */ /* 0x000fe80000000c00 */
[----:B------:R-:W-:Y:S04]  /*424a0*/  STS.128 [R0+0x80], R16 ;  /* 0x0000801000007388 */ /* 0x000fe80000000c00 */
[----:B---3--:R-:W-:Y:S04]  /*424b0*/  STL.64 [R1+0xfb0], R26 ;  /* 0x000fb01a01007387 */ /* 0x008fe80000100a00 */
[----:B--2---:R0:W-:Y:S04]  /*424c0*/  STL.64 [R1+0xfa8], R24 ;  /* 0x000fa81801007387 */ /* 0x0041e80000100a00 */
[----:B0-----:R-:W2:Y:S04]  /*424d0*/  LDL.LU R24, [R1] ;  /* 0x0000000001187983 */ /* 0x001ea80000300800 */
[----:B------:R-:W2:Y:S04]  /*424e0*/  LDL.LU R25, [R1+0x4] ;  /* 0x0000040001197983 */ /* 0x000ea80000300800 */
[----:B------:R-:W2:Y:S04]  /*424f0*/  LDL.LU R26, [R1+0x8] ;  /* 0x00000800011a7983 */ /* 0x000ea80000300800 */
[----:B------:R-:W2:Y:S04]  /*42500*/  LDL.LU R27, [R1+0xc] ;  /* 0x00000c00011b7983 */ /* 0x000ea80000300800 */
[----:B------:R-:W3:Y:S04]  /*42510*/  LDL.LU R20, [R1+0x80] ;  /* 0x0000800001147983 */ /* 0x000ee80000300800 */
[----:B------:R-:W3:Y:S04]  /*42520*/  LDL.LU R21, [R1+0x84] ;  /* 0x0000840001157983 */ /* 0x000ee80000300800 */
[----:B------:R-:W3:Y:S04]  /*42530*/  LDL.LU R22, [R1+0x88] ;  /* 0x0000880001167983 */ /* 0x000ee80000300800 */
[----:B------:R-:W3:Y:S04]  /*42540*/  LDL.LU R23, [R1+0x8c] ;  /* 0x00008c0001177983 */ /* 0x000ee80000300800 */
[----:B------:R-:W4:Y:S04]  /*42550*/  LDL.LU R16, [R1+0x40] ;  /* 0x0000400001107983 */ /* 0x000f280000300800 */
[----:B------:R-:W4:Y:S04]  /*42560*/  LDL.LU R17, [R1+0x44] ;  /* 0x0000440001117983 */ /* 0x000f280000300800 */
[----:B------:R-:W4:Y:S04]  /*42570*/  LDL.LU R18, [R1+0x48] ;  /* 0x0000480001127983 */ /* 0x000f280000300800 */
[----:B------:R-:W4:Y:S04]  /*42580*/  LDL.LU R19, [R1+0x4c] ;  /* 0x00004c0001137983 */ /* 0x000f280000300800 */
[----:B------:R0:W-:Y:S04]  /*42590*/  STS.128 [R0+0x480], R12 ;  /* 0x0004800c00007388 */ /* 0x0001e80000000c00 */
[----:B------:R1:W-:Y:S04]  /*425a0*/  STS.128 [R0+0x100], R8 ;  /* 0x0001000800007388 */ /* 0x0003e80000000c00 */
[----:B------:R5:W-:Y:S04]  /*425b0*/  STS.128 [R0+0x500], R4 ;  /* 0x0005000400007388 */ /* 0x000be80000000c00 */
[----:B0-----:R-:W3:Y:S04]  /*425c0*/  LDL.LU R12, [R1+0x70] ;  /* 0x00007000010c7983 */ /* 0x001ee80000300800 */
[----:B------:R-:W3:Y:S04]  /*425d0*/  LDL.LU R13, [R1+0x74] ;  /* 0x00007400010d7983 */ /* 0x000ee80000300800 */
[----:B------:R-:W3:Y:S04]  /*425e0*/  LDL.LU R14, [R1+0x78] ;  /* 0x00007800010e7983 */ /* 0x000ee80000300800 */
[----:B------:R-:W3:Y:S04]  /*425f0*/  LDL.LU R15, [R1+0x7c] ;  /* 0x00007c00010f7983 */ /* 0x000ee80000300800 */
[----:B-1----:R-:W3:Y:S04]  /*42600*/  LDL.LU R8, [R1+0x60] ;  /* 0x0000600001087983 */ /* 0x002ee80000300800 */
[----:B------:R-:W3:Y:S04]  /*42610*/  LDL.LU R9, [R1+0x64] ;  /* 0x0000640001097983 */ /* 0x000ee80000300800 */
[----:B------:R-:W3:Y:S04]  /*42620*/  LDL.LU R10, [R1+0x68] ;  /* 0x00006800010a7983 */ /* 0x000ee80000300800 */
[----:B------:R-:W3:Y:S04]  /*42630*/  LDL.LU R11, [R1+0x6c] ;  /* 0x00006c00010b7983 */ /* 0x000ee80000300800 */
[----:B-----5:R-:W5:Y:S04]  /*42640*/  LDL.LU R4, [R1+0x50] ;  /* 0x0000500001047983 */ /* 0x020f680000300800 */
[----:B------:R-:W5:Y:S04]  /*42650*/  LDL.LU R5, [R1+0x54] ;  /* 0x0000540001057983 */ /* 0x000f680000300800 */
[----:B------:R-:W5:Y:S04]  /*42660*/  LDL.LU R6, [R1+0x58] ;  /* 0x0000580001067983 */ /* 0x000f680000300800 */
[----:B------:R-:W5:Y:S04]  /*42670*/  LDL.LU R7, [R1+0x5c] ;  /* 0x00005c0001077983 */ /* 0x000f680000300800 */
[----:B--2---:R0:W-:Y:S04]  /*42680*/  STS.128 [R0+0x180], R24 ;  /* 0x0001801800007388 */ /* 0x0041e80000000c00 */
[----:B0-----:R-:W2:Y:S04]  /*42690*/  LDL.LU.64 R26, [R1+0xfb0] ;  /* 0x000fb000011a7983 */ /* 0x001ea80000300a00 */
[----:B------:R-:W2:Y:S04]  /*426a0*/  LDL.LU.64 R24, [R1+0xfa8] ;  /* 0x000fa80001187983 */ /* 0x000ea80000300a00 */
[----:B--2---:R0:W-:Y:S04]  /*426b0*/  STS.128 [R0+0x580], R24 ;  /* 0x0005801800007388 */ /* 0x0041e80000000c00 */
[----:B0-----:R-:W2:Y:S04]  /*426c0*/  LDL.LU.64 R26, [R1+0xfa0] ;  /* 0x000fa000011a7983 */ /* 0x001ea80000300a00 */
[----:B------:R-:W2:Y:S04]  /*426d0*/  LDL.LU.64 R24, [R1+0xf98] ;  /* 0x000f980001187983 */ /* 0x000ea80000300a00 */
[----:B--2---:R0:W-:Y:S04]  /*426e0*/  STS.128 [R0+0x200], R24 ;  /* 0x0002001800007388 */ /* 0x0041e80000000c00 */
[----:B0-----:R-:W2:Y:S04]  /*426f0*/  LDL.LU.64 R26, [R1+0xf90] ;  /* 0x000f9000011a7983 */ /* 0x001ea80000300a00 */
[----:B------:R-:W2:Y:S04]  /*42700*/  LDL.LU.64 R24, [R1+0xf88] ;  /* 0x000f880001187983 */ /* 0x000ea80000300a00 */
[----:B----4-:R-:W-:Y:S04]  /*42710*/  STS.128 [R0+0x280], R16 ;  /* 0x0002801000007388 */ /* 0x010fe80000000c00 */
[----:B--2---:R0:W-:Y:S04]  /*42720*/  STS.128 [R0+0x600], R24 ;  /* 0x0006001800007388 */ /* 0x0041e80000000c00 */
[----:B0-----:R-:W2:Y:S04]  /*42730*/  LDL.LU.64 R26, [R1+0xf80] ;  /* 0x000f8000011a7983 */ /* 0x001ea80000300a00 */
[----:B------:R-:W2:Y:S04]  /*42740*/  LDL.LU.64 R24, [R1+0xf78] ;  /* 0x000f780001187983 */ /* 0x000ea80000300a00 */
[----:B------:R-:W4:Y:S04]  /*42750*/  LDL.LU R16, [R1+0x378] ;  /* 0x0003780001107983 */ /* 0x000f280000300800 */
[----:B------:R-:W4:Y:S04]  /*42760*/  LDL.LU R3, [R1+0xe48] ;  /* 0x000e480001037983 */ /* 0x000f280000300800 */
[----:B-----5:R-:W-:Y:S04]  /*42770*/  STS.128 [R0+0x680], R4 ;  /* 0x0006800400007388 */ /* 0x020fe80000000c00 */
[----:B---3--:R-:W-:Y:S04]  /*42780*/  STS.128 [R0+0x300], R8 ;  /* 0x0003000800007388 */ /* 0x008fe80000000c00 */
[----:B------:R-:W-:Y:S04]  /*42790*/  STS.128 [R0+0x700], R12 ;  /* 0x0007000c00007388 */ /* 0x000fe80000000c00 */
[----:B------:R0:W-:Y:S01]  /*427a0*/  STS.128 [R0+0x380], R20 ;  /* 0x0003801400007388 */ /* 0x0001e20000000c00 */
[----:B------:R-:W-:-:S02]  /*427b0*/  LOP3.LUT R19, R2, 0x20, RZ, 0x3c, !PT ;  /* 0x0000002002137812 */ /* 0x000fc400078e3cff */
[C---:B0-----:R-:W-:Y:S01]  /*427c0*/  LOP3.LUT R22, R2.reuse, 0x60, RZ, 0x3c, !PT ;  /* 0x0000006002167812 */ /* 0x041fe200078e3cff */
[----:B--2---:R0:W-:Y:S04]  /*427d0*/  STS.128 [R0+0x780], R24 ;  /* 0x0007801800007388 */ /* 0x0041e80000000c00 */
[----:B------:R-:W-:Y:S06]  /*427e0*/  BAR.SYNC.DEFER_BLOCKING 0x0 ;  /* 0x0000000000007b1d */ /* 0x000fec0000010000 */
[----:B------:R-:W1:Y:S01]  /*427f0*/  LDS.128 R4, [R2] ;  /* 0x0000000002047984 */ /* 0x000e620000000c00 */
[----:B0-----:R-:W-:-:S03]  /*42800*/  LOP3.LUT R25, R2, 0x40, RZ, 0x3c, !PT ;  /* 0x0000004002197812 */ /* 0x001fc600078e3cff */
[----:B-1----:R-:W-:Y:S01]  /*42810*/  STL.64 [R1+0x90], R4 ;  /* 0x0000900401007387 */ /* 0x002fe20000100a00 */
[----:B------:R-:W-:-:S03]  /*42820*/  IMAD.MOV.U32 R15, RZ, RZ, R4 ;  /* 0x000000ffff0f7224 */ /* 0x000fc600078e0004 */
[----:B------:R-:W-:Y:S04]  /*42830*/  STL.64 [R1+0x98], R6 ;  /* 0x0000980601007387 */ /* 0x000fe80000100a00 */
[----:B------:R-:W0:Y:S04]  /*42840*/  LDS.128 R4, [R19] ;  /* 0x0000000013047984 */ /* 0x000e280000000c00 */
[----:B0-----:R-:W-:Y:S01]  /*42850*/  STL.64 [R1+0x80], R4 ;  /* 0x0000800401007387 */ /* 0x001fe20000100a00 */
[----:B------:R-:W-:-:S03]  /*42860*/  IMAD.MOV.U32 R14, RZ, RZ, R4 ;  /* 0x000000ffff0e7224 */ /* 0x000fc600078e0004 */
[----:B------:R-:W-:Y:S04]  /*42870*/  STL.64 [R1+0x88], R6 ;  /* 0x0000880601007387 */ /* 0x000fe80000100a00 */
[----:B------:R-:W0:Y:S01]  /*42880*/  LDS.128 R4, [R25] ;  /* 0x0000000019047984 */ /* 0x000e220000000c00 */
[----:B------:R-:W-:-:S03]  /*42890*/  SHF.R.U32.HI R27, RZ, 0x6, R28 ;  /* 0x00000006ff1b7819 */ /* 0x000fc6000001161c */
[----:B0-----:R-:W-:Y:S01]  /*428a0*/  STL.64 [R1+0xc0], R4 ;  /* 0x0000c00401007387 */ /* 0x001fe20000100a00 */
[----:B------:R-:W-:-:S03]  /*428b0*/  IMAD.MOV.U32 R13, RZ, RZ, R4 ;  /* 0x000000ffff0d7224 */ /* 0x000fc600078e0004 */
[----:B------:R-:W-:Y:S04]  /*428c0*/  STL.64 [R1+0xc8], R6 ;  /* 0x0000c80601007387 */ /* 0x000fe80000100a00 */
[----:B------:R-:W0:Y:S01]  /*428d0*/  LDS.128 R4, [R22] ;  /* 0x0000000016047984 */ /* 0x000e220000000c00 */
[----:B------:R-:W-:Y:S02]  /*428e0*/  SGXT.U32 R27, R27, 0x1 ;  /* 0x000000011b1b781a */ /* 0x000fe40000000000 */
[----:B----4-:R-:W-:Y:S02]  /*428f0*/  ISETP.GE.AND P0, PT, R3, c[0x0][0x178], PT ;  /* 0x00005e0003007a0c */ /* 0x010fe40003f06270 */
[----:B------:R-:W-:-:S04]  /*42900*/  LOP3.LUT R8, R16, 0x2, R27, 0xfe, !PT ;  /* 0x0000000210087812 */ /* 0x000fc800078efe1b */
[C---:B------:R-:W-:Y:S01]  /*42910*/  ISETP.LT.AND P2, PT, R8.reuse, c[0x0][0x17c], !P0 ;  /* 0x00005f0008007a0c */ /* 0x040fe20004741270 */
[----:B------:R-:W-:Y:S01]  /*42920*/  IMAD R8, R8, c[0x0][0x198], RZ ;  /* 0x0000660008087a24 */ /* 0x000fe200078e02ff */
[----:B0-----:R0:W-:Y:S01]  /*42930*/  STL.64 [R1+0xd0], R4 ;  /* 0x0000d00401007387 */ /* 0x0011e20000100a00 */
[----:B------:R-:W-:-:S03]  /*42940*/  IMAD.MOV.U32 R12, RZ, RZ, R4 ;  /* 0x000000ffff0c7224 */ /* 0x000fc600078e0004 */
[----:B------:R1:W-:Y:S01]  /*42950*/  STL.64 [R1+0xd8], R6 ;  /* 0x0000d80601007387 */ /* 0x0003e20000100a00 */
[----:B0-----:R-:W-:Y:S01]  /*42960*/  IMAD R4, R3, c[0x0][0x194], RZ ;  /* 0x0000650003047a24 */ /* 0x001fe200078e02ff */
[----:B------:R-:W-:-:S04]  /*42970*/  LOP3.LUT R5, R16, R27, RZ, 0xfc, !PT ;  /* 0x0000001b10057212 */ /* 0x000fc800078efcff */
[C---:B------:R-:W-:Y:S01]  /*42980*/  ISETP.LT.AND P1, PT, R5.reuse, c[0x0][0x17c], !P0 ;  /* 0x00005f0005007a0c */ /* 0x040fe20004721270 */
[----:B------:R-:W-:Y:S01]  /*42990*/  IMAD R5, R5, c[0x0][0x198], RZ ;  /* 0x0000660005057a24 */ /* 0x000fe200078e02ff */
[----:B------:R-:W-:Y:S02]  /*429a0*/  LEA R28, P4, R4, c[0x0][0x170], 0x1 ;  /* 0x00005c00041c7a11 */ /* 0x000fe400078808ff */
[C-C-:B------:R-:W-:Y:S02]  /*429b0*/  LOP3.LUT R3, R16.reuse, 0x4, R27.reuse, 0xfe, !PT ;  /* 0x0000000410037812 */ /* 0x140fe400078efe1b */
[----:B-1----:R-:W-:Y:S02]  /*429c0*/  LOP3.LUT R7, R16, 0x6, R27, 0xfe, !PT ;  /* 0x0000000610077812 */ /* 0x002fe400078efe1b */
[----:B------:R-:W-:Y:S02]  /*429d0*/  LEA.HI.X.SX32 R0, R4, c[0x0][0x174], 0x1, P4 ;  /* 0x00005d0004007a11 */ /* 0x000fe400020f0eff */
[----:B------:R-:W-:-:S02]  /*429e0*/  LEA R4, P6, R5, R28, 0x1 ;  /* 0x0000001c05047211 */ /* 0x000fc400078c08ff */
[C---:B------:R-:W-:Y:S01]  /*429f0*/  ISETP.LT.AND P3, PT, R3.reuse, c[0x0][0x17c], !P0 ;  /* 0x00005f0003007a0c */ /* 0x040fe20004761270 */
[----:B------:R-:W-:Y:S01]  /*42a00*/  IMAD R3, R3, c[0x0][0x198], RZ ;  /* 0x0000660003037a24 */ /* 0x000fe200078e02ff */
[C---:B------:R-:W-:Y:S01]  /*42a10*/  LEA R6, P4, R8.reuse, R28, 0x1 ;  /* 0x0000001c08067211 */ /* 0x040fe200078808ff */
[----:B------:R-:W-:Y:S01]  /*42a20*/  IMAD R9, R7, c[0x0][0x198], RZ ;  /* 0x0000660007097a24 */ /* 0x000fe200078e02ff */
[----:B------:R-:W-:Y:S02]  /*42a30*/  LEA.HI.X.SX32 R5, R5, R0, 0x1, P6 ;  /* 0x0000000005057211 */ /* 0x000fe400030f0eff */
[----:B------:R-:W-:Y:S02]  /*42a40*/  ISETP.LT.AND P6, PT, R7, c[0x0][0x17c], !P0 ;  /* 0x00005f0007007a0c */ /* 0x000fe400047c1270 */
[----:B------:R-:W-:Y:S02]  /*42a50*/  LEA R10, P5, R3, R28, 0x1 ;  /* 0x0000001c030a7211 */ /* 0x000fe400078a08ff */
[----:B------:R-:W-:-:S02]  /*42a60*/  LEA.HI.X.SX32 R7, R8, R0, 0x1, P4 ;  /* 0x0000000008077211 */ /* 0x000fc400020f0eff */
[----:B------:R-:W-:Y:S02]  /*42a70*/  LEA R8, P4, R9, R28, 0x1 ;  /* 0x0000001c09087211 */ /* 0x000fe400078808ff */
[-C--:B------:R-:W-:Y:S02]  /*42a80*/  LEA.HI.X.SX32 R11, R3, R0.reuse, 0x1, P5 ;  /* 0x00000000030b7211 */ /* 0x080fe400028f0eff */
[----:B------:R-:W-:Y:S01]  /*42a90*/  LEA.HI.X.SX32 R9, R9, R0, 0x1, P4 ;  /* 0x0000000009097211 */ /* 0x000fe200020f0eff */
[----:B------:R-:W-:Y:S04]  /*42aa0*/  @P1 STG.E.U16 [R4.64], R15 ;  /* 0x0000000f04001986 */ /* 0x000fe8000c10150a */
[----:B------:R-:W-:Y:S04]  /*42ab0*/  @P2 STG.E.U16 [R6.64], R14 ;  /* 0x0000000e06002986 */ /* 0x000fe8000c10150a */
[----:B------:R0:W-:Y:S04]  /*42ac0*/  @P3 STG.E.U16 [R10.64], R13 ;  /* 0x0000000d0a003986 */ /* 0x0001e8000c10150a */
[----:B------:R1:W-:Y:S01]  /*42ad0*/  @P6 STG.E.U16 [R8.64], R12 ;  /* 0x0000000c08006986 */ /* 0x0003e2000c10150a */
[----:B0-----:R-:W-:-:S02]  /*42ae0*/  LOP3.LUT R10, R16, 0x18, R27, 0xfe, !PT ;  /* 0x00000018100a7812 */ /* 0x001fc400078efe1b */
[----:B-1----:R-:W-:-:S03]  /*42af0*/  LOP3.LUT R12, R16, 0x1a, R27, 0xfe, !PT ;  /* 0x0000001a100c7812 */ /* 0x002fc600078efe1b */
[----:B------:R0:W-:Y:S01]  /*42b00*/  STL [R1], R10 ;  /* 0x0000000a01007387 */ /* 0x0001e20000100800 */
[----:B------:R-:W-:-:S03]  /*42b10*/  LOP3.LUT R11, R16, 0x1c, R27, 0xfe, !PT ;  /* 0x0000001c100b7812 */ /* 0x000fc600078efe1b */
[----:B------:R1:W-:Y:S01]  /*42b20*/  STL [R1+0x4], R12 ;  /* 0x0000040c01007387 */ /* 0x0003e20000100800 */
[----:B0-----:R-:W-:-:S03]  /*42b30*/  LOP3.LUT R10, R16, 0x1e, R27, 0xfe, !PT ;  /* 0x0000001e100a7812 */ /* 0x001fc600078efe1b */
[----:B------:R0:W-:Y:S01]  /*42b40*/  STL [R1+0x8], R11 ;  /* 0x0000080b01007387 */ /* 0x0001e20000100800 */
[----:B-1----:R-:W-:-:S03]  /*42b50*/  LOP3.LUT R12, R16, 0x20, R27, 0xfe, !PT ;  /* 0x00000020100c7812 */ /* 0x002fc600078efe1b */
[----:B------:R1:W-:Y:S04]  /*42b60*/  STL [R1+0xc], R10 ;  /* 0x00000c0a01007387 */ /* 0x0003e80000100800 */
[----:B------:R2:W-:Y:S01]  /*42b70*/  STL [R1+0x50], R12 ;  /* 0x0000500c01007387 */ /* 0x0005e20000100800 */
[C-C-:B0-----:R-:W-:Y:S02]  /*42b80*/  LOP3.LUT R11, R16.reuse, 0x22, R27.reuse, 0xfe, !PT ;  /* 0x00000022100b7812 */ /* 0x141fe400078efe1b */
[----:B-1----:R-:W-:-:S03]  /*42b90*/  LOP3.LUT R10, R16, 0x24, R27, 0xfe, !PT ;  /* 0x00000024100a7812 */ /* 0x002fc600078efe1b */
[----:B------:R0:W-:Y:S01]  /*42ba0*/  STL [R1+0x54], R11 ;  /* 0x0000540b01007387 */ /* 0x0001e20000100800 */
[----:B--2---:R-:W-:-:S03]  /*42bb0*/  LOP3.LUT R12, R16, 0x26, R27, 0xfe, !PT ;  /* 0x00000026100c7812 */ /* 0x004fc600078efe1b */
        /* <DEDUP_REMOVED lines=181> */
[----:B------:R-:W-:Y:S04]  /*43710*/  STL [R1+0x238], R12 ;  /* 0x0002380c01007387 */ /* 0x000fe80000100800 */
[----:B------:R-:W2:Y:S01]  /*43720*/  LDS.128 R12, [R2+0x800] ;  /* 0x00080000020c7984 */ /* 0x000ea20000000c00 */
[C-C-:B0-----:R-:W-:Y:S02]  /*43730*/  LOP3.LUT R11, R16.reuse, 0xdc, R27.reuse, 0xfe, !PT ;  /* 0x000000dc100b7812 */ /* 0x141fe400078efe1b */
[----:B-1----:R-:W-:-:S03]  /*43740*/  LOP3.LUT R10, R16, 0xde, R27, 0xfe, !PT ;  /* 0x000000de100a7812 */ /* 0x002fc600078efe1b */
[----:B------:R0:W-:Y:S04]  /*43750*/  STL [R1+0x23c], R11 ;  /* 0x00023c0b01007387 */ /* 0x0001e80000100800 */
[----:B--2---:R-:W-:Y:S01]  /*43760*/  STL.64 [R1+0xb0], R12 ;  /* 0x0000b00c01007387 */ /* 0x004fe20000100a00 */
[----:B------:R-:W-:-:S03]  /*43770*/  IMAD.MOV.U32 R21, RZ, RZ, R12 ;  /* 0x000000ffff157224 */ /* 0x000fc600078e000c */
[----:B------:R1:W-:Y:S04]  /*43780*/  STL [R1+0x240], R10 ;  /* 0x0002400a01007387 */ /* 0x0003e80000100800 */
[----:B------:R-:W-:Y:S04]  /*43790*/  STL.64 [R1+0xb8], R14 ;  /* 0x0000b80e01007387 */ /* 0x000fe80000100a00 */
        /* <DEDUP_REMOVED lines=9> */
[----:B0-----:R-:W-:-:S05]  /*43830*/  LOP3.LUT R11, R16, 0xe4, R27, 0xfe, !PT ;  /* 0x000000e4100b7812 */ /* 0x001fca00078efe1b */
[----:B------:R0:W-:Y:S01]  /*43840*/  STL [R1+0x24c], R11 ;  /* 0x00024c0b01007387 */ /* 0x0001e20000100800 */
[----:B-1----:R-:W-:-:S03]  /*43850*/  LOP3.LUT R10, R16, 0xe6, R27, 0xfe, !PT ;  /* 0x000000e6100a7812 */ /* 0x002fc600078efe1b */
[----:B--2---:R-:W-:Y:S04]  /*43860*/  STL.64 [R1+0x30], R12 ;  /* 0x0000300c01007387 */ /* 0x004fe80000100a00 */
[----:B------:R-:W-:Y:S04]  /*43870*/  STL.64 [R1+0x38], R14 ;  /* 0x0000380e01007387 */ /* 0x000fe80000100a00 */
[----:B------:R-:W1:Y:S04]  /*43880*/  LDS.128 R12, [R22+0x800] ;  /* 0x00080000160c7984 */ /* 0x000e680000000c00 */
[----:B------:R-:W-:Y:S04]  /*43890*/  STL [R1+0xf70], R22 ;  /* 0x000f701601007387 */ /* 0x000fe80000100800 */
[----:B------:R2:W-:Y:S04]  /*438a0*/  STL [R1+0x250], R10 ;  /* 0x0002500a01007387 */ /* 0x0005e80000100800 */
[----:B------:R-:W-:Y:S04]  /*438b0*/  STL.64 [R1+0xf68], R20 ;  /* 0x000f681401007387 */ /* 0x000fe80000100a00 */
[----:B------:R-:W3:Y:S01]  /*438c0*/  LDS.128 R20, [R2+0x1000] ;  /* 0x0010000002147984 */ /* 0x000ee20000000c00 */
[----:B0-----:R-:W-:-:S02]  /*438d0*/  LOP3.LUT R11, R16, 0xe8, R27, 0xfe, !PT ;  /* 0x000000e8100b7812 */ /* 0x001fc400078efe1b */
[C-C-:B--2---:R-:W-:Y:S01]  /*438e0*/  LOP3.LUT R10, R16.reuse, 0xea, R27.reuse, 0xfe, !PT ;  /* 0x000000ea100a7812 */ /* 0x144fe200078efe1b */
[----:B-1----:R0:W-:Y:S04]  /*438f0*/  STL.64 [R1+0x10], R12 ;  /* 0x0000100c01007387 */ /* 0x0021e80000100a00 */
[----:B------:R-:W-:Y:S04]  /*43900*/  STL.64 [R1+0x18], R14 ;  /* 0x0000180e01007387 */ /* 0x000fe80000100a00 */
[----:B------:R1:W-:Y:S01]  /*43910*/  STL [R1+0x254], R11 ;  /* 0x0002540b01007387 */ /* 0x0003e20000100800 */
[----:B0-----:R-:W-:-:S03]  /*43920*/  LOP3.LUT R12, R16, 0xec, R27, 0xfe, !PT ;  /* 0x000000ec100c7812 */ /* 0x001fc600078efe1b */
[----:B------:R0:W-:Y:S01]  /*43930*/  STL [R1+0x258], R10 ;  /* 0x0002580a01007387 */ /* 0x0001e20000100800 */
[----:B-1----:R-:W-:-:S03]  /*43940*/  LOP3.LUT R11, R16, 0xee, R27, 0xfe, !PT ;  /* 0x000000ee100b7812 */ /* 0x002fc600078efe1b */
[----:B------:R1:W-:Y:S01]  /*43950*/  STL [R1+0x25c], R12 ;  /* 0x00025c0c01007387 */ /* 0x0003e20000100800 */
[----:B0-----:R-:W-:-:S03]  /*43960*/  LOP3.LUT R10, R16, 0xf0, R27, 0xfe, !PT ;  /* 0x000000f0100a7812 */ /* 0x001fc600078efe1b */
[----:B------:R0:W-:Y:S04]  /*43970*/  STL [R1+0x260], R11 ;  /* 0x0002600b01007387 */ /* 0x0001e80000100800 */
[----:B------:R2:W-:Y:S01]  /*43980*/  STL [R1+0x268], R10 ;  /* 0x0002680a01007387 */ /* 0x0005e20000100800 */
[C-C-:B-1----:R-:W-:Y:S02]  /*43990*/  LOP3.LUT R12, R16.reuse, 0xf2, R27.reuse, 0xfe, !PT ;  /* 0x000000f2100c7812 */ /* 0x142fe400078efe1b */
[----:B0-----:R-:W-:-:S03]  /*439a0*/  LOP3.LUT R11, R16, 0xf4, R27, 0xfe, !PT ;  /* 0x000000f4100b7812 */ /* 0x001fc600078efe1b */
[----:B------:R0:W-:Y:S01]  /*439b0*/  STL [R1+0x26c], R12 ;  /* 0x00026c0c01007387 */ /* 0x0001e20000100800 */
[----:B--2---:R-:W-:-:S03]  /*439c0*/  LOP3.LUT R10, R16, 0xf6, R27, 0xfe, !PT ;  /* 0x000000f6100a7812 */ /* 0x004fc600078efe1b */
[----:B------:R1:W-:Y:S04]  /*439d0*/  STL [R1+0x270], R11 ;  /* 0x0002700b01007387 */ /* 0x0003e80000100800 */
[----:B------:R2:W-:Y:S01]  /*439e0*/  STL [R1+0x274], R10 ;  /* 0x0002740a01007387 */ /* 0x0005e20000100800 */
[C-C-:B0-----:R-:W-:Y:S02]  /*439f0*/  LOP3.LUT R12, R16.reuse, 0xf8, R27.reuse, 0xfe, !PT ;  /* 0x000000f8100c7812 */ /* 0x141fe400078efe1b */
[----:B-1----:R-:W-:-:S03]  /*43a00*/  LOP3.LUT R11, R16, 0xfa, R27, 0xfe, !PT ;  /* 0x000000fa100b7812 */ /* 0x002fc600078efe1b */
[----:B------:R-:W-:Y:S01]  /*43a10*/  STL [R1+0x278], R12 ;  /* 0x0002780c01007387 */ /* 0x000fe20000100800 */
[----:B--2---:R-:W-:-:S03]  /*43a20*/  LOP3.LUT R10, R16, 0xfc, R27, 0xfe, !PT ;  /* 0x000000fc100a7812 */ /* 0x004fc600078efe1b */
[----:B------:R-:W-:Y:S04]  /*43a30*/  STL [R1+0x27c], R11 ;  /* 0x00027c0b01007387 */ /* 0x000fe80000100800 */
[----:B------:R-:W-:Y:S04]  /*43a40*/  STL [R1+0x280], R10 ;  /* 0x0002800a01007387 */ /* 0x000fe80000100800 */
[----:B---3--:R-:W-:Y:S04]  /*43a50*/  STL.64 [R1+0x60], R20 ;  /* 0x0000601401007387 */ /* 0x008fe80000100a00 */
[----:B------:R-:W-:Y:S04]  /*43a60*/  STL.64 [R1+0x68], R22 ;  /* 0x0000681601007387 */ /* 0x000fe80000100a00 */
[----:B------:R-:W0:Y:S04]  /*43a70*/  LDS.128 R20, [R19+0x1000] ;  /* 0x0010000013147984 */ /* 0x000e280000000c00 */
[----:B0-----:R-:W-:Y:S04]  /*43a80*/  STL.64 [R1+0x40], R20 ;  /* 0x0000401401007387 */ /* 0x001fe80000100a00 */
[----:B------:R-:W-:Y:S04]  /*43a90*/  STL.64 [R1+0x48], R22 ;  /* 0x0000481601007387 */ /* 0x000fe80000100a00 */
[----:B------:R-:W0:Y:S04]  /*43aa0*/  LDS.128 R20, [R25+0x1000] ;  /* 0x0010000019147984 */ /* 0x000e280000000c00 */
[----:B0-----:R-:W-:Y:S04]  /*43ab0*/  STL.64 [R1+0x20], R20 ;  /* 0x0000201401007387 */ /* 0x001fe80000100a00 */
[----:B------:R0:W-:Y:S04]  /*43ac0*/  STL.64 [R1+0x28], R22 ;  /* 0x0000281601007387 */ /* 0x0001e80000100a00 */
[----:B0-----:R-:W2:Y:S01]  /*43ad0*/  LDL.LU R22, [R1+0xf70] ;  /* 0x000f700001167983 */ /* 0x001ea20000300800 */
[----:B------:R-:W-:-:S02]  /*43ae0*/  LOP3.LUT R6, R16, 0x8, R27, 0xfe, !PT ;  /* 0x0000000810067812 */ /* 0x000fc400078efe1b */
[--C-:B------:R-:W-:Y:S01]  /*43af0*/  LOP3.LUT R5, R16, 0xa, R27.reuse, 0xfe, !PT ;  /* 0x0000000a10057812 */ /* 0x100fe200078efe1b */
[----:B------:R-:W3:Y:S01]  /*43b00*/  LDL.LU.64 R20, [R1+0xf68] ;  /* 0x000f680001147983 */ /* 0x000ee20000300a00 */
[C---:B------:R-:W-:Y:S01]  /*43b10*/  ISETP.LT.AND P4, PT, R6.reuse, c[0x0][0x17c], !P0 ;  /* 0x00005f0006007a0c */ /* 0x040fe20004781270 */
[----:B------:R-:W-:Y:S01]  /*43b20*/  IMAD R6, R6, c[0x0][0x198], RZ ;  /* 0x0000660006067a24 */ /* 0x000fe200078e02ff */
[----:B------:R-:W-:Y:S02]  /*43b30*/  LOP3.LUT R4, R16, 0xc, R27, 0xfe, !PT ;  /* 0x0000000c10047812 */ /* 0x000fe400078efe1b */
[C---:B------:R-:W-:Y:S01]  /*43b40*/  ISETP.LT.AND P3, PT, R5.reuse, c[0x0][0x17c], !P0 ;  /* 0x00005f0005007a0c */ /* 0x040fe20004761270 */
[----:B------:R-:W-:Y:S01]  /*43b50*/  IMAD R5, R5, c[0x0][0x198], RZ ;  /* 0x0000660005057a24 */ /* 0x000fe200078e02ff */
[C---:B------:R-:W-:Y:S01]  /*43b60*/  ISETP.LT.AND P2, PT, R4.reuse, c[0x0][0x17c], !P0 ;  /* 0x00005f0004007a0c */ /* 0x040fe20004741270 */
[----:B------:R-:W-:Y:S01]  /*43b70*/  IMAD R4, R4, c[0x0][0x198], RZ ;  /* 0x0000660004047a24 */ /* 0x000fe200078e02ff */
[----:B------:R-:W-:-:S02]  /*43b80*/  LEA R10, P6, R6, R28, 0x1 ;  /* 0x0000001c060a7211 */ /* 0x000fc400078c08ff */
[--C-:B------:R-:W-:Y:S02]  /*43b90*/  LOP3.LUT R7, R16, 0xe, R27.reuse, 0xfe, !PT ;  /* 0x0000000e10077812 */ /* 0x100fe400078efe1b */
[----:B------:R-:W-:Y:S02]  /*43ba0*/  LEA.HI.X.SX32 R11, R6, R0, 0x1, P6 ;  /* 0x00000000060b7211 */ /* 0x000fe400030f0eff */
[----:B------:R-:W-:Y:S02]  /*43bb0*/  LOP3.LUT R6, R16, 0xfe, R27, 0xfe, !PT ;  /* 0x000000fe10067812 */ /* 0x000fe400078efe1b */
[-C--:B------:R-:W-:Y:S02]  /*43bc0*/  LEA R12, P5, R5, R28.reuse, 0x1 ;  /* 0x0000001c050c7211 */ /* 0x080fe400078a08ff */
[----:B------:R-:W-:Y:S01]  /*43bd0*/  LEA R14, P6, R4, R28, 0x1 ;  /* 0x0000001c040e7211 */ /* 0x000fe200078c08ff */
[C---:B------:R-:W-:Y:S01]  /*43be0*/  IMAD R17, R7.reuse, c[0x0][0x198], RZ ;  /* 0x0000660007117a24 */ /* 0x040fe200078e02ff */
[----:B------:R-:W-:Y:S01]  /*43bf0*/  ISETP.LT.AND P1, PT, R7, c[0x0][0x17c], !P0 ;  /* 0x00005f0007007a0c */ /* 0x000fe20004721270 */
[----:B------:R-:W-:Y:S01]  /*43c00*/  STL [R1+0x264], R6 ;  /* 0x0002640601007387 */ /* 0x000fe20000100800 */
[----:B------:R-:W-:-:S02]  /*43c10*/  LEA.HI.X.SX32 R13, R5, R0, 0x1, P5 ;  /* 0x00000000050d7211 */ /* 0x000fc400028f0eff */
[----:B------:R-:W-:Y:S02]  /*43c20*/  LEA.HI.X.SX32 R15, R4, R0, 0x1, P6 ;  /* 0x00000000040f7211 */ /* 0x000fe400030f0eff */
[----:B--2---:R-:W0:Y:S04]  /*43c30*/  LDS.128 R4, [R22+0x1000] ;  /* 0x0010000016047984 */ /* 0x004e280000000c00 */
[----:B0-----:R0:W-:Y:S04]  /*43c40*/  STL [R1+0xf60], R4 ;  /* 0x000f600401007387 */ /* 0x0011e80000100800 */
[----:B0-----:R-:W2:Y:S04]  /*43c50*/  LDL R4, [R1+0x60] ;  /* 0x0000600001047983 */ /* 0x001ea80000100800 */
[----:B------:R-:W-:Y:S04]  /*43c60*/  STL [R1+0xf50], R5 ;  /* 0x000f500501007387 */ /* 0x000fe80000100800 */
[----:B------:R0:W-:Y:S04]  /*43c70*/  STL [R1+0xf4c], R6 ;  /* 0x000f4c0601007387 */ /* 0x0001e80000100800 */
[----:B0-----:R-:W4:Y:S04]  /*43c80*/  LDL.LU R6, [R1+0x30] ;  /* 0x0000300001067983 */ /* 0x001f280000300800 */
[----:B------:R0:W-:Y:S04]  /*43c90*/  STL [R1+0xf48], R7 ;  /* 0x000f480701007387 */ /* 0x0001e80000100800 */
[----:B0-----:R-:W5:Y:S04]  /*43ca0*/  LDL.LU R7, [R1+0x10] ;  /* 0x0000100001077983 */ /* 0x001f680000300800 */
[----:B---3--:R0:W-:Y:S04]  /*43cb0*/  @P4 STG.E.U16 [R10.64], R21 ;  /* 0x000000150a004986 */ /* 0x0081e8000c10150a */
[----:B------:R-:W-:Y:S04]  /*43cc0*/  @P3 STG.E.U16 [R12.64], R20 ;  /* 0x000000140c003986 */ /* 0x000fe8000c10150a */
[----:B------:R-:W1:Y:S01]  /*43cd0*/  LDS.128 R20, [R2+0x1800] ;  /* 0x0018000002147984 */ /* 0x000e620000000c00 */
[----:B------:R-:W-:-:S02]  /*43ce0*/  LOP3.LUT R18, R16, 0x10, R27, 0xfe, !PT ;  /* 0x0000001010127812 */ /* 0x000fc400078efe1b */
[C-C-:B------:R-:W-:Y:S01]  /*43cf0*/  LOP3.LUT R9, R16.reuse, 0x12, R27.reuse, 0xfe, !PT ;  /* 0x0000001210097812 */ /* 0x140fe200078efe1b */
[----:B------:R-:W3:Y:S01]  /*43d00*/  LDL R5, [R1+0x40] ;  /* 0x0000400001057983 */ /* 0x000ee20000100800 */
[--C-:B------:R-:W-:Y:S01]  /*43d10*/  LOP3.LUT R3, R16, 0x14, R27.reuse, 0xfe, !PT ;  /* 0x0000001410037812 */ /* 0x100fe200078efe1b */
[----:B0-----:R-:W-:Y:S01]  /*43d20*/  IMAD R10, R18, c[0x0][0x198], RZ ;  /* 0x00006600120a7a24 */ /* 0x001fe200078e02ff */
[----:B------:R-:W-:Y:S02]  /*43d30*/  LOP3.LUT R8, R16, 0x16, R27, 0xfe, !PT ;  /* 0x0000001610087812 */ /* 0x000fe400078efe1b */
[C---:B------:R-:W-:Y:S02]  /*43d40*/  LEA R16, P5, R17.reuse, R28, 0x1 ;  /* 0x0000001c11107211 */ /* 0x040fe400078a08ff */
[----:B------:R-:W-:Y:S02]  /*43d50*/  ISETP.LT.AND P4, PT, R18, c[0x0][0x17c], !P0 ;  /* 0x00005f0012007a0c */ /* 0x000fe40004781270 */
[----:B------:R-:W-:-:S02]  /*43d60*/  LEA.HI.X.SX32 R17, R17, R0, 0x1, P5 ;  /* 0x0000000011117211 */ /* 0x000fc400028f0eff */
[C---:B------:R-:W-:Y:S01]  /*43d70*/  LEA R24, P6, R10.reuse, R28, 0x1 ;  /* 0x0000001c0a187211 */ /* 0x040fe200078c08ff */
[----:B----4-:R-:W-:Y:S04]  /*43d80*/  @P2 STG.E.U16 [R14.64], R6 ;  /* 0x000000060e002986 */ /* 0x010fe8000c10150a */
[----:B------:R0:W-:Y:S04]  /*43d90*/  LDS.128 R12, [R25+0x1800] ;  /* 0x00180000190c7984 */ /* 0x0001e80000000c00 */
[----:B------:R-:W-:Y:S01]  /*43da0*/  STL [R1+0xf58], R6 ;  /* 0x000f580601007387 */ /* 0x000fe20000100800 */
[----:B0-----:R-:W-:-:S03]  /*43db0*/  LEA.HI.X.SX32 R25, R10, R0, 0x1, P6 ;  /* 0x000000000a197211 */ /* 0x001fc600030f0eff */
[----:B-----5:R-:W-:Y:S04]  /*43dc0*/  @P1 STG.E.U16 [R16.64], R7 ;  /* 0x0000000710001986 */ /* 0x020fe8000c10150a */
[----:B------:R0:W-:Y:S04]  /*43dd0*/  STL [R1+0xf5c], R7 ;  /* 0x000f5c0701007387 */ /* 0x0001e80000100800 */
[----:B--2---:R-:W-:Y:S04]  /*43de0*/  @P4 STG.E.U16 [R24.64], R4 ;  /* 0x0000000418004986 */ /* 0x004fe8000c10150a */
[----:B------:R-:W2:Y:S04]  /*43df0*/  S2R R11, SR_TID.X ;  /* 0x00000000000b7919 */ /* 0x000ea80000002100 */
[----:B0-----:R-:W4:Y:S04]  /*43e00*/  LDL.LU R7, [R1+0x4] ;  /* 0x0000040001077983 */ /* 0x001f280000300800 */
[----:B-1----:R0:W-:Y:S01]  /*43e10*/  STL [R1+0xf54], R23 ;  /* 0x000f541701007387 */ /* 0x0021e20000100800 */
[----:B------:R-:W-:-:S02]  /*43e20*/  ISETP.LT.AND P2, PT, R9, c[0x0][0x17c], !P0 ;  /* 0x00005f0009007a0c */ /* 0x000fc40004741270 */
[----:B------:R-:W-:Y:S01]  /*43e30*/  ISETP.LT.AND P3, PT, R3, c[0x0][0x17c], !P0 ;  /* 0x00005f0003007a0c */ /* 0x000fe20004761270 */
[----:B------:R-:W1:Y:S04]  /*43e40*/  LDS.128 R16, [R19+0x1800] ;  /* 0x0018000013107984 */ /* 0x000e680000000c00 */
[----:B0-----:R-:W5:Y:S04]  /*43e50*/  LDL.LU R23, [R1+0x50] ;  /* 0x0000500001177983 */ /* 0x001f680000300800 */
[----:B------:R-:W4:Y:S04]  /*43e60*/  LDL.LU R6, [R1+0x54] ;  /* 0x0000540001067983 */ /* 0x000f280000300800 */
[----:B------:R-:W4:Y:S04]  /*43e70*/  LDL.LU R4, [R1+0xf60] ;  /* 0x000f600001047983 */ /* 0x000f280000300800 */
[----:B------:R-:W4:Y:S01]  /*43e80*/  LDL R25, [R1+0x20] ;  /* 0x0000200001197983 */ /* 0x000f220000100800 */
[----:B------:R-:W-:-:S02]  /*43e90*/  IMAD R9, R9, c[0x0][0x198], RZ ;  /* 0x0000660009097a24 */ /* 0x000fc400078e02ff */
[----:B--2---:R-:W-:-:S03]  /*43ea0*/  IMAD.SHL.U32 R11, R11, 0x1000, RZ ;  /* 0x000010000b0b7824 */ /* 0x004fc600078e00ff */
[----:B------:R-:W-:Y:S01]  /*43eb0*/  LEA R26, P5, R9, R28, 0x1 ;  /* 0x0000001c091a7211 */ /* 0x000fe200078a08ff */
[----:B------:R-:W-:Y:S01]  /*43ec0*/  IMAD R3, R3, c[0x0][0x198], RZ ;  /* 0x0000660003037a24 */ /* 0x000fe200078e02ff */
[----:B------:R-:W-:Y:S02]  /*43ed0*/  LOP3.LUT R11, R11, 0x6000, RZ, 0xc0, !PT ;  /* 0x000060000b0b7812 */ /* 0x000fe400078ec0ff */
[----:B------:R-:W-:Y:S02]  /*43ee0*/  LEA.HI.X.SX32 R27, R9, R0, 0x1, P5 ;  /* 0x00000000091b7211 */ /* 0x000fe400028f0eff */
[----:B------:R-:W-:Y:S01]  /*43ef0*/  LEA R2, P6, R3, R28, 0x1 ;  /* 0x0000001c03027211 */ /* 0x000fe200078c08ff */
[----:B------:R-:W-:Y:S02]  /*43f00*/  IMAD R11, R29, 0x10, R11 ;  /* 0x000000101d0b7824 */ /* 0x000fe400078e020b */
[----:B---3--:R0:W-:Y:S01]  /*43f10*/  @P2 STG.E.U16 [R26.64], R5 ;  /* 0x000000051a002986 */ /* 0x0081e2000c10150a */
[----:B------:R-:W-:Y:S01]  /*43f20*/  IMAD R29, R8, c[0x0][0x198], RZ ;  /* 0x00006600081d7a24 */ /* 0x000fe200078e02ff */
[----:B------:R-:W-:-:S04]  /*43f30*/  LEA.HI.X.SX32 R3, R3, R0, 0x1, P6 ;  /* 0x0000000003037211 */ /* 0x000fc800030f0eff */
[C---:B------:R-:W-:Y:S01]  /*43f40*/  LEA R24, P4, R29.reuse, R28, 0x1 ;  /* 0x0000001c1d187211 */ /* 0x040fe200078808ff */
[----:B0-----:R-:W2:Y:S04]  /*43f50*/  LDL.LU R27, [R1] ;  /* 0x00000000011b7983 */ /* 0x001ea80000300800 */
[----:B------:R-:W3:Y:S04]  /*43f60*/  LDL.LU R26, [R1+0x8] ;  /* 0x00000800011a7983 */ /* 0x000ee80000300800 */
[----:B------:R-:W5:Y:S04]  /*43f70*/  LDL.LU R5, [R1+0x90] ;  /* 0x0000900001057983 */ /* 0x000f680000300800 */
[----:B----4-:R0:W-:Y:S02]  /*43f80*/  @P3 STG.E.U16 [R2.64], R25 ;  /* 0x0000001902003986 */ /* 0x0101e4000c10150a */
[----:B0-----:R-:W-:-:S02]  /*43f90*/  LEA.HI.X.SX32 R25, R29, R0, 0x1, P4 ;  /* 0x000000001d197211 */ /* 0x001fc400020f0eff */
[----:B------:R-:W4:Y:S01]  /*43fa0*/  LDL.LU R29, [R1+0xc] ;  /* 0x00000c00011d7983 */ /* 0x000f220000300800 */
[----:B------:R-:W-:Y:S02]  /*43fb0*/  LOP3.LUT R11, R11, 0x60, RZ, 0x3c, !PT ;  /* 0x000000600b0b7812 */ /* 0x000fe400078e3cff */
[----:B------:R-:W-:-:S04]  /*43fc0*/  ISETP.LT.AND P1, PT, R8, c[0x0][0x17c], !P0 ;  /* 0x00005f0008007a0c */ /* 0x000fc80004721270 */
[----:B------:R-:W0:Y:S01]  /*43fd0*/  LDS.128 R8, [R11+0x1800] ;  /* 0x001800000b087984 */ /* 0x000e220000000c00 */
[C---:B--2---:R-:W-:Y:S01]  /*43fe0*/  IMAD R2, R27.reuse, c[0x0][0x198], RZ ;  /* 0x000066001b027a24 */ /* 0x044fe200078e02ff */
[----:B------:R-:W-:-:S07]  /*43ff0*/  ISETP.LT.AND P3, PT, R27, c[0x0][0x17c], !P0 ;  /* 0x00005f001b007a0c */ /* 0x000fce0004761270 */
[----:B------:R2:W-:Y:S01]  /*44000*/  @P1 STG.E.U16 [R24.64], R4 ;  /* 0x0000000418001986 */ /* 0x0005e2000c10150a */
[C---:B------:R-:W-:Y:S01]  /*44010*/  IMAD R27, R7.reuse, c[0x0][0x198], RZ ;  /* 0x00006600071b7a24 */ /* 0x040fe200078e02ff */
[----:B------:R-:W-:Y:S01]  /*44020*/  ISETP.LT.AND P2, PT, R7, c[0x0][0x17c], !P0 ;  /* 0x00005f0007007a0c */ /* 0x000fe20004741270 */
[C---:B---3--:R-:W-:Y:S01]  /*44030*/  IMAD R3, R26.reuse, c[0x0][0x198], RZ ;  /* 0x000066001a037a24 */ /* 0x048fe200078e02ff */
[----:B------:R-:W-:Y:S01]  /*44040*/  ISETP.LT.AND P4, PT, R26, c[0x0][0x17c], !P0 ;  /* 0x00005f001a007a0c */ /* 0x000fe20004781270 */
[----:B------:R-:W3:Y:S01]  /*44050*/  LDL.LU R7, [R1+0x80] ;  /* 0x0000800001077983 */ /* 0x000ee20000300800 */
[-C--:B------:R-:W-:Y:S02]  /*44060*/  LEA R26, P5, R27, R28.reuse, 0x1 ;  /* 0x0000001c1b1a7211 */ /* 0x080fe400078a08ff */
[----:B--2---:R-:W-:-:S04]  /*44070*/  LEA R24, P1, R2, R28, 0x1 ;  /* 0x0000001c02187211 */ /* 0x004fc800078208ff */
[----:B------:R-:W-:Y:S02]  /*44080*/  LEA.HI.X.SX32 R25, R2, R0, 0x1, P1 ;  /* 0x0000000002197211 */ /* 0x000fe400008f0eff */
[----:B------:R-:W-:Y:S02]  /*44090*/  LEA R2, P6, R3, R28, 0x1 ;  /* 0x0000001c03027211 */ /* 0x000fe400078c08ff */
[-C--:B------:R-:W-:Y:S01]  /*440a0*/  LEA.HI.X.SX32 R27, R27, R0.reuse, 0x1, P5 ;  /* 0x000000001b1b7211 */ /* 0x080fe200028f0eff */
[----:B------:R-:W-:Y:S01]  /*440b0*/  @P3 STG.E.U16 [R24.64], R20 ;  /* 0x0000001418003986 */ /* 0x000fe2000c10150a */
[----:B------:R-:W-:-:S03]  /*440c0*/  LEA.HI.X.SX32 R3, R3, R0, 0x1, P6 ;  /* 0x0000000003037211 */ /* 0x000fc600030f0eff */
[----:B-1----:R1:W-:Y:S01]  /*440d0*/  @P2 STG.E.U16 [R26.64], R16 ;  /* 0x000000101a002986 */ /* 0x0023e2000c10150a */
[----:B-----5:R-:W-:Y:S02]  /*440e0*/  PRMT R4, R5, 0x7632, R4 ;  /* 0x0000763205047816 */ /* 0x020fe40000000004 */
[C---:B------:R-:W-:Y:S01]  /*440f0*/  ISETP.LT.AND P2, PT, R23.reuse, c[0x0][0x17c], !P0 ;  /* 0x00005f0017007a0c */ /* 0x040fe20004741270 */
[----:B------:R-:W-:Y:S01]  /*44100*/  @P4 STG.E.U16 [R2.64], R12 ;  /* 0x0000000c02004986 */ /* 0x000fe2000c10150a */
[----:B-1----:R-:W-:Y:S02]  /*44110*/  IMAD R26, R6, c[0x0][0x198], RZ ;  /* 0x00006600061a7a24 */ /* 0x002fe400078e02ff */
[----:B------:R-:W-:Y:S01]  /*44120*/  IMAD R27, R23, c[0x0][0x198], RZ ;  /* 0x00006600171b7a24 */ /* 0x000fe200078e02ff */
[C---:B----4-:R-:W-:Y:S01]  /*44130*/  ISETP.LT.AND P1, PT, R29.reuse, c[0x0][0x17c], !P0 ;  /* 0x00005f001d007a0c */ /* 0x050fe20004721270 */
[----:B------:R-:W-:-:S05]  /*44140*/  IMAD R29, R29, c[0x0][0x198], RZ ;  /* 0x000066001d1d7a24 */ /* 0x000fca00078e02ff */
[----:B------:R-:W-:-:S04]  /*44150*/  LEA R24, P3, R29, R28, 0x1 ;  /* 0x0000001c1d187211 */ /* 0x000fc800078608ff */
[----:B------:R-:W-:Y:S02]  /*44160*/  LEA.HI.X.SX32 R25, R29, R0, 0x1, P3 ;  /* 0x000000001d197211 */ /* 0x000fe400018f0eff */
[----:B------:R-:W-:Y:S02]  /*44170*/  ISETP.LT.AND P3, PT, R6, c[0x0][0x17c], !P0 ;  /* 0x00005f0006007a0c */ /* 0x000fe40004761270 */
[----:B------:R-:W2:Y:S04]  /*44180*/  LDL.LU R6, [R1+0xb0] ;  /* 0x0000b00001067983 */ /* 0x000ea80000300800 */
[----:B------:R-:W4:Y:S04]  /*44190*/  LDL.LU R5, [R1+0x78] ;  /* 0x0000780001057983 */ /* 0x000f280000300800 */
[----:B------:R-:W5:Y:S04]  /*441a0*/  LDL.LU R29, [R1+0xa0] ;  /* 0x0000a000011d7983 */ /* 0x000f680000300800 */
[----:B0-----:R0:W-:Y:S04]  /*441b0*/  @P1 STG.E.U16 [R24.64], R8 ;  /* 0x0000000818001986 */ /* 0x0011e8000c10150a */
[----:B------:R-:W2:Y:S04]  /*441c0*/  LDL.LU R23, [R1+0x7c] ;  /* 0x00007c0001177983 */ /* 0x000ea80000300800 */
[----:B0-----:R-:W2:Y:S01]  /*441d0*/  LDL.LU R25, [R1+0x58] ;  /* 0x0000580001197983 */ /* 0x001ea20000300800 */
[----:B------:R-:W-:-:S02]  /*441e0*/  LEA R2, P4, R27, R28, 0x1 ;  /* 0x0000001c1b027211 */ /* 0x000fc400078808ff */
[----:B------:R-:W-:Y:S02]  /*441f0*/  LEA R24, P5, R26, R28, 0x1 ;  /* 0x0000001c1a187211 */ /* 0x000fe400078a08ff */
[----:B------:R-:W-:Y:S02]  /*44200*/  LEA.HI.X.SX32 R3, R27, R0, 0x1, P4 ;  /* 0x000000001b037211 */ /* 0x000fe400020f0eff */
[----:B---3--:R-:W-:-:S03]  /*44210*/  PRMT R8, R7, 0x7632, R8 ;  /* 0x0000763207087816 */ /* 0x008fc60000000008 */
[----:B------:R0:W-:Y:S01]  /*44220*/  @P2 STG.E.U16 [R2.64], R4 ;  /* 0x0000000402002986 */ /* 0x0001e2000c10150a */
[C---:B--2---:R-:W-:Y:S01]  /*44230*/  ISETP.LT.AND P1, PT, R25.reuse, c[0x0][0x17c], !P0 ;  /* 0x00005f0019007a0c */ /* 0x044fe20004721270 */
[----:B------:R-:W-:Y:S01]  /*44240*/  IMAD R27, R25, c[0x0][0x198], RZ ;  /* 0x00006600191b7a24 */ /* 0x000fe200078e02ff */
[----:B------:R-:W-:Y:S02]  /*44250*/  LEA.HI.X.SX32 R25, R26, R0, 0x1, P5 ;  /* 0x000000001a197211 */ /* 0x000fe400028f0eff */
[----:B------:R-:W2:Y:S04]  /*44260*/  LDL.LU R26, [R1+0x74] ;  /* 0x00007400011a7983 */ /* 0x000ea80000300800 */
[----:B------:R-:W3:Y:S04]  /*44270*/  LDL.LU R7, [R1+0xf5c] ;  /* 0x000f5c0001077983 */ /* 0x000ee80000300800 */
[----:B0-----:R-:W2:Y:S01]  /*44280*/  LDL.LU R3, [R1+0x5c] ;  /* 0x00005c0001037983 */ /* 0x001ea20000300800 */
[----:B------:R-:W-:-:S03]  /*44290*/  LEA R2, P4, R27, R28, 0x1 ;  /* 0x0000001c1b027211 */ /* 0x000fc600078808ff */
[----:B------:R0:W-:Y:S04]  /*442a0*/  @P3 STG.E.U16 [R24.64], R8 ;  /* 0x0000000818003986 */ /* 0x0001e8000c10150a */
[----:B0-----:R-:W3:Y:S01]  /*442b0*/  LDL.LU R24, [R1+0x70] ;  /* 0x0000700001187983 */ /* 0x001ee20000300800 */
[C---:B--2---:R-:W-:Y:S01]  /*442c0*/  ISETP.LT.AND P2, PT, R3.reuse, c[0x0][0x17c], !P0 ;  /* 0x00005f0003007a0c */ /* 0x044fe20004741270 */
[----:B------:R-:W-:Y:S01]  /*442d0*/  IMAD R25, R3, c[0x0][0x198], RZ ;  /* 0x0000660003197a24 */ /* 0x000fe200078e02ff */
[----:B------:R-:W-:Y:S02]  /*442e0*/  LEA.HI.X.SX32 R3, R27, R0, 0x1, P4 ;  /* 0x000000001b037211 */ /* 0x000fe400020f0eff */
[----:B------:R-:W2:Y:S02]  /*442f0*/  LDL.LU R27, [R1+0xc0] ;  /* 0x0000c000011b7983 */ /* 0x000ea40000300800 */
[----:B--2---:R-:W-:-:S05]  /*44300*/  PRMT R4, R27, 0x7632, R4 ;  /* 0x000076321b047816 */ /* 0x004fca0000000004 */
[----:B------:R0:W-:Y:S04]  /*44310*/  @P1 STG.E.U16 [R2.64], R4 ;  /* 0x0000000402001986 */ /* 0x0001e8000c10150a */
[----:B0-----:R-:W2:Y:S01]  /*44320*/  LDL.LU R3, [R1+0xd0] ;  /* 0x0000d00001037983 */ /* 0x001ea20000300800 */
[----:B---3--:R-:W-:-:S05]  /*44330*/  IMAD R27, R24, c[0x0][0x198], RZ ;  /* 0x00006600181b7a24 */ /* 0x008fca00078e02ff */
[-C--:B------:R-:W-:Y:S02]  /*44340*/  LEA R2, P5, R27, R28.reuse, 0x1 ;  /* 0x0000001c1b027211 */ /* 0x080fe400078a08ff */
[----:B------:R-:W-:Y:S02]  /*44350*/  PRMT R8, R6, 0x7632, R8 ;  /* 0x0000763206087816 */ /* 0x000fe40000000008 */
[----:B------:R-:W-:Y:S02]  /*44360*/  ISETP.LT.AND P3, PT, R24, c[0x0][0x17c], !P0 ;  /* 0x00005f0018007a0c */ /* 0x000fe40004761270 */
[----:B------:R-:W-:Y:S02]  /*44370*/  LEA R24, P4, R25, R28, 0x1 ;  /* 0x0000001c19187211 */ /* 0x000fe400078808ff */
[----:B------:R-:W-:Y:S02]  /*44380*/  ISETP.LT.AND P1, PT, R26, c[0x0][0x17c], !P0 ;  /* 0x00005f001a007a0c */ /* 0x000fe40004721270 */
[----:B--2---:R-:W-:-:S02]  /*44390*/  PRMT R4, R3, 0x7632, R4 ;  /* 0x0000763203047816 */ /* 0x004fc40000000004 */
[-C--:B------:R-:W-:Y:S02]  /*443a0*/  LEA.HI.X.SX32 R3, R27, R0.reuse, 0x1, P5 ;  /* 0x000000001b037211 */ /* 0x080fe400028f0eff */
[----:B------:R-:W2:Y:S04]  /*443b0*/  LDL.LU R27, [R1+0xe0] ;  /* 0x0000e000011b7983 */ /* 0x000ea80000300800 */
[----:B------:R-:W3:Y:S01]  /*443c0*/  LDL.LU R6, [R1+0xf58] ;  /* 0x000f580001067983 */ /* 0x000ee20000300800 */
[----:B------:R-:W-:Y:S01]  /*443d0*/  LEA.HI.X.SX32 R25, R25, R0, 0x1, P4 ;  /* 0x0000000019197211 */ /* 0x000fe200020f0eff */
[----:B------:R-:W-:-:S04]  /*443e0*/  IMAD R26, R26, c[0x0][0x198], RZ ;  /* 0x000066001a1a7a24 */ /* 0x000fc800078e02ff */
[----:B------:R0:W-:Y:S01]  /*443f0*/  @P2 STG.E.U16 [R24.64], R4 ;  /* 0x0000000418002986 */ /* 0x0001e2000c10150a */
[----:B----4-:R-:W-:-:S03]  /*44400*/  ISETP.LT.AND P2, PT, R5, c[0x0][0x17c], !P0 ;  /* 0x00005f0005007a0c */ /* 0x010fc60004741270 */
[----:B------:R1:W-:Y:S01]  /*44410*/  @P3 STG.E.U16 [R2.64], R8 ;  /* 0x0000000802003986 */ /* 0x0003e2000c10150a */
[C---:B0-----:R-:W-:Y:S02]  /*44420*/  LEA R24, P4, R26.reuse, R28, 0x1 ;  /* 0x0000001c1a187211 */ /* 0x041fe400078808ff */
[----:B-----5:R-:W-:Y:S01]  /*44430*/  PRMT R4, R29, 0x7632, R4 ;  /* 0x000076321d047816 */ /* 0x020fe20000000004 */
[----:B-1----:R-:W-:Y:S01]  /*44440*/  IMAD R3, R5, c[0x0][0x198], RZ ;  /* 0x0000660005037a24 */ /* 0x002fe200078e02ff */
[----:B------:R-:W-:Y:S01]  /*44450*/  LEA.HI.X.SX32 R25, R26, R0, 0x1, P4 ;  /* 0x000000001a197211 */ /* 0x000fe200020f0eff */
[----:B------:R-:W-:Y:S01]  /*44460*/  IMAD R26, R23, c[0x0][0x198], RZ ;  /* 0x00006600171a7a24 */ /* 0x000fe200078e02ff */
[----:B------:R-:W4:Y:S02]  /*44470*/  LDL.LU R5, [R1+0xec] ;  /* 0x0000ec0001057983 */ /* 0x000f240000300800 */
[----:B------:R-:W-:Y:S02]  /*44480*/  LEA R2, P4, R3, R28, 0x1 ;  /* 0x0000001c03027211 */ /* 0x000fe400078808ff */
[----:B------:R0:W-:Y:S01]  /*44490*/  @P1 STG.E.U16 [R24.64], R4 ;  /* 0x0000000418001986 */ /* 0x0001e2000c10150a */
[----:B------:R-:W-:-:S02]  /*444a0*/  ISETP.LT.AND P3, PT, R23, c[0x0][0x17c], !P0 ;  /* 0x00005f0017007a0c */ /* 0x000fc40004761270 */
[----:B------:R-:W-:Y:S01]  /*444b0*/  LEA.HI.X.SX32 R3, R3, R0, 0x1, P4 ;  /* 0x0000000003037211 */ /* 0x000fe200020f0eff */
[----:B------:R-:W5:Y:S01]  /*444c0*/  LDL.LU R29, [R1+0x20] ;  /* 0x00002000011d7983 */ /* 0x000f620000300800 */
[----:B------:R-:W-:-:S03]  /*444d0*/  PRMT R8, R7, 0x7632, R8 ;  /* 0x0000763207087816 */ /* 0x000fc60000000008 */
[----:B------:R-:W4:Y:S01]  /*444e0*/  LDL.LU R23, [R1+0xf0] ;  /* 0x0000f00001177983 */ /* 0x000f220000300800 */
[----:B0-----:R-:W-:-:S04]  /*444f0*/  LEA R24, P5, R26, R28, 0x1 ;  /* 0x0000001c1a187211 */ /* 0x001fc800078a08ff */
[----:B------:R-:W-:Y:S02]  /*44500*/  LEA.HI.X.SX32 R25, R26, R0, 0x1, P5 ;  /* 0x000000001a197211 */ /* 0x000fe400028f0eff */
[----:B---3--:R-:W-:Y:S02]  /*44510*/  PRMT R4, R6, 0x7632, R4 ;  /* 0x0000763206047816 */ /* 0x008fe40000000004 */
[----:B------:R-:W3:Y:S04]  /*44520*/  LDL.LU R6, [R1+0xf4] ;  /* 0x0000f40001067983 */ /* 0x000ee80000300800 */
[----:B------:R-:W3:Y:S04]  /*44530*/  LDL.LU R26, [R1+0x40] ;  /* 0x00004000011a7983 */ /* 0x000ee80000300800 */
[----:B------:R-:W3:Y:S04]  /*44540*/  LDL.LU R7, [R1+0xfc] ;  /* 0x0000fc0001077983 */ /* 0x000ee80000300800 */
[----:B------:R0:W-:Y:S04]  /*44550*/  @P2 STG.E.U16 [R2.64], R4 ;  /* 0x0000000402002986 */ /* 0x0001e8000c10150a */
[----:B0-----:R-:W3:Y:S01]  /*44560*/  LDL.LU R3, [R1+0xe4] ;  /* 0x0000e40001037983 */ /* 0x001ee20000300800 */
[C---:B--2---:R-:W-:Y:S01]  /*44570*/  ISETP.LT.AND P1, PT, R27.reuse, c[0x0][0x17c], !P0 ;  /* 0x00005f001b007a0c */ /* 0x044fe20004721270 */
[----:B------:R-:W-:-:S02]  /*44580*/  IMAD R27, R27, c[0x0][0x198], RZ ;  /* 0x000066001b1b7a24 */ /* 0x000fc400078e02ff */
[----:B------:R0:W-:Y:S03]  /*44590*/  @P3 STG.E.U16 [R24.64], R8 ;  /* 0x0000000818003986 */ /* 0x0001e6000c10150a */
[----:B------:R-:W-:Y:S01]  /*445a0*/  LEA R2, P4, R27, R28, 0x1 ;  /* 0x0000001c1b027211 */ /* 0x000fe200078808ff */
[----:B0-----:R-:W2:Y:S01]  /*445b0*/  LDL.LU R24, [R1+0xe8] ;  /* 0x0000e80001187983 */ /* 0x001ea20000300800 */
[C---:B---3--:R-:W-:Y:S01]  /*445c0*/  ISETP.LT.AND P2, PT, R3.reuse, c[0x0][0x17c], !P0 ;  /* 0x00005f0003007a0c */ /* 0x048fe20004741270 */
[----:B------:R-:W-:Y:S01]  /*445d0*/  IMAD R25, R3, c[0x0][0x198], RZ ;  /* 0x0000660003197a24 */ /* 0x000fe200078e02ff */
[----:B------:R-:W-:Y:S02]  /*445e0*/  LEA.HI.X.SX32 R3, R27, R0, 0x1, P4 ;  /* 0x000000001b037211 */ /* 0x000fe400020f0eff */
[----:B------:R-:W3:Y:S01]  /*445f0*/  LDL.LU R27, [R1+0x60] ;  /* 0x00006000011b7983 */ /* 0x000ee20000300800 */
[----:B-----5:R-:W-:-:S02]  /*44600*/  PRMT R8, R29, 0x7632, R8 ;  /* 0x000076321d087816 */ /* 0x020fc40000000008 */
[----:B--2---:R-:W-:Y:S02]  /*44610*/  ISETP.LT.AND P3, PT, R24, c[0x0][0x17c], !P0 ;  /* 0x00005f0018007a0c */ /* 0x004fe40004761270 */
[----:B------:R-:W-:Y:S02]  /*44620*/  PRMT R20, R20, 0x7632, R20 ;  /* 0x0000763214147816 */ /* 0x000fe40000000014 */
[----:B---3--:R-:W-:Y:S01]  /*44630*/  PRMT R4, R27, 0x7632, R4 ;  /* 0x000076321b047816 */ /* 0x008fe20000000004 */
[----:B------:R-:W-:Y:S01]  /*44640*/  IMAD R27, R24, c[0x0][0x198], RZ ;  /* 0x00006600181b7a24 */ /* 0x000fe200078e02ff */
[----:B------:R-:W-:-:S03]  /*44650*/  LEA R24, P4, R25, R28, 0x1 ;  /* 0x0000001c19187211 */ /* 0x000fc600078808ff */
[----:B------:R0:W-:Y:S01]  /*44660*/  @P1 STG.E.U16 [R2.64], R4 ;  /* 0x0000000402001986 */ /* 0x0001e2000c10150a */
[----:B------:R-:W-:Y:S02]  /*44670*/  LEA.HI.X.SX32 R25, R25, R0, 0x1, P4 ;  /* 0x0000000019197211 */ /* 0x000fe400020f0eff */
[----:B----4-:R-:W-:Y:S02]  /*44680*/  ISETP.LT.AND P1, PT, R5, c[0x0][0x17c], !P0 ;  /* 0x00005f0005007a0c */ /* 0x010fe40004721270 */
[----:B0-----:R-:W-:Y:S02]  /*44690*/  LEA R2, P5, R27, R28, 0x1 ;  /* 0x0000001c1b027211 */ /* 0x001fe400078a08ff */
[----:B------:R-:W-:Y:S01]  /*446a0*/  PRMT R4, R26, 0x7632, R4 ;  /* 0x000076321a047816 */ /* 0x000fe20000000004 */
[----:B------:R-:W-:Y:S01]  /*446b0*/  IMAD R26, R5, c[0x0][0x198], RZ ;  /* 0x00006600051a7a24 */ /* 0x000fe200078e02ff */
[----:B------:R-:W-:-:S03]  /*446c0*/  LEA.HI.X.SX32 R3, R27, R0, 0x1, P5 ;  /* 0x000000001b037211 */ /* 0x000fc600028f0eff */
[----:B------:R0:W-:Y:S04]  /*446d0*/  @P2 STG.E.U16 [R24.64], R4 ;  /* 0x0000000418002986 */ /* 0x0001e8000c10150a */
[----:B------:R1:W-:Y:S01]  /*446e0*/  @P3 STG.E.U16 [R2.64], R8 ;  /* 0x0000000802003986 */ /* 0x0003e2000c10150a */
[----:B------:R-:W-:-:S03]  /*446f0*/  ISETP.LT.AND P3, PT, R23, c[0x0][0x17c], !P0 ;  /* 0x00005f0017007a0c */ /* 0x000fc60004761270 */
[----:B------:R-:W2:Y:S01]  /*44700*/  LDL.LU R5, [R1+0x100] ;  /* 0x0001000001057983 */ /* 0x000ea20000300800 */
[----:B0-----:R-:W-:Y:S02]  /*44710*/  LEA R24, P2, R26, R28, 0x1 ;  /* 0x0000001c1a187211 */ /* 0x001fe400078408ff */
[----:B------:R-:W-:Y:S01]  /*44720*/  PRMT R4, R4, 0x7632, R4 ;  /* 0x0000763204047816 */ /* 0x000fe20000000004 */
[----:B-1----:R-:W-:Y:S01]  /*44730*/  IMAD R3, R23, c[0x0][0x198], RZ ;  /* 0x0000660017037a24 */ /* 0x002fe200078e02ff */
[----:B------:R-:W-:Y:S01]  /*44740*/  LEA.HI.X.SX32 R25, R26, R0, 0x1, P2 ;  /* 0x000000001a197211 */ /* 0x000fe200010f0eff */
[----:B------:R-:W-:-:S03]  /*44750*/  IMAD R27, R6, c[0x0][0x198], RZ ;  /* 0x00006600061b7a24 */ /* 0x000fc600078e02ff */
[C---:B------:R-:W-:Y:S01]  /*44760*/  LEA R2, P4, R3.reuse, R28, 0x1 ;  /* 0x0000001c03027211 */ /* 0x040fe200078808ff */
[----:B------:R0:W-:Y:S01]  /*44770*/  @P1 STG.E.U16 [R24.64], R4 ;  /* 0x0000000418001986 */ /* 0x0001e2000c10150a */
[----:B------:R-:W-:Y:S02]  /*44780*/  ISETP.LT.AND P2, PT, R6, c[0x0][0x17c], !P0 ;  /* 0x00005f0006007a0c */ /* 0x000fe40004741270 */
[----:B------:R-:W-:Y:S01]  /*44790*/  LEA.HI.X.SX32 R3, R3, R0, 0x1, P4 ;  /* 0x0000000003037211 */ /* 0x000fe200020f0eff */
[----:B------:R-:W3:Y:S01]  /*447a0*/  LDL.LU R6, [R1+0x10c] ;  /* 0x00010c0001067983 */ /* 0x000ee20000300800 */
[----:B------:R-:W-:-:S03]  /*447b0*/  ISETP.LT.AND P1, PT, R7, c[0x0][0x17c], !P0 ;  /* 0x00005f0007007a0c */ /* 0x000fc60004721270 */
[----:B------:R-:W4:Y:S01]  /*447c0*/  LDL R23, [R1+0x94] ;  /* 0x0000940001177983 */ /* 0x000f220000100800 */
[----:B0-----:R-:W-:Y:S01]  /*447d0*/  IMAD R4, R7, c[0x0][0x198], RZ ;  /* 0x0000660007047a24 */ /* 0x001fe200078e02ff */
[CC--:B------:R-:W-:Y:S02]  /*447e0*/  LEA R24, P5, R27.reuse, R28.reuse, 0x1 ;  /* 0x0000001c1b187211 */ /* 0x0c0fe400078a08ff */
[----:B------:R-:W5:Y:S02]  /*447f0*/  LDL.LU R7, [R1+0x110] ;  /* 0x0001100001077983 */ /* 0x000f640000300800 */
[C---:B------:R-:W-:Y:S02]  /*44800*/  LEA R26, P4, R4.reuse, R28, 0x1 ;  /* 0x0000001c041a7211 */ /* 0x040fe400078808ff */
[----:B------:R0:W-:Y:S01]  /*44810*/  @P3 STG.E.U16 [R2.64], R20 ;  /* 0x0000001402003986 */ /* 0x0001e2000c10150a */
[-C--:B------:R-:W-:Y:S02]  /*44820*/  LEA.HI.X.SX32 R25, R27, R0.reuse, 0x1, P5 ;  /* 0x000000001b197211 */ /* 0x080fe400028f0eff */
[----:B------:R-:W-:Y:S01]  /*44830*/  LEA.HI.X.SX32 R27, R4, R0, 0x1, P4 ;  /* 0x00000000041b7211 */ /* 0x000fe200020f0eff */
[----:B0-----:R-:W4:Y:S04]  /*44840*/  LDL.LU R3, [R1+0x108] ;  /* 0x0001080001037983 */ /* 0x001f280000300800 */
[----:B------:R-:W4:Y:S04]  /*44850*/  LDL.LU R20, [R1+0x114] ;  /* 0x0001140001147983 */ /* 0x000f280000300800 */
[----:B------:R-:W4:Y:S01]  /*44860*/  LDL.LU R4, [R1+0x104] ;  /* 0x0001040001047983 */ /* 0x000f220000300800 */
[----:B------:R-:W-:-:S02]  /*44870*/  PRMT R16, R16, 0x7632, R16 ;  /* 0x0000763210107816 */ /* 0x000fc40000000010 */
[----:B------:R-:W-:Y:S01]  /*44880*/  PRMT R12, R12, 0x7632, R12 ;  /* 0x000076320c0c7816 */ /* 0x000fe2000000000c */
[----:B------:R-:W5:Y:S04]  /*44890*/  LDL.LU R29, [R1+0x118] ;  /* 0x00011800011d7983 */ /* 0x000f680000300800 */
[----:B------:R0:W-:Y:S04]  /*448a0*/  @P2 STG.E.U16 [R24.64], R16 ;  /* 0x0000001018002986 */ /* 0x0001e8000c10150a */
[----:B------:R4:W-:Y:S01]  /*448b0*/  @P1 STG.E.U16 [R26.64], R12 ;  /* 0x0000000c1a001986 */ /* 0x0009e2000c10150a */
[----:B------:R-:W-:Y:S01]  /*448c0*/  PRMT R8, R8, 0x7632, R8 ;  /* 0x0000763208087816 */ /* 0x000fe20000000008 */
[C---:B--2---:R-:W-:Y:S01]  /*448d0*/  IMAD R2, R5.reuse, c[0x0][0x198], RZ ;  /* 0x0000660005027a24 */ /* 0x044fe200078e02ff */
[----:B------:R-:W-:-:S02]  /*448e0*/  ISETP.LT.AND P3, PT, R5, c[0x0][0x17c], !P0 ;  /* 0x00005f0005007a0c */ /* 0x000fc40004761270 */
[----:B------:R-:W2:Y:S02]  /*448f0*/  LDL.LU R5, [R1+0x11c] ;  /* 0x00011c0001057983 */ /* 0x000ea40000300800 */
[C---:B0-----:R-:W-:Y:S02]  /*44900*/  LEA R24, P2, R2.reuse, R28, 0x1 ;  /* 0x0000001c02187211 */ /* 0x041fe400078408ff */
[----:B------:R-:W2:Y:S02]  /*44910*/  LDL.LU R16, [R1+0xd4] ;  /* 0x0000d40001107983 */ /* 0x000ea40000300800 */
[----:B------:R-:W-:-:S05]  /*44920*/  LEA.HI.X.SX32 R25, R2, R0, 0x1, P2 ;  /* 0x0000000002197211 */ /* 0x000fca00010f0eff */
[----:B------:R0:W-:Y:S01]  /*44930*/  @P3 STG.E.U16 [R24.64], R8 ;  /* 0x0000000818003986 */ /* 0x0001e2000c10150a */
[----:B---3--:R-:W-:Y:S01]  /*44940*/  ISETP.LT.AND P2, PT, R6, c[0x0][0x17c], !P0 ;  /* 0x00005f0006007a0c */ /* 0x008fe20004741270 */
[C---:B----4-:R-:W-:Y:S01]  /*44950*/  IMAD R12, R4.reuse, c[0x0][0x198], RZ ;  /* 0x00006600040c7a24 */ /* 0x050fe200078e02ff */
[----:B------:R-:W-:Y:S01]  /*44960*/  ISETP.LT.AND P4, PT, R4, c[0x0][0x17c], !P0 ;  /* 0x00005f0004007a0c */ /* 0x000fe20004781270 */
[----:B------:R-:W-:Y:S02]  /*44970*/  IMAD R4, R6, c[0x0][0x198], RZ ;  /* 0x0000660006047a24 */ /* 0x000fe400078e02ff */
[----:B------:R-:W3:Y:S01]  /*44980*/  LDL.LU R6, [R1+0xb4] ;  /* 0x0000b40001067983 */ /* 0x000ee20000300800 */
[----:B------:R-:W-:-:S03]  /*44990*/  LEA R26, P5, R12, R28, 0x1 ;  /* 0x0000001c0c1a7211 */ /* 0x000fc600078a08ff */
[----:B0-----:R-:W4:Y:S01]  /*449a0*/  LDL R8, [R1+0x84] ;  /* 0x0000840001087983 */ /* 0x001f220000100800 */
[----:B------:R-:W-:-:S03]  /*449b0*/  LEA.HI.X.SX32 R27, R12, R0, 0x1, P5 ;  /* 0x000000000c1b7211 */ /* 0x000fc600028f0eff */
[----:B------:R-:W2:Y:S01]  /*449c0*/  LDL R12, [R1+0xc4] ;  /* 0x0000c400010c7983 */ /* 0x000ea20000100800 */
[C---:B------:R-:W-:Y:S01]  /*449d0*/  ISETP.LT.AND P1, PT, R3.reuse, c[0x0][0x17c], !P0 ;  /* 0x00005f0003007a0c */ /* 0x040fe20004721270 */
[----:B------:R-:W-:Y:S01]  /*449e0*/  IMAD R3, R3, c[0x0][0x198], RZ ;  /* 0x0000660003037a24 */ /* 0x000fe200078e02ff */
[----:B------:R-:W-:-:S04]  /*449f0*/  LEA R24, P3, R4, R28, 0x1 ;  /* 0x0000001c04187211 */ /* 0x000fc800078608ff */
[C---:B------:R-:W-:Y:S02]  /*44a00*/  LEA R2, P6, R3.reuse, R28, 0x1 ;  /* 0x0000001c03027211 */ /* 0x040fe400078c08ff */
[-C--:B------:R-:W-:Y:S02]  /*44a10*/  LEA.HI.X.SX32 R25, R4, R0.reuse, 0x1, P3 ;  /* 0x0000000004197211 */ /* 0x080fe400018f0eff */
[----:B------:R-:W-:Y:S01]  /*44a20*/  LEA.HI.X.SX32 R3, R3, R0, 0x1, P6 ;  /* 0x0000000003037211 */ /* 0x000fe200030f0eff */
[C---:B-----5:R-:W-:Y:S01]  /*44a30*/  IMAD R4, R7.reuse, c[0x0][0x198], RZ ;  /* 0x0000660007047a24 */ /* 0x060fe200078e02ff */
[----:B------:R0:W-:Y:S01]  /*44a40*/  @P4 STG.E.U16 [R26.64], R23 ;  /* 0x000000171a004986 */ /* 0x0001e2000c10150a */
[----:B------:R-:W-:Y:S02]  /*44a50*/  ISETP.LT.AND P4, PT, R7, c[0x0][0x17c], !P0 ;  /* 0x00005f0007007a0c */ /* 0x000fe40004781270 */
[----:B------:R-:W-:Y:S01]  /*44a60*/  ISETP.LT.AND P3, PT, R20, c[0x0][0x17c], !P0 ;  /* 0x00005f0014007a0c */ /* 0x000fe20004761270 */
[----:B0-----:R-:W5:Y:S04]  /*44a70*/  LDL R23, [R1+0xa4] ;  /* 0x0000a40001177983 */ /* 0x001f680000100800 */
[----:B------:R-:W3:Y:S04]  /*44a80*/  LDL.LU R7, [R1+0x14] ;  /* 0x0000140001077983 */ /* 0x000ee80000300800 */
[----:B----4-:R0:W-:Y:S04]  /*44a90*/  @P1 STG.E.U16 [R2.64], R8 ;  /* 0x0000000802001986 */ /* 0x0101e8000c10150a */
[----:B--2---:R1:W-:Y:S01]  /*44aa0*/  @P2 STG.E.U16 [R24.64], R12 ;  /* 0x0000000c18002986 */ /* 0x0043e2000c10150a */
[----:B------:R-:W-:-:S02]  /*44ab0*/  ISETP.LT.AND P1, PT, R29, c[0x0][0x17c], !P0 ;  /* 0x00005f001d007a0c */ /* 0x000fc40004721270 */
[----:B0-----:R-:W-:Y:S01]  /*44ac0*/  LEA R2, P2, R4, R28, 0x1 ;  /* 0x0000001c04027211 */ /* 0x001fe200078408ff */
[----:B------:R-:W-:-:S03]  /*44ad0*/  IMAD R8, R5, c[0x0][0x198], RZ ;  /* 0x0000660005087a24 */ /* 0x000fc600078e02ff */
[----:B------:R-:W-:Y:S01]  /*44ae0*/  LEA.HI.X.SX32 R3, R4, R0, 0x1, P2 ;  /* 0x0000000004037211 */ /* 0x000fe200010f0eff */
[----:B-1----:R-:W-:Y:S01]  /*44af0*/  IMAD R12, R20, c[0x0][0x198], RZ ;  /* 0x00006600140c7a24 */ /* 0x002fe200078e02ff */
[----:B------:R-:W-:Y:S01]  /*44b00*/  ISETP.LT.AND P2, PT, R5, c[0x0][0x17c], !P0 ;  /* 0x00005f0005007a0c */ /* 0x000fe20004741270 */
[----:B------:R-:W-:Y:S01]  /*44b10*/  IMAD R4, R29, c[0x0][0x198], RZ ;  /* 0x000066001d047a24 */ /* 0x000fe200078e02ff */
[----:B------:R-:W2:Y:S04]  /*44b20*/  LDL R5, [R1+0x64] ;  /* 0x0000640001057983 */ /* 0x000ea80000100800 */
[----:B------:R-:W4:Y:S04]  /*44b30*/  LDL.LU R20, [R1+0x44] ;  /* 0x0000440001147983 */ /* 0x000f280000300800 */
[----:B------:R-:W2:Y:S04]  /*44b40*/  LDL.LU R29, [R1+0x24] ;  /* 0x00002400011d7983 */ /* 0x000ea80000300800 */
[----:B------:R-:W2:Y:S01]  /*44b50*/  LDL.LU R27, [R1+0x120] ;  /* 0x00012000011b7983 */ /* 0x000ea20000300800 */
[----:B------:R-:W-:-:S03]  /*44b60*/  LEA R24, P6, R12, R28, 0x1 ;  /* 0x0000001c0c187211 */ /* 0x000fc600078c08ff */
[----:B------:R0:W-:Y:S01]  /*44b70*/  @P4 STG.E.U16 [R2.64], R16 ;  /* 0x0000001002004986 */ /* 0x0001e2000c10150a */
[----:B------:R-:W-:Y:S02]  /*44b80*/  LEA R26, P4, R4, R28, 0x1 ;  /* 0x0000001c041a7211 */ /* 0x000fe400078808ff */
[----:B------:R-:W-:Y:S02]  /*44b90*/  LEA.HI.X.SX32 R25, R12, R0, 0x1, P6 ;  /* 0x000000000c197211 */ /* 0x000fe400030f0eff */
[----:B0-----:R-:W-:-:S03]  /*44ba0*/  LEA R2, P5, R8, R28, 0x1 ;  /* 0x0000001c08027211 */ /* 0x001fc600078a08ff */
[----:B---3--:R0:W-:Y:S01]  /*44bb0*/  @P3 STG.E.U16 [R24.64], R6 ;  /* 0x0000000618003986 */ /* 0x0081e2000c10150a */
[-C--:B------:R-:W-:Y:S02]  /*44bc0*/  LEA.HI.X.SX32 R3, R8, R0.reuse, 0x1, P5 ;  /* 0x0000000008037211 */ /* 0x080fe400028f0eff */
[C---:B--2---:R-:W-:Y:S01]  /*44bd0*/  ISETP.LT.AND P6, PT, R27.reuse, c[0x0][0x17c], !P0 ;  /* 0x00005f001b007a0c */ /* 0x044fe200047c1270 */
[----:B------:R-:W-:Y:S01]  /*44be0*/  IMAD R12, R27, c[0x0][0x198], RZ ;  /* 0x000066001b0c7a24 */ /* 0x000fe200078e02ff */
[----:B------:R-:W-:Y:S02]  /*44bf0*/  LEA.HI.X.SX32 R27, R4, R0, 0x1, P4 ;  /* 0x00000000041b7211 */ /* 0x000fe400020f0eff */
[----:B------:R-:W2:Y:S04]  /*44c00*/  LDL.LU R4, [R1+0x130] ;  /* 0x0001300001047983 */ /* 0x000ea80000300800 */
[----:B------:R-:W3:Y:S04]  /*44c10*/  LDL.LU R8, [R1+0x12c] ;  /* 0x00012c0001087983 */ /* 0x000ee80000300800 */
[----:B0-----:R-:W2:Y:S04]  /*44c20*/  LDL R25, [R1+0x34] ;  /* 0x0000340001197983 */ /* 0x001ea80000100800 */
[----:B-----5:R0:W-:Y:S04]  /*44c30*/  @P1 STG.E.U16 [R26.64], R23 ;  /* 0x000000171a001986 */ /* 0x0201e8000c10150a */
[----:B0-----:R-:W5:Y:S04]  /*44c40*/  LDL.LU R23, [R1+0xf54] ;  /* 0x000f540001177983 */ /* 0x001f680000300800 */
[----:B------:R-:W3:Y:S04]  /*44c50*/  LDL.LU R26, [R1+0x124] ;  /* 0x00012400011a7983 */ /* 0x000ee80000300800 */
[----:B------:R-:W4:Y:S01]  /*44c60*/  LDL.LU R27, [R1+0x128] ;  /* 0x00012800011b7983 */ /* 0x000f220000300800 */
[----:B------:R-:W-:-:S03]  /*44c70*/  LEA R24, P3, R12, R28, 0x1 ;  /* 0x0000001c0c187211 */ /* 0x000fc600078608ff */
[----:B--2---:R0:W-:Y:S02]  /*44c80*/  @P2 STG.E.U16 [R2.64], R25 ;  /* 0x0000001902002986 */ /* 0x0041e4000c10150a */
[----:B0-----:R-:W-:Y:S02]  /*44c90*/  LEA.HI.X.SX32 R25, R12, R0, 0x1, P3 ;  /* 0x000000000c197211 */ /* 0x001fe400018f0eff */
[----:B------:R-:W2:Y:S01]  /*44ca0*/  LDL.LU R12, [R1+0x13c] ;  /* 0x00013c00010c7983 */ /* 0x000ea20000300800 */
[C---:B---3--:R-:W-:Y:S01]  /*44cb0*/  IMAD R2, R26.reuse, c[0x0][0x198], RZ ;  /* 0x000066001a027a24 */ /* 0x048fe200078e02ff */
[----:B------:R-:W-:Y:S02]  /*44cc0*/  ISETP.LT.AND P1, PT, R26, c[0x0][0x17c], !P0 ;  /* 0x00005f001a007a0c */ /* 0x000fe40004721270 */
[----:B------:R0:W-:Y:S01]  /*44cd0*/  @P6 STG.E.U16 [R24.64], R7 ;  /* 0x0000000718006986 */ /* 0x0001e2000c10150a */
[C---:B----4-:R-:W-:Y:S01]  /*44ce0*/  IMAD R3, R27.reuse, c[0x0][0x198], RZ ;  /* 0x000066001b037a24 */ /* 0x050fe200078e02ff */
[----:B------:R-:W-:-:S04]  /*44cf0*/  ISETP.LT.AND P2, PT, R27, c[0x0][0x17c], !P0 ;  /* 0x00005f001b007a0c */ /* 0x000fc80004741270 */
[-C--:B------:R-:W-:Y:S02]  /*44d00*/  LEA R26, P6, R3, R28.reuse, 0x1 ;  /* 0x0000001c031a7211 */ /* 0x080fe400078c08ff */
[----:B0-----:R-:W-:-:S04]  /*44d10*/  LEA R24, P3, R2, R28, 0x1 ;  /* 0x0000001c02187211 */ /* 0x001fc800078608ff */
[-C--:B------:R-:W-:Y:S02]  /*44d20*/  LEA.HI.X.SX32 R25, R2, R0.reuse, 0x1, P3 ;  /* 0x0000000002197211 */ /* 0x080fe400018f0eff */
[----:B------:R-:W-:Y:S02]  /*44d30*/  LEA.HI.X.SX32 R27, R3, R0, 0x1, P6 ;  /* 0x00000000031b7211 */ /* 0x000fe400030f0eff */
[----:B------:R-:W3:Y:S04]  /*44d40*/  LDL.LU R3, [R1+0x188] ;  /* 0x0001880001037983 */ /* 0x000ee80000300800 */
[----:B------:R0:W-:Y:S04]  /*44d50*/  @P1 STG.E.U16 [R24.64], R5 ;  /* 0x0000000518001986 */ /* 0x0001e8000c10150a */
[----:B------:R1:W-:Y:S04]  /*44d60*/  @P2 STG.E.U16 [R26.64], R20 ;  /* 0x000000141a002986 */ /* 0x0003e8000c10150a */
[----:B0-----:R-:W4:Y:S04]  /*44d70*/  LDL.LU R5, [R1+0xf50] ;  /* 0x000f500001057983 */ /* 0x001f280000300800 */
[----:B------:R-:W2:Y:S04]  /*44d80*/  LDL.LU R25, [R1+0x134] ;  /* 0x0001340001197983 */ /* 0x000ea80000300800 */
[----:B-1----:R-:W4:Y:S01]  /*44d90*/  LDL.LU R27, [R1+0x138] ;  /* 0x00013800011b7983 */ /* 0x002f220000300800 */
[C---:B------:R-:W-:Y:S01]  /*44da0*/  ISETP.LT.AND P5, PT, R8.reuse, c[0x0][0x17c], !P0 ;  /* 0x00005f0008007a0c */ /* 0x040fe200047a1270 */
[----:B------:R-:W-:Y:S01]  /*44db0*/  IMAD R8, R8, c[0x0][0x198], RZ ;  /* 0x0000660008087a24 */ /* 0x000fe200078e02ff */
[C---:B------:R-:W-:Y:S01]  /*44dc0*/  ISETP.LT.AND P3, PT, R4.reuse, c[0x0][0x17c], !P0 ;  /* 0x00005f0004007a0c */ /* 0x040fe20004761270 */
[----:B------:R-:W-:Y:S01]  /*44dd0*/  IMAD R4, R4, c[0x0][0x198], RZ ;  /* 0x0000660004047a24 */ /* 0x000fe200078e02ff */
[----:B------:R-:W5:Y:S02]  /*44de0*/  LDL.LU R26, [R1+0x94] ;  /* 0x00009400011a7983 */ /* 0x000f640000300800 */
[----:B------:R-:W-:-:S02]  /*44df0*/  LEA R2, P4, R8, R28, 0x1 ;  /* 0x0000001c08027211 */ /* 0x000fc400078808ff */
[----:B------:R-:W-:Y:S02]  /*44e00*/  LEA R24, P6, R4, R28, 0x1 ;  /* 0x0000001c04187211 */ /* 0x000fe400078c08ff */
[----:B---3--:R-:W-:Y:S02]  /*44e10*/  ISETP.LT.AND P1, PT, R3, c[0x0][0x17c], !P0 ;  /* 0x00005f0003007a0c */ /* 0x008fe40004721270 */
[----:B------:R-:W-:-:S05]  /*44e20*/  LEA.HI.X.SX32 R3, R8, R0, 0x1, P4 ;  /* 0x0000000008037211 */ /* 0x000fca00020f0eff */
[----:B------:R-:W-:Y:S01]  /*44e30*/  @P5 STG.E.U16 [R2.64], R29 ;  /* 0x0000001d02005986 */ /* 0x000fe2000c10150a */
[C---:B--2---:R-:W-:Y:S01]  /*44e40*/  ISETP.LT.AND P4, PT, R25.reuse, c[0x0][0x17c], !P0 ;  /* 0x00005f0019007a0c */ /* 0x044fe20004781270 */
[----:B------:R-:W-:Y:S01]  /*44e50*/  IMAD R8, R25, c[0x0][0x198], RZ ;  /* 0x0000660019087a24 */ /* 0x000fe200078e02ff */
[----:B------:R-:W-:Y:S02]  /*44e60*/  LEA.HI.X.SX32 R25, R4, R0, 0x1, P6 ;  /* 0x0000000004197211 */ /* 0x000fe400030f0eff */
[C---:B----4-:R-:W-:Y:S01]  /*44e70*/  ISETP.LT.AND P2, PT, R27.reuse, c[0x0][0x17c], !P0 ;  /* 0x00005f001b007a0c */ /* 0x050fe20004741270 */
[----:B------:R-:W-:Y:S02]  /*44e80*/  IMAD R4, R27, c[0x0][0x198], RZ ;  /* 0x000066001b047a24 */ /* 0x000fe400078e02ff */
[----:B------:R-:W2:Y:S04]  /*44e90*/  LDL.LU R27, [R1+0x84] ;  /* 0x00008400011b7983 */ /* 0x000ea80000300800 */
[----:B------:R0:W-:Y:S04]  /*44ea0*/  @P3 STG.E.U16 [R24.64], R5 ;  /* 0x0000000518003986 */ /* 0x0001e8000c10150a */
[----:B0-----:R-:W3:Y:S01]  /*44eb0*/  LDL R25, [R1+0x140] ;  /* 0x0001400001197983 */ /* 0x001ee20000100800 */
[----:B------:R-:W-:-:S02]  /*44ec0*/  LEA R2, P5, R8, R28, 0x1 ;  /* 0x0000001c08027211 */ /* 0x000fc400078a08ff */
[----:B------:R-:W-:Y:S02]  /*44ed0*/  LEA R24, P6, R4, R28, 0x1 ;  /* 0x0000001c04187211 */ /* 0x000fe400078c08ff */
[----:B------:R-:W-:Y:S01]  /*44ee0*/  LEA.HI.X.SX32 R3, R8, R0, 0x1, P5 ;  /* 0x0000000008037211 */ /* 0x000fe200028f0eff */
[C---:B------:R-:W-:Y:S01]  /*44ef0*/  IMAD R8, R12.reuse, c[0x0][0x198], RZ ;  /* 0x000066000c087a24 */ /* 0x040fe200078e02ff */
[----:B------:R-:W-:Y:S02]  /*44f00*/  ISETP.LT.AND P3, PT, R12, c[0x0][0x17c], !P0 ;  /* 0x00005f000c007a0c */ /* 0x000fe40004761270 */
[----:B------:R-:W4:Y:S04]  /*44f10*/  LDL.LU R12, [R1+0x150] ;  /* 0x00015000010c7983 */ /* 0x000f280000300800 */
[----:B------:R0:W-:Y:S02]  /*44f20*/  @P4 STG.E.U16 [R2.64], R21 ;  /* 0x0000001502004986 */ /* 0x0001e4000c10150a */
[----:B0-----:R-:W-:-:S04]  /*44f30*/  LEA R2, P4, R8, R28, 0x1 ;  /* 0x0000001c08027211 */ /* 0x001fc800078808ff */
[-C--:B------:R-:W-:Y:S02]  /*44f40*/  LEA.HI.X.SX32 R3, R8, R0.reuse, 0x1, P4 ;  /* 0x0000000008037211 */ /* 0x080fe400020f0eff */
[----:B---3--:R-:W-:Y:S02]  /*44f50*/  ISETP.LT.AND P5, PT, R25, c[0x0][0x17c], !P0 ;  /* 0x00005f0019007a0c */ /* 0x008fe400047a1270 */
[----:B------:R-:W-:Y:S02]  /*44f60*/  LEA.HI.X.SX32 R25, R4, R0, 0x1, P6 ;  /* 0x0000000004197211 */ /* 0x000fe400030f0eff */
[----:B------:R-:W3:Y:S04]  /*44f70*/  LDL.LU R4, [R1+0x140] ;  /* 0x0001400001047983 */ /* 0x000ee80000300800 */
[----:B------:R0:W-:Y:S04]  /*44f80*/  @P2 STG.E.U16 [R24.64], R17 ;  /* 0x0000001118002986 */ /* 0x0001e8000c10150a */
[----:B0-----:R-:W2:Y:S04]  /*44f90*/  LDL.LU R25, [R1+0x144] ;  /* 0x0001440001197983 */ /* 0x001ea80000300800 */
[----:B------:R-:W4:Y:S01]  /*44fa0*/  LDL.LU R8, [R1+0x18c] ;  /* 0x00018c0001087983 */ /* 0x000f220000300800 */
[----:B-----5:R-:W-:-:S03]  /*44fb0*/  PRMT R5, R26, 0x7632, R5 ;  /* 0x000076321a057816 */ /* 0x020fc60000000005 */
[----:B------:R-:W-:Y:S01]  /*44fc0*/  @P3 STG.E.U16 [R2.64], R13 ;  /* 0x0000000d02003986 */ /* 0x000fe2000c10150a */
[----:B---3--:R-:W-:-:S05]  /*44fd0*/  IMAD R4, R4, c[0x0][0x198], RZ ;  /* 0x0000660004047a24 */ /* 0x008fca00078e02ff */
[----:B------:R-:W-:Y:S02]  /*44fe0*/  LEA R24, P6, R4, R28, 0x1 ;  /* 0x0000001c04187211 */ /* 0x000fe400078c08ff */
[C---:B--2---:R-:W-:Y:S02]  /*44ff0*/  ISETP.LT.AND P4, PT, R25.reuse, c[0x0][0x17c], !P0 ;  /* 0x00005f0019007a0c */ /* 0x044fe40004781270 */
[----:B----4-:R-:W-:Y:S01]  /*45000*/  ISETP.LT.AND P2, PT, R8, c[0x0][0x17c], !P0 ;  /* 0x00005f0008007a0c */ /* 0x010fe20004741270 */
[----:B------:R-:W-:Y:S01]  /*45010*/  IMAD R8, R25, c[0x0][0x198], RZ ;  /* 0x0000660019087a24 */ /* 0x000fe200078e02ff */
[----:B------:R-:W-:Y:S02]  /*45020*/  LEA.HI.X.SX32 R25, R4, R0, 0x1, P6 ;  /* 0x0000000004197211 */ /* 0x000fe400030f0eff */
[----:B------:R-:W2:Y:S04]  /*45030*/  LDL.LU R4, [R1+0x148] ;  /* 0x0001480001047983 */ /* 0x000ea80000300800 */
[----:B------:R0:W-:Y:S04]  /*45040*/  @P5 STG.E.U16 [R24.64], R9 ;  /* 0x0000000918005986 */ /* 0x0001e8000c10150a */
[----:B------:R-:W3:Y:S04]  /*45050*/  LDL.LU R26, [R1+0x15c] ;  /* 0x00015c00011a7983 */ /* 0x000ee80000300800 */
[----:B0-----:R-:W4:Y:S01]  /*45060*/  LDL.LU R25, [R1+0x14c] ;  /* 0x00014c0001197983 */ /* 0x001f220000300800 */
[----:B------:R-:W-:-:S04]  /*45070*/  LEA R2, P6, R8, R28, 0x1 ;  /* 0x0000001c08027211 */ /* 0x000fc800078c08ff */
[----:B------:R-:W-:-:S05]  /*45080*/  LEA.HI.X.SX32 R3, R8, R0, 0x1, P6 ;  /* 0x0000000008037211 */ /* 0x000fca00030f0eff */
[----:B------:R-:W-:Y:S01]  /*45090*/  @P4 STG.E.U16 [R2.64], R5 ;  /* 0x0000000502004986 */ /* 0x000fe2000c10150a */
[C---:B--2---:R-:W-:Y:S01]  /*450a0*/  ISETP.LT.AND P3, PT, R4.reuse, c[0x0][0x17c], !P0 ;  /* 0x00005f0004007a0c */ /* 0x044fe20004761270 */
[----:B------:R-:W-:-:S05]  /*450b0*/  IMAD R4, R4, c[0x0][0x198], RZ ;  /* 0x0000660004047a24 */ /* 0x000fca00078e02ff */
[C---:B------:R-:W-:Y:S02]  /*450c0*/  LEA R24, P5, R4.reuse, R28, 0x1 ;  /* 0x0000001c04187211 */ /* 0x040fe400078a08ff */
[C---:B----4-:R-:W-:Y:S01]  /*450d0*/  ISETP.LT.AND P6, PT, R25.reuse, c[0x0][0x17c], !P0 ;  /* 0x00005f0019007a0c */ /* 0x050fe200047c1270 */
[----:B------:R-:W-:Y:S01]  /*450e0*/  IMAD R8, R25, c[0x0][0x198], RZ ;  /* 0x0000660019087a24 */ /* 0x000fe200078e02ff */
[----:B------:R-:W-:Y:S02]  /*450f0*/  LEA.HI.X.SX32 R25, R4, R0, 0x1, P5 ;  /* 0x0000000004197211 */ /* 0x000fe400028f0eff */
[----:B------:R-:W-:Y:S02]  /*45100*/  PRMT R4, R27, 0x7632, R4 ;  /* 0x000076321b047816 */ /* 0x000fe40000000004 */
[----:B------:R-:W2:Y:S04]  /*45110*/  LDL.LU R27, [R1+0x34] ;  /* 0x00003400011b7983 */ /* 0x000ea80000300800 */
[----:B------:R0:W-:Y:S04]  /*45120*/  @P3 STG.E.U16 [R24.64], R4 ;  /* 0x0000000418003986 */ /* 0x0001e8000c10150a */
[----:B0-----:R-:W4:Y:S01]  /*45130*/  LDL.LU R24, [R1+0xc4] ;  /* 0x0000c40001187983 */ /* 0x001f220000300800 */
[----:B------:R-:W-:-:S03]  /*45140*/  LEA R2, P5, R8, R28, 0x1 ;  /* 0x0000001c08027211 */ /* 0x000fc600078a08ff */
[----:B------:R-:W5:Y:S01]  /*45150*/  LDL.LU R25, [R1+0x154] ;  /* 0x0001540001197983 */ /* 0x000f620000300800 */
[----:B------:R-:W-:Y:S01]  /*45160*/  LEA.HI.X.SX32 R3, R8, R0, 0x1, P5 ;  /* 0x0000000008037211 */ /* 0x000fe200028f0eff */
[C---:B------:R-:W-:Y:S01]  /*45170*/  IMAD R4, R12.reuse, c[0x0][0x198], RZ ;  /* 0x000066000c047a24 */ /* 0x040fe200078e02ff */
[----:B------:R-:W-:Y:S02]  /*45180*/  ISETP.LT.AND P4, PT, R12, c[0x0][0x17c], !P0 ;  /* 0x00005f000c007a0c */ /* 0x000fe40004781270 */
[----:B------:R-:W2:Y:S01]  /*45190*/  LDL.LU R12, [R1+0x164] ;  /* 0x00016400010c7983 */ /* 0x000ea20000300800 */
[----:B----4-:R-:W-:-:S05]  /*451a0*/  PRMT R5, R24, 0x7632, R5 ;  /* 0x0000763218057816 */ /* 0x010fca0000000005 */
[----:B------:R0:W-:Y:S02]  /*451b0*/  @P6 STG.E.U16 [R2.64], R5 ;  /* 0x0000000502006986 */ /* 0x0001e4000c10150a */
[----:B0-----:R-:W-:Y:S02]  /*451c0*/  PRMT R5, R16, 0x7632, R5 ;  /* 0x0000763210057816 */ /* 0x001fe40000000005 */
[----:B------:R-:W4:Y:S04]  /*451d0*/  LDL.LU R16, [R1+0x168] ;  /* 0x0001680001107983 */ /* 0x000f280000300800 */
[----:B------:R-:W2:Y:S01]  /*451e0*/  LDL.LU R3, [R1+0x158] ;  /* 0x0001580001037983 */ /* 0x000ea20000300800 */
[C---:B-----5:R-:W-:Y:S01]  /*451f0*/  IMAD R8, R25.reuse, c[0x0][0x198], RZ ;  /* 0x0000660019087a24 */ /* 0x060fe200078e02ff */
[----:B------:R-:W-:-:S02]  /*45200*/  ISETP.LT.AND P3, PT, R25, c[0x0][0x17c], !P0 ;  /* 0x00005f0019007a0c */ /* 0x000fc40004761270 */
[-C--:B------:R-:W-:Y:S02]  /*45210*/  LEA R24, P5, R4, R28.reuse, 0x1 ;  /* 0x0000001c04187211 */ /* 0x080fe400078a08ff */
[----:B------:R-:W-:Y:S02]  /*45220*/  LEA R2, P6, R8, R28, 0x1 ;  /* 0x0000001c08027211 */ /* 0x000fe400078c08ff */
[----:B------:R-:W-:-:S05]  /*45230*/  LEA.HI.X.SX32 R25, R4, R0, 0x1, P5 ;  /* 0x0000000004197211 */ /* 0x000fca00028f0eff */
[----:B------:R-:W-:Y:S01]  /*45240*/  @P4 STG.E.U16 [R24.64], R5 ;  /* 0x0000000518004986 */ /* 0x000fe2000c10150a */
[C---:B--2---:R-:W-:Y:S01]  /*45250*/  ISETP.LT.AND P5, PT, R3.reuse, c[0x0][0x17c], !P0 ;  /* 0x00005f0003007a0c */ /* 0x044fe200047a1270 */
[----:B------:R-:W-:Y:S01]  /*45260*/  IMAD R4, R3, c[0x0][0x198], RZ ;  /* 0x0000660003047a24 */ /* 0x000fe200078e02ff */
[----:B------:R-:W-:Y:S02]  /*45270*/  LEA.HI.X.SX32 R3, R8, R0, 0x1, P6 ;  /* 0x0000000008037211 */ /* 0x000fe400030f0eff */
[----:B------:R-:W-:Y:S02]  /*45280*/  PRMT R8, R6, 0x7632, R8 ;  /* 0x0000763206087816 */ /* 0x000fe40000000008 */
[----:B------:R-:W2:Y:S04]  /*45290*/  LDL.LU R6, [R1+0xf4c] ;  /* 0x000f4c0001067983 */ /* 0x000ea80000300800 */
[----:B------:R0:W-:Y:S04]  /*452a0*/  @P3 STG.E.U16 [R2.64], R8 ;  /* 0x0000000802003986 */ /* 0x0001e8000c10150a */
[----:B0-----:R-:W5:Y:S04]  /*452b0*/  LDL.LU R8, [R1+0xa4] ;  /* 0x0000a40001087983 */ /* 0x001f680000300800 */
[----:B------:R-:W2:Y:S01]  /*452c0*/  LDL.LU R2, [R1+0x160] ;  /* 0x0001600001027983 */ /* 0x000ea20000300800 */
[----:B------:R-:W-:Y:S01]  /*452d0*/  LEA R24, P6, R4, R28, 0x1 ;  /* 0x0000001c04187211 */ /* 0x000fe200078c08ff */
[C---:B---3--:R-:W-:Y:S01]  /*452e0*/  IMAD R3, R26.reuse, c[0x0][0x198], RZ ;  /* 0x000066001a037a24 */ /* 0x048fe200078e02ff */
[----:B------:R-:W-:-:S02]  /*452f0*/  ISETP.LT.AND P4, PT, R26, c[0x0][0x17c], !P0 ;  /* 0x00005f001a007a0c */ /* 0x000fc40004781270 */
[----:B------:R-:W-:Y:S01]  /*45300*/  LEA.HI.X.SX32 R25, R4, R0, 0x1, P6 ;  /* 0x0000000004197211 */ /* 0x000fe200030f0eff */
[----:B------:R-:W3:Y:S01]  /*45310*/  LDL.LU R26, [R1+0x170] ;  /* 0x00017000011a7983 */ /* 0x000ee20000300800 */
[----:B-----5:R-:W-:Y:S01]  /*45320*/  PRMT R5, R8, 0x7632, R5 ;  /* 0x0000763208057816 */ /* 0x020fe20000000005 */
[C---:B--2---:R-:W-:Y:S01]  /*45330*/  IMAD R4, R2.reuse, c[0x0][0x198], RZ ;  /* 0x0000660002047a24 */ /* 0x044fe200078e02ff */
[----:B------:R-:W-:-:S03]  /*45340*/  ISETP.LT.AND P3, PT, R2, c[0x0][0x17c], !P0 ;  /* 0x00005f0002007a0c */ /* 0x000fc60004761270 */
[----:B------:R0:W-:Y:S01]  /*45350*/  @P5 STG.E.U16 [R24.64], R5 ;  /* 0x0000000518005986 */ /* 0x0001e2000c10150a */
[----:B------:R-:W-:-:S04]  /*45360*/  LEA R2, P6, R3, R28, 0x1 ;  /* 0x0000001c03027211 */ /* 0x000fc800078c08ff */
[----:B------:R-:W-:Y:S02]  /*45370*/  LEA.HI.X.SX32 R3, R3, R0, 0x1, P6 ;  /* 0x0000000003037211 */ /* 0x000fe400030f0eff */
[C---:B0-----:R-:W-:Y:S02]  /*45380*/  LEA R24, P5, R4.reuse, R28, 0x1 ;  /* 0x0000001c04187211 */ /* 0x041fe400078a08ff */
[----:B------:R-:W-:Y:S02]  /*45390*/  PRMT R5, R27, 0x7632, R5 ;  /* 0x000076321b057816 */ /* 0x000fe40000000005 */
[----:B------:R-:W-:Y:S01]  /*453a0*/  LEA.HI.X.SX32 R25, R4, R0, 0x1, P5 ;  /* 0x0000000004197211 */ /* 0x000fe200028f0eff */
[----:B------:R-:W2:Y:S01]  /*453b0*/  LDL.LU R27, [R1+0x174] ;  /* 0x00017400011b7983 */ /* 0x000ea20000300800 */
[----:B------:R-:W-:Y:S01]  /*453c0*/  PRMT R4, R7, 0x7632, R4 ;  /* 0x0000763207047816 */ /* 0x000fe20000000004 */
[C---:B------:R-:W-:Y:S01]  /*453d0*/  IMAD R8, R12.reuse, c[0x0][0x198], RZ ;  /* 0x000066000c087a24 */ /* 0x040fe200078e02ff */
[----:B------:R-:W-:Y:S01]  /*453e0*/  ISETP.LT.AND P6, PT, R12, c[0x0][0x17c], !P0 ;  /* 0x00005f000c007a0c */ /* 0x000fe200047c1270 */
[----:B------:R-:W-:Y:S04]  /*453f0*/  @P4 STG.E.U16 [R2.64], R5 ;  /* 0x0000000502004986 */ /* 0x000fe8000c10150a */
[----:B------:R-:W5:Y:S04]  /*45400*/  LDL.LU R12, [R1+0x178] ;  /* 0x00017800010c7983 */ /* 0x000f680000300800 */
[----:B------:R-:W2:Y:S04]  /*45410*/  LDL.LU R7, [R1+0xf48] ;  /* 0x000f480001077983 */ /* 0x000ea80000300800 */
[----:B------:R0:W-:Y:S04]  /*45420*/  @P3 STG.E.U16 [R24.64], R4 ;  /* 0x0000000418003986 */ /* 0x0001e8000c10150a */
[----:B0-----:R-:W2:Y:S04]  /*45430*/  LDL.LU R24, [R1+0x64] ;  /* 0x0000640001187983 */ /* 0x001ea80000300800 */
[----:B------:R-:W3:Y:S01]  /*45440*/  LDL.LU R25, [R1+0x16c] ;  /* 0x00016c0001197983 */ /* 0x000ee20000300800 */
[----:B------:R-:W-:Y:S01]  /*45450*/  LEA R2, P5, R8, R28, 0x1 ;  /* 0x0000001c08027211 */ /* 0x000fe200078a08ff */
[C---:B----4-:R-:W-:Y:S01]  /*45460*/  IMAD R4, R16.reuse, c[0x0][0x198], RZ ;  /* 0x0000660010047a24 */ /* 0x050fe200078e02ff */
[----:B------:R-:W-:-:S02]  /*45470*/  ISETP.LT.AND P4, PT, R16, c[0x0][0x17c], !P0 ;  /* 0x00005f0010007a0c */ /* 0x000fc40004781270 */
[----:B------:R-:W-:Y:S01]  /*45480*/  LEA.HI.X.SX32 R3, R8, R0, 0x1, P5 ;  /* 0x0000000008037211 */ /* 0x000fe200028f0eff */
[----:B------:R-:W4:Y:S01]  /*45490*/  LDL.LU R16, [R1+0x17c] ;  /* 0x00017c0001107983 */ /* 0x000f220000300800 */
[----:B--2---:R-:W-:Y:S01]  /*454a0*/  PRMT R5, R24, 0x7632, R5 ;  /* 0x0000763218057816 */ /* 0x004fe20000000005 */
[C---:B---3--:R-:W-:Y:S01]  /*454b0*/  IMAD R8, R25.reuse, c[0x0][0x198], RZ ;  /* 0x0000660019087a24 */ /* 0x048fe200078e02ff */
[----:B------:R-:W-:-:S03]  /*454c0*/  ISETP.LT.AND P3, PT, R25, c[0x0][0x17c], !P0 ;  /* 0x00005f0019007a0c */ /* 0x000fc60004761270 */
[----:B------:R0:W-:Y:S01]  /*454d0*/  @P6 STG.E.U16 [R2.64], R5 ;  /* 0x0000000502006986 */ /* 0x0001e2000c10150a */
[----:B------:R-:W-:-:S04]  /*454e0*/  LEA R24, P5, R4, R28, 0x1 ;  /* 0x0000001c04187211 */ /* 0x000fc800078a08ff */
[----:B------:R-:W-:Y:S02]  /*454f0*/  LEA.HI.X.SX32 R25, R4, R0, 0x1, P5 ;  /* 0x0000000004197211 */ /* 0x000fe400028f0eff */
[----:B0-----:R-:W-:Y:S02]  /*45500*/  LEA R2, P6, R8, R28, 0x1 ;  /* 0x0000001c08027211 */ /* 0x001fe400078c08ff */
[----:B------:R-:W-:Y:S02]  /*45510*/  PRMT R5, R20, 0x7632, R5 ;  /* 0x0000763214057816 */ /* 0x000fe40000000005 */
[----:B------:R-:W2:Y:S01]  /*45520*/  LDL.LU R20, [R1+0x180] ;  /* 0x0001800001147983 */ /* 0x000ea20000300800 */
[----:B------:R-:W-:Y:S02]  /*45530*/  LEA.HI.X.SX32 R3, R8, R0, 0x1, P6 ;  /* 0x0000000008037211 */ /* 0x000fe400030f0eff */
[----:B------:R-:W-:Y:S02]  /*45540*/  PRMT R8, R29, 0x7632, R8 ;  /* 0x000076321d087816 */ /* 0x000fe40000000008 */
[----:B------:R-:W3:Y:S04]  /*45550*/  LDL.LU R29, [R1+0x184] ;  /* 0x00018400011d7983 */ /* 0x000ee80000300800 */
[----:B------:R-:W-:Y:S01]  /*45560*/  @P4 STG.E.U16 [R24.64], R5 ;  /* 0x0000000518004986 */ /* 0x000fe2000c10150a */
[----:B------:R-:W-:-:S03]  /*45570*/  ISETP.LT.AND P4, PT, R27, c[0x0][0x17c], !P0 ;  /* 0x00005f001b007a0c */ /* 0x000fc60004781270 */
[----:B------:R0:W-:Y:S02]  /*45580*/  @P3 STG.E.U16 [R2.64], R8 ;  /* 0x0000000802003986 */ /* 0x0001e4000c10150a */
[----:B0-----:R-:W-:Y:S02]  /*45590*/  IMAD R3, R27, c[0x0][0x198], RZ ;  /* 0x000066001b037a24 */ /* 0x001fe400078e02ff */
[----:B------:R-:W3:Y:S01]  /*455a0*/  LDL.LU R27, [R1+0x190] ;  /* 0x00019000011b7983 */ /* 0x000ee20000300800 */
[C---:B------:R-:W-:Y:S01]  /*455b0*/  IMAD R4, R26.reuse, c[0x0][0x198], RZ ;  /* 0x000066001a047a24 */ /* 0x040fe200078e02ff */
[----:B------:R-:W-:Y:S02]  /*455c0*/  ISETP.LT.AND P5, PT, R26, c[0x0][0x17c], !P0 ;  /* 0x00005f001a007a0c */ /* 0x000fe400047a1270 */
[----:B-----5:R-:W-:Y:S01]  /*455d0*/  ISETP.LT.AND P3, PT, R12, c[0x0][0x17c], !P0 ;  /* 0x00005f000c007a0c */ /* 0x020fe20004761270 */
[----:B----4-:R-:W-:Y:S01]  /*455e0*/  IMAD R8, R16, c[0x0][0x198], RZ ;  /* 0x0000660010087a24 */ /* 0x010fe200078e02ff */
[C---:B------:R-:W-:Y:S01]  /*455f0*/  LEA R24, P6, R4.reuse, R28, 0x1 ;  /* 0x0000001c04187211 */ /* 0x040fe200078c08ff */
[----:B------:R-:W4:Y:S03]  /*45600*/  LDL.LU R26, [R1+0x198] ;  /* 0x00019800011a7983 */ /* 0x000f260000300800 */
[----:B------:R-:W-:-:S02]  /*45610*/  LEA.HI.X.SX32 R25, R4, R0, 0x1, P6 ;  /* 0x0000000004197211 */ /* 0x000fc400030f0eff */
[----:B------:R-:W-:Y:S01]  /*45620*/  PRMT R4, R5, 0x7632, R4 ;  /* 0x0000763205047816 */ /* 0x000fe20000000004 */
[----:B------:R-:W-:Y:S01]  /*45630*/  IMAD R5, R12, c[0x0][0x198], RZ ;  /* 0x000066000c057a24 */ /* 0x000fe200078e02ff */
[----:B------:R-:W-:-:S03]  /*45640*/  LEA R2, P6, R3, R28, 0x1 ;  /* 0x0000001c03027211 */ /* 0x000fc600078c08ff */
[----:B------:R0:W-:Y:S01]  /*45650*/  @P5 STG.E.U16 [R24.64], R4 ;  /* 0x0000000418005986 */ /* 0x0001e2000c10150a */
[----:B------:R-:W-:Y:S02]  /*45660*/  PRMT R21, R21, 0x7632, R21 ;  /* 0x0000763215157816 */ /* 0x000fe40000000015 */
[----:B------:R-:W-:Y:S02]  /*45670*/  LEA.HI.X.SX32 R3, R3, R0, 0x1, P6 ;  /* 0x0000000003037211 */ /* 0x000fe400030f0eff */
[----:B------:R-:W-:Y:S02]  /*45680*/  ISETP.LT.AND P6, PT, R16, c[0x0][0x17c], !P0 ;  /* 0x00005f0010007a0c */ /* 0x000fe400047c1270 */
[----:B------:R-:W-:Y:S02]  /*45690*/  PRMT R17, R17, 0x7632, R17 ;  /* 0x0000763211117816 */ /* 0x000fe40000000011 */
[C---:B0-----:R-:W-:Y:S01]  /*456a0*/  LEA R4, P5, R5.reuse, R28, 0x1 ;  /* 0x0000001c05047211 */ /* 0x041fe200078a08ff */
[----:B------:R0:W-:Y:S03]  /*456b0*/  @P4 STG.E.U16 [R2.64], R21 ;  /* 0x0000001502004986 */ /* 0x0001e6000c10150a */
[----:B------:R-:W-:Y:S01]  /*456c0*/  LEA.HI.X.SX32 R5, R5, R0, 0x1, P5 ;  /* 0x0000000005057211 */ /* 0x000fe200028f0eff */
[----:B------:R-:W5:Y:S01]  /*456d0*/  LDL.LU R25, [R1+0x88] ;  /* 0x0000880001197983 */ /* 0x000f620000300800 */
[----:B------:R-:W-:-:S03]  /*456e0*/  PRMT R13, R13, 0x7632, R13 ;  /* 0x000076320d0d7816 */ /* 0x000fc6000000000d */
[----:B------:R1:W-:Y:S01]  /*456f0*/  @P3 STG.E.U16 [R4.64], R17 ;  /* 0x0000001104003986 */ /* 0x0003e2000c10150a */
[----:B0-----:R-:W-:-:S04]  /*45700*/  LEA R2, P5, R8, R28, 0x1 ;  /* 0x0000001c08027211 */ /* 0x001fc800078a08ff */
[----:B------:R-:W-:Y:S01]  /*45710*/  LEA.HI.X.SX32 R3, R8, R0, 0x1, P5 ;  /* 0x0000000008037211 */ /* 0x000fe200028f0eff */
[----:B------:R-:W-:Y:S01]  /*45720*/  IMAD.MOV.U32 R16, RZ, RZ, c[0x0][0x198] ;  /* 0x00006600ff107624 */ /* 0x000fe200078e00ff */
[----:B-1----:R-:W4:Y:S04]  /*45730*/  LDL R17, [R1+0x98] ;  /* 0x0000980001117983 */ /* 0x002f280000100800 */
[----:B------:R0:W-:Y:S01]  /*45740*/  @P6 STG.E.U16 [R2.64], R13 ;  /* 0x0000000d02006986 */ /* 0x0001e2000c10150a */
[C---:B--2---:R-:W-:Y:S01]  /*45750*/  IMAD R4, R20.reuse, c[0x0][0x198], RZ ;  /* 0x0000660014047a24 */ /* 0x044fe200078e02ff */
[----:B------:R-:W-:Y:S02]  /*45760*/  ISETP.LT.AND P4, PT, R20, c[0x0][0x17c], !P0 ;  /* 0x00005f0014007a0c */ /* 0x000fe40004781270 */
[----:B------:R-:W2:Y:S01]  /*45770*/  LDL.LU R20, [R1+0x19c] ;  /* 0x00019c0001147983 */ /* 0x000ea20000300800 */
[----:B---3--:R-:W-:Y:S01]  /*45780*/  IMAD R5, R29, c[0x0][0x198], RZ ;  /* 0x000066001d057a24 */ /* 0x008fe200078e02ff */
[----:B------:R-:W-:-:S02]  /*45790*/  LEA R12, P5, R4, R28, 0x1 ;  /* 0x0000001c040c7211 */ /* 0x000fc400078a08ff */
[----:B------:R-:W3:Y:S01]  /*457a0*/  LDL R24, [R1+0xc8] ;  /* 0x0000c80001187983 */ /* 0x000ee20000100800 */
[----:B------:R-:W-:Y:S02]  /*457b0*/  ISETP.LT.AND P3, PT, R29, c[0x0][0x17c], !P0 ;  /* 0x00005f001d007a0c */ /* 0x000fe40004761270 */
[C---:B0-----:R-:W-:Y:S01]  /*457c0*/  LEA R2, P6, R5.reuse, R28, 0x1 ;  /* 0x0000001c05027211 */ /* 0x041fe200078c08ff */
[----:B------:R-:W3:Y:S01]  /*457d0*/  LDL.LU R29, [R1+0x1a0] ;  /* 0x0001a000011d7983 */ /* 0x000ee20000300800 */
[-C--:B------:R-:W-:Y:S01]  /*457e0*/  LEA.HI.X.SX32 R13, R4, R0.reuse, 0x1, P5 ;  /* 0x00000000040d7211 */ /* 0x080fe200028f0eff */
[----:B------:R-:W-:Y:S01]  /*457f0*/  IMAD R4, R16, 0x2, R5 ;  /* 0x0000000210047824 */ /* 0x000fe200078e0205 */
[----:B------:R-:W-:Y:S02]  /*45800*/  LEA.HI.X.SX32 R3, R5, R0, 0x1, P6 ;  /* 0x0000000005037211 */ /* 0x000fe400030f0eff */
[----:B------:R-:W-:Y:S02]  /*45810*/  ISETP.LT.AND P5, PT, R27, c[0x0][0x17c], !P0 ;  /* 0x00005f001b007a0c */ /* 0x000fe400047a1270 */
[----:B------:R-:W3:Y:S04]  /*45820*/  LDL.LU R27, [R1+0x1a4] ;  /* 0x0001a400011b7983 */ /* 0x000ee80000300800 */
[----:B------:R-:W3:Y:S04]  /*45830*/  LDL.LU R21, [R1+0xb8] ;  /* 0x0000b80001157983 */ /* 0x000ee80000300800 */
[----:B------:R-:W3:Y:S01]  /*45840*/  LDL.LU R5, [R1+0x194] ;  /* 0x0001940001057983 */ /* 0x000ee20000300800 */
[----:B------:R-:W-:-:S02]  /*45850*/  PRMT R9, R9, 0x7632, R9 ;  /* 0x0000763209097816 */ /* 0x000fc40000000009 */
[----:B------:R-:W-:-:S03]  /*45860*/  LEA R8, P6, R4, R28, 0x1 ;  /* 0x0000001c04087211 */ /* 0x000fc600078c08ff */
[----:B------:R0:W-:Y:S02]  /*45870*/  @P4 STG.E.U16 [R12.64], R9 ;  /* 0x000000090c004986 */ /* 0x0001e4000c10150a */
[----:B0-----:R-:W-:Y:S02]  /*45880*/  LEA.HI.X.SX32 R9, R4, R0, 0x1, P6 ;  /* 0x0000000004097211 */ /* 0x001fe400030f0eff */
[----:B----4-:R0:W-:Y:S04]  /*45890*/  @P3 STG.E.U16 [R2.64], R17 ;  /* 0x0000001102003986 */ /* 0x0101e8000c10150a */
[----:B-----5:R1:W-:Y:S01]  /*458a0*/  @P1 STG.E.U16 [R8.64], R25 ;  /* 0x0000001908001986 */ /* 0x0203e2000c10150a */
[----:B------:R-:W-:-:S03]  /*458b0*/  ISETP.LT.AND P3, PT, R26, c[0x0][0x17c], !P0 ;  /* 0x00005f001a007a0c */ /* 0x000fc60004761270 */
[----:B------:R-:W4:Y:S04]  /*458c0*/  LDL.LU R26, [R1+0x1ac] ;  /* 0x0001ac00011a7983 */ /* 0x000f280000300800 */
[----:B------:R-:W5:Y:S01]  /*458d0*/  LDL.LU R13, [R1+0x38] ;  /* 0x00003800010d7983 */ /* 0x000f620000300800 */
[----:B--2---:R-:W-:-:S03]  /*458e0*/  ISETP.LT.AND P1, PT, R20, c[0x0][0x17c], !P0 ;  /* 0x00005f0014007a0c */ /* 0x004fc60004721270 */
[----:B------:R-:W2:Y:S04]  /*458f0*/  LDL.LU R20, [R1+0x18] ;  /* 0x0000180001147983 */ /* 0x000ea80000300800 */
[----:B0-----:R-:W2:Y:S01]  /*45900*/  LDL.LU R17, [R1+0x68] ;  /* 0x0000680001117983 */ /* 0x001ea20000300800 */
[----:B---3--:R-:W-:Y:S01]  /*45910*/  ISETP.LT.AND P4, PT, R5, c[0x0][0x17c], !P0 ;  /* 0x00005f0005007a0c */ /* 0x008fe20004781270 */
[----:B------:R-:W-:-:S04]  /*45920*/  IMAD R5, R16, 0x2, R4 ;  /* 0x0000000210057824 */ /* 0x000fc800078e0204 */
[----:B------:R-:W-:Y:S01]  /*45930*/  IMAD R4, R16, 0x2, R5 ;  /* 0x0000000210047824 */ /* 0x000fe200078e0205 */
[----:B------:R-:W-:-:S04]  /*45940*/  LEA R2, P6, R5, R28, 0x1 ;  /* 0x0000001c05027211 */ /* 0x000fc800078c08ff */
[----:B------:R-:W-:Y:S01]  /*45950*/  LEA.HI.X.SX32 R3, R5, R0, 0x1, P6 ;  /* 0x0000000005037211 */ /* 0x000fe200030f0eff */
[----:B------:R-:W-:Y:S01]  /*45960*/  IMAD R5, R16, 0x2, R4 ;  /* 0x0000000210057824 */ /* 0x000fe200078e0204 */
[----:B-1----:R-:W-:-:S03]  /*45970*/  LEA R8, P6, R4, R28, 0x1 ;  /* 0x0000001c04087211 */ /* 0x002fc600078c08ff */
[----:B------:R0:W-:Y:S01]  /*45980*/  @P2 STG.E.U16 [R2.64], R24 ;  /* 0x0000001802002986 */ /* 0x0001e2000c10150a */
[----:B------:R-:W-:Y:S02]  /*45990*/  LEA.HI.X.SX32 R9, R4, R0, 0x1, P6 ;  /* 0x0000000004097211 */ /* 0x000fe400030f0eff */
[----:B------:R-:W-:Y:S01]  /*459a0*/  ISETP.LT.AND P2, PT, R29, c[0x0][0x17c], !P0 ;  /* 0x00005f001d007a0c */ /* 0x000fe20004741270 */
[----:B------:R-:W-:Y:S01]  /*459b0*/  IMAD R4, R16, 0x2, R5 ;  /* 0x0000000210047824 */ /* 0x000fe200078e0205 */
[----:B------:R-:W3:Y:S01]  /*459c0*/  LDL.LU R29, [R1+0x1b8] ;  /* 0x0001b800011d7983 */ /* 0x000ee20000300800 */
[----:B0-----:R-:W-:-:S03]  /*459d0*/  LEA R2, P6, R5, R28, 0x1 ;  /* 0x0000001c05027211 */ /* 0x001fc600078c08ff */
[----:B------:R-:W2:Y:S01]  /*459e0*/  LDL.LU R24, [R1+0x48] ;  /* 0x0000480001187983 */ /* 0x000ea20000300800 */
[----:B------:R-:W-:-:S03]  /*459f0*/  LEA.HI.X.SX32 R3, R5, R0, 0x1, P6 ;  /* 0x0000000005037211 */ /* 0x000fc600030f0eff */
[----:B------:R-:W2:Y:S04]  /*45a00*/  LDL R5, [R1+0xd8] ;  /* 0x0000d80001057983 */ /* 0x000ea80000100800 */
[----:B--2---:R0:W-:Y:S01]  /*45a10*/  @P5 STG.E.U16 [R8.64], R5 ;  /* 0x0000000508005986 */ /* 0x0041e2000c10150a */
[----:B------:R-:W-:-:S03]  /*45a20*/  ISETP.LT.AND P5, PT, R27, c[0x0][0x17c], !P0 ;  /* 0x00005f001b007a0c */ /* 0x000fc600047a1270 */
[----:B------:R-:W2:Y:S01]  /*45a30*/  LDL.LU R27, [R1+0x28] ;  /* 0x00002800011b7983 */ /* 0x000ea20000300800 */
[----:B0-----:R-:W-:Y:S01]  /*45a40*/  LEA R8, P6, R4, R28, 0x1 ;  /* 0x0000001c04087211 */ /* 0x001fe200078c08ff */
[----:B------:R-:W-:-:S03]  /*45a50*/  IMAD R5, R16, 0x2, R4 ;  /* 0x0000000210057824 */ /* 0x000fc600078e0204 */
[----:B------:R-:W-:Y:S02]  /*45a60*/  LEA.HI.X.SX32 R9, R4, R0, 0x1, P6 ;  /* 0x0000000004097211 */ /* 0x000fe400030f0eff */
[----:B------:R-:W2:Y:S04]  /*45a70*/  LDL.LU R4, [R1+0x1a8] ;  /* 0x0001a80001047983 */ /* 0x000ea80000300800 */
[----:B------:R0:W-:Y:S02]  /*45a80*/  @P4 STG.E.U16 [R2.64], R21 ;  /* 0x0000001502004986 */ /* 0x0001e4000c10150a */
[----:B0-----:R-:W-:-:S04]  /*45a90*/  LEA R2, P6, R5, R28, 0x1 ;  /* 0x0000001c05027211 */ /* 0x001fc800078c08ff */
[----:B------:R-:W-:Y:S02]  /*45aa0*/  LEA.HI.X.SX32 R3, R5, R0, 0x1, P6 ;  /* 0x0000000005037211 */ /* 0x000fe400030f0eff */
[----:B--2---:R-:W-:Y:S01]  /*45ab0*/  ISETP.LT.AND P4, PT, R4, c[0x0][0x17c], !P0 ;  /* 0x00005f0004007a0c */ /* 0x004fe20004781270 */
[----:B------:R-:W-:Y:S02]  /*45ac0*/  IMAD R4, R16, 0x2, R5 ;  /* 0x0000000210047824 */ /* 0x000fe400078e0205 */
[----:B------:R-:W2:Y:S04]  /*45ad0*/  LDL R5, [R1+0xa8] ;  /* 0x0000a80001057983 */ /* 0x000ea80000100800 */
[----:B--2---:R0:W-:Y:S01]  /*45ae0*/  @P3 STG.E.U16 [R8.64], R5 ;  /* 0x0000000508003986 */ /* 0x0041e2000c10150a */
[----:B----4-:R-:W-:-:S03]  /*45af0*/  ISETP.LT.AND P3, PT, R26, c[0x0][0x17c], !P0 ;  /* 0x00005f001a007a0c */ /* 0x010fc60004761270 */
[----:B------:R-:W2:Y:S01]  /*45b00*/  LDL.LU R26, [R1+0x1c4] ;  /* 0x0001c400011a7983 */ /* 0x000ea20000300800 */
[----:B0-----:R-:W-:Y:S01]  /*45b10*/  LEA R8, P6, R4, R28, 0x1 ;  /* 0x0000001c04087211 */ /* 0x001fe200078c08ff */
[----:B------:R-:W-:-:S03]  /*45b20*/  IMAD R5, R16, 0x2, R4 ;  /* 0x0000000210057824 */ /* 0x000fc600078e0204 */
[----:B------:R-:W-:Y:S02]  /*45b30*/  LEA.HI.X.SX32 R9, R4, R0, 0x1, P6 ;  /* 0x0000000004097211 */ /* 0x000fe400030f0eff */
[----:B------:R-:W4:Y:S04]  /*45b40*/  LDL.LU R4, [R1+0x1b0] ;  /* 0x0001b00001047983 */ /* 0x000f280000300800 */
[----:B-----5:R0:W-:Y:S02]  /*45b50*/  @P1 STG.E.U16 [R2.64], R13 ;  /* 0x0000000d02001986 */ /* 0x0201e4000c10150a */
[----:B0-----:R-:W-:-:S04]  /*45b60*/  LEA R2, P6, R5, R28, 0x1 ;  /* 0x0000001c05027211 */ /* 0x001fc800078c08ff */
[----:B------:R-:W-:Y:S02]  /*45b70*/  LEA.HI.X.SX32 R3, R5, R0, 0x1, P6 ;  /* 0x0000000005037211 */ /* 0x000fe400030f0eff */
[----:B----4-:R-:W-:Y:S01]  /*45b80*/  ISETP.LT.AND P1, PT, R4, c[0x0][0x17c], !P0 ;  /* 0x00005f0004007a0c */ /* 0x010fe20004721270 */
[----:B------:R-:W-:Y:S02]  /*45b90*/  IMAD R4, R16, 0x2, R5 ;  /* 0x0000000210047824 */ /* 0x000fe400078e0205 */
[----:B------:R-:W4:Y:S04]  /*45ba0*/  LDL.LU R5, [R1+0x1b4] ;  /* 0x0001b40001057983 */ /* 0x000f280000300800 */
[----:B------:R0:W-:Y:S04]  /*45bb0*/  @P2 STG.E.U16 [R8.64], R20 ;  /* 0x0000001408002986 */ /* 0x0001e8000c10150a */
[----:B------:R1:W-:Y:S01]  /*45bc0*/  @P5 STG.E.U16 [R2.64], R17 ;  /* 0x0000001102005986 */ /* 0x0003e2000c10150a */
[----:B0-----:R-:W-:-:S04]  /*45bd0*/  LEA R8, P6, R4, R28, 0x1 ;  /* 0x0000001c04087211 */ /* 0x001fc800078c08ff */
[----:B------:R-:W-:Y:S02]  /*45be0*/  LEA.HI.X.SX32 R9, R4, R0, 0x1, P6 ;  /* 0x0000000004097211 */ /* 0x000fe400030f0eff */
[----:B---3--:R-:W-:Y:S02]  /*45bf0*/  ISETP.LT.AND P5, PT, R29, c[0x0][0x17c], !P0 ;  /* 0x00005f001d007a0c */ /* 0x008fe400047a1270 */
[----:B------:R-:W3:Y:S01]  /*45c00*/  LDL.LU R29, [R1+0x1d4] ;  /* 0x0001d400011d7983 */ /* 0x000ee20000300800 */
[----:B----4-:R-:W-:Y:S01]  /*45c10*/  ISETP.LT.AND P2, PT, R5, c[0x0][0x17c], !P0 ;  /* 0x00005f0005007a0c */ /* 0x010fe20004741270 */
[----:B------:R-:W-:-:S05]  /*45c20*/  IMAD R5, R16, 0x2, R4 ;  /* 0x0000000210057824 */ /* 0x000fca00078e0204 */
[----:B-1----:R-:W-:Y:S01]  /*45c30*/  LEA R2, P6, R5, R28, 0x1 ;  /* 0x0000001c05027211 */ /* 0x002fe200078c08ff */
[----:B------:R-:W-:-:S03]  /*45c40*/  IMAD R4, R16, 0x2, R5 ;  /* 0x0000000210047824 */ /* 0x000fc600078e0205 */
[----:B------:R-:W-:Y:S02]  /*45c50*/  LEA.HI.X.SX32 R3, R5, R0, 0x1, P6 ;  /* 0x0000000005037211 */ /* 0x000fe400030f0eff */
[----:B------:R-:W4:Y:S04]  /*45c60*/  LDL.LU R5, [R1+0x1bc] ;  /* 0x0001bc0001057983 */ /* 0x000f280000300800 */
[----:B------:R0:W-:Y:S02]  /*45c70*/  @P4 STG.E.U16 [R8.64], R24 ;  /* 0x0000001808004986 */ /* 0x0001e4000c10150a */
        /* <DEDUP_REMOVED lines=9> */
[----:B--2---:R-:W-:Y:S02]  /*45d10*/  ISETP.LT.AND P1, PT, R26, c[0x0][0x17c], !P0 ;  /* 0x00005f001a007a0c */ /* 0x004fe40004721270 */
[----:B------:R-:W2:Y:S01]  /*45d20*/  LDL.LU R26, [R1+0x1dc] ;  /* 0x0001dc00011a7983 */ /* 0x000ea20000300800 */
        /* <DEDUP_REMOVED lines=20> */
[----:B---3--:R-:W-:-:S03]  /*45e70*/  ISETP.LT.AND P3, PT, R29, c[0x0][0x17c], !P0 ;  /* 0x00005f001d007a0c */ /* 0x008fc60004761270 */
[----:B------:R-:W3:Y:S01]  /*45e80*/  LDL.LU R29, [R1+0x1e4] ;  /* 0x0001e400011d7983 */ /* 0x000ee20000300800 */
[----:B0-----:R-:W-:-:S04]  /*45e90*/  LEA R2, P6, R5, R28, 0x1 ;  /* 0x0000001c05027211 */ /* 0x001fc800078c08ff */
[----:B------:R-:W-:Y:S02]  /*45ea0*/  LEA.HI.X.SX32 R3, R5, R0, 0x1, P6 ;  /* 0x0000000005037211 */ /* 0x000fe400030f0eff */
[----:B----4-:R-:W-:Y:S01]  /*45eb0*/  ISETP.LT.AND P4, PT, R4, c[0x0][0x17c], !P0 ;  /* 0x00005f0004007a0c */ /* 0x010fe20004781270 */
[----:B------:R-:W-:Y:S02]  /*45ec0*/  IMAD R4, R16, 0x2, R5 ;  /* 0x0000000210047824 */ /* 0x000fe400078e0205 */
[----:B------:R-:W4:Y:S03]  /*45ed0*/  LDL.LU R5, [R1+0x98] ;  /* 0x0000980001057983 */ /* 0x000f260000300800 */
[----:B-1----:R-:W-:Y:S02]  /*45ee0*/  LEA R8, P6, R4, R28, 0x1 ;  /* 0x0000001c04087211 */ /* 0x002fe400078c08ff */
[----:B------:R-:W-:-:S02]  /*45ef0*/  PRMT R6, R25, 0x7632, R6 ;  /* 0x0000763219067816 */ /* 0x000fc40000000006 */
[----:B------:R-:W5:Y:S01]  /*45f00*/  LDL.LU R25, [R1+0x1e8] ;  /* 0x0001e80001197983 */ /* 0x000f620000300800 */
[----:B------:R-:W-:Y:S02]  /*45f10*/  LEA.HI.X.SX32 R9, R4, R0, 0x1, P6 ;  /* 0x0000000004097211 */ /* 0x000fe400030f0eff */
[----:B----4-:R-:W-:Y:S01]  /*45f20*/  PRMT R10, R5, 0x7632, R10 ;  /* 0x00007632050a7816 */ /* 0x010fe2000000000a */
[----:B------:R-:W-:Y:S02]  /*45f30*/  IMAD R5, R16, 0x2, R4 ;  /* 0x0000000210057824 */ /* 0x000fe400078e0204 */
[----:B------:R-:W4:Y:S04]  /*45f40*/  LDL.LU R4, [R1+0xc8] ;  /* 0x0000c80001047983 */ /* 0x000f280000300800 */
[----:B------:R0:W-:Y:S04]  /*45f50*/  @P1 STG.E.U16 [R2.64], R10 ;  /* 0x0000000a02001986 */ /* 0x0001e8000c10150a */
[----:B0-----:R-:W3:Y:S01]  /*45f60*/  LDL.LU R3, [R1+0x1d8] ;  /* 0x0001d80001037983 */ /* 0x001ee20000300800 */
[----:B------:R-:W-:-:S03]  /*45f70*/  LEA R2, P6, R5, R28, 0x1 ;  /* 0x0000001c05027211 */ /* 0x000fc600078c08ff */
[----:B------:R0:W-:Y:S01]  /*45f80*/  @P2 STG.E.U16 [R8.64], R6 ;  /* 0x0000000608002986 */ /* 0x0001e2000c10150a */
[----:B--2---:R-:W-:-:S03]  /*45f90*/  ISETP.LT.AND P2, PT, R26, c[0x0][0x17c], !P0 ;  /* 0x00005f001a007a0c */ /* 0x004fc60004741270 */
[----:B------:R-:W2:Y:S01]  /*45fa0*/  LDL.LU R26, [R1+0x1f0] ;  /* 0x0001f000011a7983 */ /* 0x000ea20000300800 */
[--C-:B0-----:R-:W-:Y:S01]  /*45fb0*/  IMAD R9, R16, 0x2, R5.reuse ;  /* 0x0000000210097824 */ /* 0x101fe200078e0205 */
[----:B---3--:R-:W-:Y:S02]  /*45fc0*/  ISETP.LT.AND P1, PT, R3, c[0x0][0x17c], !P0 ;  /* 0x00005f0003007a0c */ /* 0x008fe40004721270 */
[----:B------:R-:W-:Y:S02]  /*45fd0*/  LEA.HI.X.SX32 R3, R5, R0, 0x1, P6 ;  /* 0x0000000005037211 */ /* 0x000fe400030f0eff */
[----:B----4-:R-:W-:-:S05]  /*45fe0*/  PRMT R5, R4, 0x7632, R5 ;  /* 0x0000763204057816 */ /* 0x010fca0000000005 */
[----:B------:R0:W-:Y:S04]  /*45ff0*/  @P5 STG.E.U16 [R2.64], R5 ;  /* 0x0000000502005986 */ /* 0x0001e8000c10150a */
[----:B0-----:R-:W3:Y:S04]  /*46000*/  LDL.LU R3, [R1+0x1e0] ;  /* 0x0001e00001037983 */ /* 0x001ee80000300800 */
[----:B------:R-:W4:Y:S01]  /*46010*/  LDL.LU R5, [R1+0xd8] ;  /* 0x0000d80001057983 */ /* 0x000f220000300800 */
[----:B------:R-:W-:Y:S01]  /*46020*/  LEA R8, P6, R9, R28, 0x1 ;  /* 0x0000001c09087211 */ /* 0x000fe200078c08ff */
[----:B------:R-:W-:-:S03]  /*46030*/  IMAD R4, R16, 0x2, R9 ;  /* 0x0000000210047824 */ /* 0x000fc600078e0209 */
[----:B------:R-:W-:Y:S02]  /*46040*/  LEA.HI.X.SX32 R9, R9, R0, 0x1, P6 ;  /* 0x0000000009097211 */ /* 0x000fe400030f0eff */
[----:B------:R-:W-:Y:S02]  /*46050*/  PRMT R6, R21, 0x7632, R6 ;  /* 0x0000763215067816 */ /* 0x000fe40000000006 */
[----:B------:R-:W2:Y:S01]  /*46060*/  LDL.LU R21, [R1+0x1f4] ;  /* 0x0001f40001157983 */ /* 0x000ea20000300800 */
[----:B----4-:R-:W-:-:S05]  /*46070*/  PRMT R10, R5, 0x7632, R10 ;  /* 0x00007632050a7816 */ /* 0x010fca000000000a */
[----:B------:R0:W-:Y:S04]  /*46080*/  @P4 STG.E.U16 [R8.64], R10 ;  /* 0x0000000a08004986 */ /* 0x0001e8000c10150a */
[----:B0-----:R-:W4:Y:S04]  /*46090*/  LDL.LU R8, [R1+0xa8] ;  /* 0x0000a80001087983 */ /* 0x001f280000300800 */
[----:B------:R-:W2:Y:S01]  /*460a0*/  LDL.LU R9, [R1+0x1ec] ;  /* 0x0001ec0001097983 */ /* 0x000ea20000300800 */
[----:B------:R-:W-:-:S03]  /*460b0*/  ISETP.LT.AND P4, PT, R29, c[0x0][0x17c], !P0 ;  /* 0x00005f001d007a0c */ /* 0x000fc60004781270 */
[----:B------:R-:W2:Y:S01]  /*460c0*/  LDL.LU R29, [R1+0x1f8] ;  /* 0x0001f800011d7983 */ /* 0x000ea20000300800 */
[----:B------:R-:W-:Y:S02]  /*460d0*/  LEA R2, P6, R4, R28, 0x1 ;  /* 0x0000001c04027211 */ /* 0x000fe400078c08ff */
[----:B---3--:R-:W-:Y:S01]  /*460e0*/  ISETP.LT.AND P5, PT, R3, c[0x0][0x17c], !P0 ;  /* 0x00005f0003007a0c */ /* 0x008fe200047a1270 */
[----:B------:R-:W-:Y:S01]  /*460f0*/  IMAD R5, R16, 0x2, R4 ;  /* 0x0000000210057824 */ /* 0x000fe200078e0204 */
[----:B------:R-:W-:-:S04]  /*46100*/  LEA.HI.X.SX32 R3, R4, R0, 0x1, P6 ;  /* 0x0000000004037211 */ /* 0x000fc800030f0eff */
[----:B------:R-:W-:Y:S01]  /*46110*/  LEA R4, P6, R5, R28, 0x1 ;  /* 0x0000001c05047211 */ /* 0x000fe200078c08ff */
[----:B------:R0:W-:Y:S01]  /*46120*/  @P3 STG.E.U16 [R2.64], R6 ;  /* 0x0000000602003986 */ /* 0x0001e2000c10150a */
[----:B------:R-:W-:Y:S01]  /*46130*/  PRMT R10, R13, 0x7632, R10 ;  /* 0x000076320d0a7816 */ /* 0x000fe2000000000a */
[----:B0-----:R-:W-:Y:S01]  /*46140*/  IMAD R3, R16, 0x2, R5 ;  /* 0x0000000210037824 */ /* 0x001fe200078e0205 */
[----:B------:R-:W-:-:S04]  /*46150*/  LEA.HI.X.SX32 R5, R5, R0, 0x1, P6 ;  /* 0x0000000005057211 */ /* 0x000fc800030f0eff */
[----:B------:R-:W-:Y:S02]  /*46160*/  LEA R2, P6, R3, R28, 0x1 ;  /* 0x0000001c03027211 */ /* 0x000fe400078c08ff */
[----:B-----5:R-:W-:Y:S02]  /*46170*/  ISETP.LT.AND P3, PT, R25, c[0x0][0x17c], !P0 ;  /* 0x00005f0019007a0c */ /* 0x020fe40004761270 */
[----:B------:R-:W3:Y:S01]  /*46180*/  LDL.LU R25, [R1+0x1fc] ;  /* 0x0001fc0001197983 */ /* 0x000ee20000300800 */
[----:B----4-:R-:W-:Y:S01]  /*46190*/  PRMT R6, R8, 0x7632, R6 ;  /* 0x0000763208067816 */ /* 0x010fe20000000006 */
[----:B------:R-:W-:Y:S01]  /*461a0*/  IMAD R8, R16, 0x2, R3 ;  /* 0x0000000210087824 */ /* 0x000fe200078e0203 */
[----:B------:R-:W-:-:S03]  /*461b0*/  LEA.HI.X.SX32 R3, R3, R0, 0x1, P6 ;  /* 0x0000000003037211 */ /* 0x000fc600030f0eff */
[----:B------:R0:W-:Y:S01]  /*461c0*/  @P1 STG.E.U16 [R4.64], R6 ;  /* 0x0000000604001986 */ /* 0x0001e2000c10150a */
[----:B--2---:R-:W-:Y:S01]  /*461d0*/  ISETP.LT.AND P1, PT, R9, c[0x0][0x17c], !P0 ;  /* 0x00005f0009007a0c */ /* 0x004fe20004721270 */
[----:B------:R-:W-:Y:S02]  /*461e0*/  IMAD R9, R16, 0x2, R8 ;  /* 0x0000000210097824 */ /* 0x000fe400078e0208 */
[----:B------:R1:W-:Y:S01]  /*461f0*/  @P2 STG.E.U16 [R2.64], R10 ;  /* 0x0000000a02002986 */ /* 0x0003e2000c10150a */
[----:B------:R-:W-:Y:S02]  /*46200*/  ISETP.LT.AND P2, PT, R26, c[0x0][0x17c], !P0 ;  /* 0x00005f001a007a0c */ /* 0x000fe40004741270 */
[----:B0-----:R-:W-:Y:S02]  /*46210*/  LEA R4, P6, R8, R28, 0x1 ;  /* 0x0000001c08047211 */ /* 0x001fe400078c08ff */
[----:B------:R-:W-:Y:S02]  /*46220*/  PRMT R6, R20, 0x7632, R6 ;  /* 0x0000763214067816 */ /* 0x000fe40000000006 */
[----:B------:R-:W-:Y:S01]  /*46230*/  LEA.HI.X.SX32 R5, R8, R0, 0x1, P6 ;  /* 0x0000000008057211 */ /* 0x000fe200030f0eff */
[----:B------:R-:W2:Y:S01]  /*46240*/  LDL.LU R20, [R1+0x200] ;  /* 0x0002000001147983 */ /* 0x000ea20000300800 */
[----:B-1----:R-:W-:-:S03]  /*46250*/  LEA R2, P6, R9, R28, 0x1 ;  /* 0x0000001c09027211 */ /* 0x002fc600078c08ff */
[----:B------:R-:W4:Y:S01]  /*46260*/  LDL.LU R26, [R1+0x204] ;  /* 0x00020400011a7983 */ /* 0x000f220000300800 */
[----:B------:R-:W-:-:S03]  /*46270*/  LEA.HI.X.SX32 R3, R9, R0, 0x1, P6 ;  /* 0x0000000009037211 */ /* 0x000fc600030f0eff */
[----:B------:R0:W-:Y:S02]  /*46280*/  @P5 STG.E.U16 [R4.64], R6 ;  /* 0x0000000604005986 */ /* 0x0001e4000c10150a */
[----:B0-----:R-:W-:-:S05]  /*46290*/  PRMT R6, R17, 0x7632, R6 ;  /* 0x0000763211067816 */ /* 0x001fca0000000006 */
[----:B------:R0:W-:Y:S01]  /*462a0*/  @P4 STG.E.U16 [R2.64], R6 ;  /* 0x0000000602004986 */ /* 0x0001e2000c10150a */
[----:B------:R-:W-:-:S03]  /*462b0*/  ISETP.LT.AND P4, PT, R29, c[0x0][0x17c], !P0 ;  /* 0x00005f001d007a0c */ /* 0x000fc60004781270 */
[----:B------:R-:W5:Y:S01]  /*462c0*/  LDL.LU R29, [R1+0x208] ;  /* 0x00020800011d7983 */ /* 0x000f620000300800 */
[----:B------:R-:W-:-:S04]  /*462d0*/  IMAD R5, R16, 0x2, R9 ;  /* 0x0000000210057824 */ /* 0x000fc800078e0209 */
[----:B------:R-:W-:Y:S01]  /*462e0*/  IMAD R8, R16, 0x2, R5 ;  /* 0x0000000210087824 */ /* 0x000fe200078e0205 */
[C---:B------:R-:W-:Y:S02]  /*462f0*/  LEA R4, P6, R5.reuse, R28, 0x1 ;  /* 0x0000001c05047211 */ /* 0x040fe400078c08ff */
[----:B------:R-:W-:Y:S02]  /*46300*/  PRMT R10, R24, 0x7632, R10 ;  /* 0x00007632180a7816 */ /* 0x000fe4000000000a */
[----:B------:R-:W-:Y:S01]  /*46310*/  LEA.HI.X.SX32 R5, R5, R0, 0x1, P6 ;  /* 0x0000000005057211 */ /* 0x000fe200030f0eff */
[----:B------:R-:W-:Y:S01]  /*46320*/  IMAD R9, R16, 0x2, R8 ;  /* 0x0000000210097824 */ /* 0x000fe200078e0208 */
[C---:B0-----:R-:W-:Y:S02]  /*46330*/  LEA R2, P6, R8.reuse, R28, 0x1 ;  /* 0x0000001c08027211 */ /* 0x041fe400078c08ff */
[----:B------:R-:W-:Y:S01]  /*46340*/  PRMT R6, R27, 0x7632, R6 ;  /* 0x000076321b067816 */ /* 0x000fe20000000006 */
[----:B------:R0:W-:Y:S01]  /*46350*/  @P3 STG.E.U16 [R4.64], R10 ;  /* 0x0000000a04003986 */ /* 0x0001e2000c10150a */
[----:B------:R-:W-:-:S02]  /*46360*/  LEA.HI.X.SX32 R3, R8, R0, 0x1, P6 ;  /* 0x0000000008037211 */ /* 0x000fc400030f0eff */
[----:B------:R-:W-:Y:S01]  /*46370*/  PRMT R8, R6, 0x7632, R8 ;  /* 0x0000763206087816 */ /* 0x000fe20000000008 */
[----:B------:R-:W5:Y:S01]  /*46380*/  LDL.LU R27, [R1+0x20c] ;  /* 0x00020c00011b7983 */ /* 0x000f620000300800 */
[----:B------:R-:W-:-:S03]  /*46390*/  ISETP.LT.AND P5, PT, R21, c[0x0][0x17c], !P0 ;  /* 0x00005f0015007a0c */ /* 0x000fc600047a1270 */
[----:B------:R1:W-:Y:S01]  /*463a0*/  @P1 STG.E.U16 [R2.64], R6 ;  /* 0x0000000602001986 */ /* 0x0003e2000c10150a */
[----:B0-----:R-:W-:-:S04]  /*463b0*/  LEA R4, P6, R9, R28, 0x1 ;  /* 0x0000001c09047211 */ /* 0x001fc800078c08ff */
[----:B------:R-:W-:Y:S01]  /*463c0*/  LEA.HI.X.SX32 R5, R9, R0, 0x1, P6 ;  /* 0x0000000009057211 */ /* 0x000fe200030f0eff */
[----:B-1----:R-:W-:Y:S01]  /*463d0*/  IMAD R3, R16, 0x2, R9 ;  /* 0x0000000210037824 */ /* 0x002fe200078e0209 */
[----:B---3--:R-:W-:-:S03]  /*463e0*/  ISETP.LT.AND P3, PT, R25, c[0x0][0x17c], !P0 ;  /* 0x00005f0019007a0c */ /* 0x008fc60004761270 */
[----:B------:R0:W-:Y:S01]  /*463f0*/  @P2 STG.E.U16 [R4.64], R8 ;  /* 0x0000000804002986 */ /* 0x0001e2000c10150a */
[C---:B------:R-:W-:Y:S01]  /*46400*/  LEA R2, P6, R3.reuse, R28, 0x1 ;  /* 0x0000001c03027211 */ /* 0x040fe200078c08ff */
[----:B------:R-:W-:Y:S01]  /*46410*/  IMAD R6, R16, 0x2, R3 ;  /* 0x0000000210067824 */ /* 0x000fe200078e0203 */
[----:B------:R-:W-:Y:S02]  /*46420*/  PRMT R22, R22, 0x7632, R22 ;  /* 0x0000763216167816 */ /* 0x000fe40000000016 */
[----:B------:R-:W-:-:S05]  /*46430*/  LEA.HI.X.SX32 R3, R3, R0, 0x1, P6 ;  /* 0x0000000003037211 */ /* 0x000fca00030f0eff */
[----:B------:R1:W-:Y:S01]  /*46440*/  @P5 STG.E.U16 [R2.64], R22 ;  /* 0x0000001602005986 */ /* 0x0003e2000c10150a */
[----:B--2---:R-:W-:-:S03]  /*46450*/  ISETP.LT.AND P1, PT, R20, c[0x0][0x17c], !P0 ;  /* 0x00005f0014007a0c */ /* 0x004fc60004721270 */
[----:B------:R-:W2:Y:S01]  /*46460*/  LDL.LU R20, [R1+0x210] ;  /* 0x0002100001147983 */ /* 0x000ea20000300800 */
[----:B----4-:R-:W-:-:S03]  /*46470*/  ISETP.LT.AND P2, PT, R26, c[0x0][0x17c], !P0 ;  /* 0x00005f001a007a0c */ /* 0x010fc60004741270 */
[----:B------:R-:W3:Y:S04]  /*46480*/  LDL.LU R25, [R1+0x214] ;  /* 0x0002140001197983 */ /* 0x000ee80000300800 */
[----:B------:R-:W4:Y:S04]  /*46490*/  LDL.LU R26, [R1+0x218] ;  /* 0x00021800011a7983 */ /* 0x000f280000300800 */
[----:B------:R-:W4:Y:S04]  /*464a0*/  LDL.LU R21, [R1+0x9c] ;  /* 0x00009c0001157983 */ /* 0x000f280000300800 */
[----:B------:R-:W4:Y:S01]  /*464b0*/  LDL.LU R24, [R1+0x8c] ;  /* 0x00008c0001187983 */ /* 0x000f220000300800 */
[----:B-----5:R-:W-:-:S03]  /*464c0*/  ISETP.LT.AND P5, PT, R29, c[0x0][0x17c], !P0 ;  /* 0x00005f001d007a0c */ /* 0x020fc600047a1270 */
[----:B------:R-:W5:Y:S01]  /*464d0*/  LDL.LU R29, [R1+0x21c] ;  /* 0x00021c00011d7983 */ /* 0x000f620000300800 */
[----:B0-----:R-:W-:Y:S01]  /*464e0*/  LEA R4, P6, R6, R28, 0x1 ;  /* 0x0000001c06047211 */ /* 0x001fe200078c08ff */
[----:B------:R-:W-:Y:S01]  /*464f0*/  IMAD R8, R16, 0x2, R6 ;  /* 0x0000000210087824 */ /* 0x000fe200078e0206 */
[----:B------:R-:W-:Y:S02]  /*46500*/  PRMT R18, R18, 0x7632, R18 ;  /* 0x0000763212127816 */ /* 0x000fe40000000012 */
[----:B------:R-:W-:Y:S02]  /*46510*/  LEA.HI.X.SX32 R5, R6, R0, 0x1, P6 ;  /* 0x0000000006057211 */ /* 0x000fe400030f0eff */
[----:B-1----:R-:W-:-:S03]  /*46520*/  LEA R2, P6, R8, R28, 0x1 ;  /* 0x0000001c08027211 */ /* 0x002fc600078c08ff */
[----:B------:R0:W-:Y:S01]  /*46530*/  @P4 STG.E.U16 [R4.64], R18 ;  /* 0x0000001204004986 */ /* 0x0001e2000c10150a */
[----:B------:R-:W-:Y:S02]  /*46540*/  LEA.HI.X.SX32 R3, R8, R0, 0x1, P6 ;  /* 0x0000000008037211 */ /* 0x000fe400030f0eff */
[----:B------:R-:W-:Y:S01]  /*46550*/  PRMT R14, R14, 0x7632, R14 ;  /* 0x000076320e0e7816 */ /* 0x000fe2000000000e */
[----:B0-----:R-:W-:-:S04]  /*46560*/  IMAD R5, R16, 0x2, R8 ;  /* 0x0000000210057824 */ /* 0x001fc800078e0208 */
[----:B------:R-:W-:Y:S01]  /*46570*/  IMAD R6, R16, 0x2, R5 ;  /* 0x0000000210067824 */ /* 0x000fe200078e0205 */
[C---:B------:R-:W-:Y:S01]  /*46580*/  LEA R4, P6, R5.reuse, R28, 0x1 ;  /* 0x0000001c05047211 */ /* 0x040fe200078c08ff */
[----:B------:R0:W-:Y:S01]  /*46590*/  @P3 STG.E.U16 [R2.64], R14 ;  /* 0x0000000e02003986 */ /* 0x0001e2000c10150a */
[----:B------:R-:W-:Y:S01]  /*465a0*/  PRMT R10, R10, 0x7632, R10 ;  /* 0x000076320a0a7816 */ /* 0x000fe2000000000a */
[----:B------:R-:W-:Y:S01]  /*465b0*/  IMAD R8, R16, 0x2, R6 ;  /* 0x0000000210087824 */ /* 0x000fe200078e0206 */
[----:B------:R-:W-:-:S05]  /*465c0*/  LEA.HI.X.SX32 R5, R5, R0, 0x1, P6 ;  /* 0x0000000005057211 */ /* 0x000fca00030f0eff */
[----:B------:R1:W-:Y:S01]  /*465d0*/  @P1 STG.E.U16 [R4.64], R10 ;  /* 0x0000000a04001986 */ /* 0x0003e2000c10150a */
[----:B0-----:R-:W-:-:S04]  /*465e0*/  LEA R2, P6, R6, R28, 0x1 ;  /* 0x0000001c06027211 */ /* 0x001fc800078c08ff */
[----:B------:R-:W-:Y:S01]  /*465f0*/  LEA.HI.X.SX32 R3, R6, R0, 0x1, P6 ;  /* 0x0000000006037211 */ /* 0x000fe200030f0eff */
[----:B------:R-:W-:Y:S01]  /*46600*/  IMAD R6, R16, 0x2, R8 ;  /* 0x0000000210067824 */ /* 0x000fe200078e0208 */
[C---:B-1----:R-:W-:Y:S02]  /*46610*/  LEA R4, P6, R8.reuse, R28, 0x1 ;  /* 0x0000001c08047211 */ /* 0x042fe400078c08ff */
[----:B------:R-:W-:Y:S02]  /*46620*/  ISETP.LT.AND P4, PT, R27, c[0x0][0x17c], !P0 ;  /* 0x00005f001b007a0c */ /* 0x000fe40004781270 */
[----:B------:R-:W-:Y:S01]  /*46630*/  LEA.HI.X.SX32 R5, R8, R0, 0x1, P6 ;  /* 0x0000000008057211 */ /* 0x000fe200030f0eff */
[----:B------:R-:W-:Y:S01]  /*46640*/  IMAD R8, R16, 0x2, R6 ;  /* 0x0000000210087824 */ /* 0x000fe200078e0206 */
[----:B------:R-:W5:Y:S04]  /*46650*/  LDL.LU R27, [R1+0x220] ;  /* 0x00022000011b7983 */ /* 0x000f680000300800 */
[----:B------:R-:W5:Y:S01]  /*46660*/  LDL.LU R18, [R1+0xdc] ;  /* 0x0000dc0001127983 */ /* 0x000f620000300800 */
[----:B--2---:R-:W-:-:S03]  /*46670*/  ISETP.LT.AND P3, PT, R20, c[0x0][0x17c], !P0 ;  /* 0x00005f0014007a0c */ /* 0x004fc60004761270 */
[----:B------:R-:W2:Y:S04]  /*46680*/  LDL.LU R20, [R1+0x224] ;  /* 0x0002240001147983 */ /* 0x000ea80000300800 */
[----:B------:R-:W2:Y:S01]  /*46690*/  LDL.LU R13, [R1+0xbc] ;  /* 0x0000bc00010d7983 */ /* 0x000ea20000300800 */
[----:B---3--:R-:W-:-:S03]  /*466a0*/  ISETP.LT.AND P1, PT, R25, c[0x0][0x17c], !P0 ;  /* 0x00005f0019007a0c */ /* 0x008fc60004721270 */
[----:B------:R-:W3:Y:S04]  /*466b0*/  LDL.LU R17, [R1+0xac] ;  /* 0x0000ac0001117983 */ /* 0x000ee80000300800 */
[----:B----4-:R0:W-:Y:S01]  /*466c0*/  @P2 STG.E.U16 [R2.64], R21 ;  /* 0x0000001502002986 */ /* 0x0101e2000c10150a */
[----:B------:R-:W-:-:S03]  /*466d0*/  ISETP.LT.AND P2, PT, R26, c[0x0][0x17c], !P0 ;  /* 0x00005f001a007a0c */ /* 0x000fc60004741270 */
[----:B------:R1:W-:Y:S04]  /*466e0*/  @P5 STG.E.U16 [R4.64], R24 ;  /* 0x0000001804005986 */ /* 0x0003e8000c10150a */
[----:B------:R-:W4:Y:S01]  /*466f0*/  LDL.LU R22, [R1+0x230] ;  /* 0x0002300001167983 */ /* 0x000f220000300800 */
[----:B0-----:R-:W-:-:S03]  /*46700*/  LEA R2, P6, R6, R28, 0x1 ;  /* 0x0000001c06027211 */ /* 0x001fc600078c08ff */
[----:B------:R-:W2:Y:S01]  /*46710*/  LDL.LU R26, [R1+0x3c] ;  /* 0x00003c00011a7983 */ /* 0x000ea20000300800 */
[----:B------:R-:W-:Y:S02]  /*46720*/  LEA.HI.X.SX32 R3, R6, R0, 0x1, P6 ;  /* 0x0000000006037211 */ /* 0x000fe400030f0eff */
[----:B-1----:R-:W-:Y:S02]  /*46730*/  LEA R4, P6, R8, R28, 0x1 ;  /* 0x0000001c08047211 */ /* 0x002fe400078c08ff */
[----:B-----5:R-:W-:Y:S01]  /*46740*/  ISETP.LT.AND P5, PT, R29, c[0x0][0x17c], !P0 ;  /* 0x00005f001d007a0c */ /* 0x020fe200047a1270 */
[----:B------:R-:W-:Y:S01]  /*46750*/  IMAD R6, R16, 0x2, R8 ;  /* 0x0000000210067824 */ /* 0x000fe200078e0208 */
[----:B------:R-:W5:Y:S01]  /*46760*/  LDL.LU R29, [R1+0x1c] ;  /* 0x00001c00011d7983 */ /* 0x000f620000300800 */
[----:B------:R-:W-:-:S03]  /*46770*/  LEA.HI.X.SX32 R5, R8, R0, 0x1, P6 ;  /* 0x0000000008057211 */ /* 0x000fc600030f0eff */
[----:B------:R-:W2:Y:S04]  /*46780*/  LDL.LU R25, [R1+0x6c] ;  /* 0x00006c0001197983 */ /* 0x000ea80000300800 */
[----:B------:R-:W2:Y:S04]  /*46790*/  LDL R8, [R1+0xcc] ;  /* 0x0000cc0001087983 */ /* 0x000ea80000100800 */
[----:B--2---:R0:W-:Y:S01]  /*467a0*/  @P4 STG.E.U16 [R2.64], R8 ;  /* 0x0000000802004986 */ /* 0x0041e2000c10150a */
[----:B------:R-:W-:-:S03]  /*467b0*/  ISETP.LT.AND P4, PT, R27, c[0x0][0x17c], !P0 ;  /* 0x00005f001b007a0c */ /* 0x000fc60004781270 */
[----:B------:R1:W-:Y:S01]  /*467c0*/  @P3 STG.E.U16 [R4.64], R18 ;  /* 0x0000001204003986 */ /* 0x0003e2000c10150a */
[----:B0-----:R-:W-:Y:S01]  /*467d0*/  LEA R2, P6, R6, R28, 0x1 ;  /* 0x0000001c06027211 */ /* 0x001fe200078c08ff */
[----:B------:R-:W-:Y:S02]  /*467e0*/  IMAD R8, R16, 0x2, R6 ;  /* 0x0000000210087824 */ /* 0x000fe400078e0206 */
[----:B------:R-:W2:Y:S01]  /*467f0*/  LDL.LU R27, [R1+0x4c] ;  /* 0x00004c00011b7983 */ /* 0x000ea20000300800 */
[----:B------:R-:W-:Y:S02]  /*46800*/  LEA.HI.X.SX32 R3, R6, R0, 0x1, P6 ;  /* 0x0000000006037211 */ /* 0x000fe400030f0eff */
[----:B-1----:R-:W-:Y:S01]  /*46810*/  LEA R4, P6, R8, R28, 0x1 ;  /* 0x0000001c08047211 */ /* 0x002fe200078c08ff */
[----:B------:R-:W-:Y:S01]  /*46820*/  IMAD R6, R16, 0x2, R8 ;  /* 0x0000000210067824 */ /* 0x000fe200078e0208 */
[----:B------:R-:W-:Y:S02]  /*46830*/  ISETP.LT.AND P3, PT, R20, c[0x0][0x17c], !P0 ;  /* 0x00005f0014007a0c */ /* 0x000fe40004761270 */
[----:B------:R-:W2:Y:S01]  /*46840*/  LDL.LU R20, [R1+0x2c] ;  /* 0x00002c0001147983 */ /* 0x000ea20000300800 */
[----:B------:R-:W-:-:S03]  /*46850*/  LEA.HI.X.SX32 R5, R8, R0, 0x1, P6 ;  /* 0x0000000008057211 */ /* 0x000fc600030f0eff */
[----:B------:R-:W2:Y:S04]  /*46860*/  LDL.LU R8, [R1+0x228] ;  /* 0x0002280001087983 */ /* 0x000ea80000300800 */
[----:B------:R0:W-:Y:S02]  /*46870*/  @P1 STG.E.U16 [R2.64], R13 ;  /* 0x0000000d02001986 */ /* 0x0001e4000c10150a */
[----:B0-----:R-:W-:-:S04]  /*46880*/  LEA R2, P6, R6, R28, 0x1 ;  /* 0x0000001c06027211 */ /* 0x001fc800078c08ff */
[----:B------:R-:W-:Y:S02]  /*46890*/  LEA.HI.X.SX32 R3, R6, R0, 0x1, P6 ;  /* 0x0000000006037211 */ /* 0x000fe400030f0eff */
[----:B--2---:R-:W-:Y:S01]  /*468a0*/  ISETP.LT.AND P1, PT, R8, c[0x0][0x17c], !P0 ;  /* 0x00005f0008007a0c */ /* 0x004fe20004721270 */
[----:B------:R-:W-:Y:S02]  /*468b0*/  IMAD R8, R16, 0x2, R6 ;  /* 0x0000000210087824 */ /* 0x000fe400078e0206 */
[----:B------:R-:W2:Y:S04]  /*468c0*/  LDL.LU R6, [R1+0x22c] ;  /* 0x00022c0001067983 */ /* 0x000ea80000300800 */
[----:B---3--:R0:W-:Y:S04]  /*468d0*/  @P2 STG.E.U16 [R4.64], R17 ;  /* 0x0000001104002986 */ /* 0x0081e8000c10150a */
[----:B------:R1:W-:Y:S01]  /*468e0*/  @P5 STG.E.U16 [R2.64], R26 ;  /* 0x0000001a02005986 */ /* 0x0003e2000c10150a */
[----:B0-----:R-:W-:-:S04]  /*468f0*/  LEA R4, P6, R8, R28, 0x1 ;  /* 0x0000001c08047211 */ /* 0x001fc800078c08ff */
[----:B------:R-:W-:Y:S02]  /*46900*/  LEA.HI.X.SX32 R5, R8, R0, 0x1, P6 ;  /* 0x0000000008057211 */ /* 0x000fe400030f0eff */
[----:B----4-:R-:W-:Y:S02]  /*46910*/  ISETP.LT.AND P5, PT, R22, c[0x0][0x17c], !P0 ;  /* 0x00005f0016007a0c */ /* 0x010fe400047a1270 */
[----:B------:R-:W3:Y:S01]  /*46920*/  LDL.LU R22, [R1+0x24c] ;  /* 0x00024c0001167983 */ /* 0x000ee20000300800 */
[----:B--2---:R-:W-:Y:S01]  /*46930*/  ISETP.LT.AND P2, PT, R6, c[0x0][0x17c], !P0 ;  /* 0x00005f0006007a0c */ /* 0x004fe20004741270 */
[----:B------:R-:W-:-:S05]  /*46940*/  IMAD R6, R16, 0x2, R8 ;  /* 0x0000000210067824 */ /* 0x000fca00078e0208 */
[----:B-1----:R-:W-:Y:S01]  /*46950*/  LEA R2, P6, R6, R28, 0x1 ;  /* 0x0000001c06027211 */ /* 0x002fe200078c08ff */
[----:B------:R-:W-:-:S03]  /*46960*/  IMAD R8, R16, 0x2, R6 ;  /* 0x0000000210087824 */ /* 0x000fc600078e0206 */
[----:B------:R-:W-:Y:S02]  /*46970*/  LEA.HI.X.SX32 R3, R6, R0, 0x1, P6 ;  /* 0x0000000006037211 */ /* 0x000fe400030f0eff */
[----:B------:R-:W2:Y:S04]  /*46980*/  LDL.LU R6, [R1+0x234] ;  /* 0x0002340001067983 */ /* 0x000ea80000300800 */
[----:B-----5:R0:W-:Y:S02]  /*46990*/  @P4 STG.E.U16 [R4.64], R29 ;  /* 0x0000001d04004986 */ /* 0x0201e4000c10150a */
[----:B0-----:R-:W-:-:S04]  /*469a0*/  LEA R4, P6, R8, R28, 0x1 ;  /* 0x0000001c08047211 */ /* 0x001fc800078c08ff */
[----:B------:R-:W-:Y:S02]  /*469b0*/  LEA.HI.X.SX32 R5, R8, R0, 0x1, P6 ;  /* 0x0000000008057211 */ /* 0x000fe400030f0eff */
[----:B--2---:R-:W-:Y:S01]  /*469c0*/  ISETP.LT.AND P4, PT, R6, c[0x0][0x17c], !P0 ;  /* 0x00005f0006007a0c */ /* 0x004fe20004781270 */
[----:B------:R-:W-:Y:S02]  /*469d0*/  IMAD R6, R16, 0x2, R8 ;  /* 0x0000000210067824 */ /* 0x000fe400078e0208 */
[----:B------:R-:W2:Y:S04]  /*469e0*/  LDL.LU R8, [R1+0x238] ;  /* 0x0002380001087983 */ /* 0x000ea80000300800 */
[----:B------:R0:W-:Y:S02]  /*469f0*/  @P3 STG.E.U16 [R2.64], R25 ;  /* 0x0000001902003986 */ /* 0x0001e4000c10150a */
        /* <DEDUP_REMOVED lines=23> */
[----:B------:R0:W-:Y:S04]  /*46b70*/  @P4 STG.E.U16 [R2.64], R23 ;  /* 0x0000001702004986 */ /* 0x0001e8000c10150a */
[----:B------:R1:W-:Y:S01]  /*46b80*/  @P3 STG.E.U16 [R4.64], R19 ;  /* 0x0000001304003986 */ /* 0x0003e2000c10150a */
[----:B0-----:R-:W-:-:S04]  /*46b90*/  LEA R2, P6, R6, R28, 0x1 ;  /* 0x0000001c06027211 */ /* 0x001fc800078c08ff */
[----:B------:R-:W-:Y:S02]  /*46ba0*/  LEA.HI.X.SX32 R3, R6, R0, 0x1, P6 ;  /* 0x0000000006037211 */ /* 0x000fe400030f0eff */
[----:B---3--:R-:W-:Y:S02]  /*46bb0*/  ISETP.LT.AND P3, PT, R22, c[0x0][0x17c], !P0 ;  /* 0x00005f0016007a0c */ /* 0x008fe40004761270 */
[----:B------:R-:W3:Y:S04]  /*46bc0*/  LDL.LU R22, [R1+0x260] ;  /* 0x0002600001167983 */ /* 0x000ee80000300800 */
[----:B------:R0:W-:Y:S01]  /*46bd0*/  @P1 STG.E.U16 [R2.64], R15 ;  /* 0x0000000f02001986 */ /* 0x0001e2000c10150a */
[----:B--2---:R-:W-:Y:S01]  /*46be0*/  ISETP.LT.AND P4, PT, R8, c[0x0][0x17c], !P0 ;  /* 0x00005f0008007a0c */ /* 0x004fe20004781270 */
[----:B------:R-:W-:-:S05]  /*46bf0*/  IMAD R8, R16, 0x2, R6 ;  /* 0x0000000210087824 */ /* 0x000fca00078e0206 */
[----:B-1----:R-:W-:Y:S01]  /*46c00*/  LEA R4, P6, R8, R28, 0x1 ;  /* 0x0000001c08047211 */ /* 0x002fe200078c08ff */
[----:B------:R-:W-:-:S03]  /*46c10*/  IMAD R6, R16, 0x2, R8 ;  /* 0x0000000210067824 */ /* 0x000fc600078e0208 */
[----:B------:R-:W-:Y:S02]  /*46c20*/  LEA.HI.X.SX32 R5, R8, R0, 0x1, P6 ;  /* 0x0000000008057211 */ /* 0x000fe400030f0eff */
[----:B------:R-:W2:Y:S04]  /*46c30*/  LDL.LU R8, [R1+0x250] ;  /* 0x0002500001087983 */ /* 0x000ea80000300800 */
[----:B0-----:R-:W4:Y:S01]  /*46c40*/  LDL.LU R3, [R1+0x254] ;  /* 0x0002540001037983 */ /* 0x001f220000300800 */
[----:B------:R-:W-:-:S03]  /*46c50*/  LEA R2, P6, R6, R28, 0x1 ;  /* 0x0000001c06027211 */ /* 0x000fc600078c08ff */
[----:B------:R0:W-:Y:S01]  /*46c60*/  @P2 STG.E.U16 [R4.64], R11 ;  /* 0x0000000b04002986 */ /* 0x0001e2000c10150a */
[----:B------:R-:W-:Y:S02]  /*46c70*/  PRMT R7, R21, 0x7632, R7 ;  /* 0x0000763215077816 */ /* 0x000fe40000000007 */
[----:B------:R-:W-:Y:S01]  /*46c80*/  PRMT R9, R24, 0x7632, R9 ;  /* 0x0000763218097816 */ /* 0x000fe20000000009 */
[----:B------:R-:W5:Y:S04]  /*46c90*/  LDL.LU R21, [R1+0x26c] ;  /* 0x00026c0001157983 */ /* 0x000f680000300800 */
[----:B------:R-:W3:Y:S01]  /*46ca0*/  LDL.LU R24, [R1+0x270] ;  /* 0x0002700001187983 */ /* 0x000ee20000300800 */
[----:B--2---:R-:W-:Y:S01]  /*46cb0*/  ISETP.LT.AND P1, PT, R8, c[0x0][0x17c], !P0 ;  /* 0x00005f0008007a0c */ /* 0x004fe20004721270 */
[----:B------:R-:W-:Y:S01]  /*46cc0*/  IMAD R8, R16, 0x2, R6 ;  /* 0x0000000210087824 */ /* 0x000fe200078e0206 */
[----:B----4-:R-:W-:-:S02]  /*46cd0*/  ISETP.LT.AND P2, PT, R3, c[0x0][0x17c], !P0 ;  /* 0x00005f0003007a0c */ /* 0x010fc40004741270 */
[----:B------:R-:W-:Y:S02]  /*46ce0*/  LEA.HI.X.SX32 R3, R6, R0, 0x1, P6 ;  /* 0x0000000006037211 */ /* 0x000fe400030f0eff */
[----:B0-----:R-:W-:Y:S01]  /*46cf0*/  LEA R4, P6, R8, R28, 0x1 ;  /* 0x0000001c08047211 */ /* 0x001fe200078c08ff */
[----:B------:R-:W-:Y:S02]  /*46d00*/  IMAD R6, R16, 0x2, R8 ;  /* 0x0000000210067824 */ /* 0x000fe400078e0208 */
[----:B------:R0:W-:Y:S01]  /*46d10*/  @P5 STG.E.U16 [R2.64], R7 ;  /* 0x0000000702005986 */ /* 0x0001e2000c10150a */
[----:B------:R-:W-:-:S03]  /*46d20*/  LEA.HI.X.SX32 R5, R8, R0, 0x1, P6 ;  /* 0x0000000008057211 */ /* 0x000fc600030f0eff */
[----:B------:R-:W2:Y:S04]  /*46d30*/  LDL.LU R8, [R1+0xcc] ;  /* 0x0000cc0001087983 */ /* 0x000ea80000300800 */
[----:B0-----:R-:W4:Y:S04]  /*46d40*/  LDL.LU R3, [R1+0x258] ;  /* 0x0002580001037983 */ /* 0x001f280000300800 */
[----:B------:R0:W-:Y:S01]  /*46d50*/  @P4 STG.E.U16 [R4.64], R9 ;  /* 0x0000000904004986 */ /* 0x0001e2000c10150a */
[----:B----4-:R-:W-:-:S03]  /*46d60*/  ISETP.LT.AND P5, PT, R3, c[0x0][0x17c], !P0 ;  /* 0x00005f0003007a0c */ /* 0x010fc600047a1270 */
[----:B------:R-:W4:Y:S04]  /*46d70*/  LDL.LU R3, [R1+0x25c] ;  /* 0x00025c0001037983 */ /* 0x000f280000300800 */
[----:B0-----:R-:W3:Y:S01]  /*46d80*/  LDL.LU R9, [R1+0x268] ;  /* 0x0002680001097983 */ /* 0x001ee20000300800 */
[----:B------:R-:W-:Y:S01]  /*46d90*/  LEA R2, P6, R6, R28, 0x1 ;  /* 0x0000001c06027211 */ /* 0x000fe200078c08ff */
[----:B------:R-:W-:Y:S01]  /*46da0*/  IMAD R5, R16, 0x2, R6 ;  /* 0x0000000210057824 */ /* 0x000fe200078e0206 */
[----:B--2---:R-:W-:Y:S02]  /*46db0*/  PRMT R10, R8, 0x7632, R10 ;  /* 0x00007632080a7816 */ /* 0x004fe4000000000a */
[----:B------:R-:W-:Y:S02]  /*46dc0*/  PRMT R12, R18, 0x7632, R12 ;  /* 0x00007632120c7816 */ /* 0x000fe4000000000c */
[----:B------:R-:W-:Y:S01]  /*46dd0*/  PRMT R7, R17, 0x7632, R7 ;  /* 0x0000763211077816 */ /* 0x000fe20000000007 */
[----:B------:R-:W2:Y:S01]  /*46de0*/  LDL.LU R18, [R1+0x274] ;  /* 0x0002740001127983 */ /* 0x000ea20000300800 */
[----:B----4-:R-:W-:-:S02]  /*46df0*/  ISETP.LT.AND P4, PT, R3, c[0x0][0x17c], !P0 ;  /* 0x00005f0003007a0c */ /* 0x010fc40004781270 */
[----:B------:R-:W-:Y:S01]  /*46e00*/  LEA.HI.X.SX32 R3, R6, R0, 0x1, P6 ;  /* 0x0000000006037211 */ /* 0x000fe200030f0eff */
[----:B------:R-:W-:Y:S01]  /*46e10*/  IMAD R6, R16, 0x2, R5 ;  /* 0x0000000210067824 */ /* 0x000fe200078e0205 */
[----:B------:R-:W-:-:S03]  /*46e20*/  LEA R4, P6, R5, R28, 0x1 ;  /* 0x0000001c05047211 */ /* 0x000fc600078c08ff */
[----:B------:R0:W-:Y:S01]  /*46e30*/  @P3 STG.E.U16 [R2.64], R10 ;  /* 0x0000000a02003986 */ /* 0x0001e2000c10150a */
[----:B------:R-:W-:Y:S01]  /*46e40*/  LEA.HI.X.SX32 R5, R5, R0, 0x1, P6 ;  /* 0x0000000005057211 */ /* 0x000fe200030f0eff */
[----:B------:R-:W-:-:S04]  /*46e50*/  IMAD R8, R16, 0x2, R6 ;  /* 0x0000000210087824 */ /* 0x000fc800078e0206 */
[----:B------:R1:W-:Y:S01]  /*46e60*/  @P1 STG.E.U16 [R4.64], R12 ;  /* 0x0000000c04001986 */ /* 0x0003e2000c10150a */
[----:B0-----:R-:W-:-:S04]  /*46e70*/  LEA R2, P6, R6, R28, 0x1 ;  /* 0x0000001c06027211 */ /* 0x001fc800078c08ff */
[----:B------:R-:W-:Y:S02]  /*46e80*/  LEA.HI.X.SX32 R3, R6, R0, 0x1, P6 ;  /* 0x0000000006037211 */ /* 0x000fe400030f0eff */
[C---:B-1----:R-:W-:Y:S02]  /*46e90*/  LEA R4, P6, R8.reuse, R28, 0x1 ;  /* 0x0000001c08047211 */ /* 0x042fe400078c08ff */
[----:B------:R-:W-:Y:S02]  /*46ea0*/  PRMT R6, R13, 0x7632, R6 ;  /* 0x000076320d067816 */ /* 0x000fe40000000006 */
[----:B------:R-:W-:Y:S02]  /*46eb0*/  LEA.HI.X.SX32 R5, R8, R0, 0x1, P6 ;  /* 0x0000000008057211 */ /* 0x000fe400030f0eff */
[----:B---3--:R-:W-:Y:S01]  /*46ec0*/  ISETP.LT.AND P3, PT, R22, c[0x0][0x17c], !P0 ;  /* 0x00005f0016007a0c */ /* 0x008fe20004761270 */
[----:B------:R0:W-:Y:S01]  /*46ed0*/  @P2 STG.E.U16 [R2.64], R6 ;  /* 0x0000000602002986 */ /* 0x0001e2000c10150a */
[----:B------:R-:W-:Y:S01]  /*46ee0*/  ISETP.LT.AND P1, PT, R9, c[0x0][0x17c], !P0 ;  /* 0x00005f0009007a0c */ /* 0x000fe20004721270 */
[----:B------:R-:W-:Y:S01]  /*46ef0*/  IMAD R9, R16, 0x2, R8 ;  /* 0x0000000210097824 */ /* 0x000fe200078e0208 */
[----:B------:R-:W-:Y:S01]  /*46f00*/  PRMT R10, R29, 0x7632, R10 ;  /* 0x000076321d0a7816 */ /* 0x000fe2000000000a */
[----:B------:R-:W3:Y:S01]  /*46f10*/  LDL.LU R22, [R1+0x278] ;  /* 0x0002780001167983 */ /* 0x000ee20000300800 */
[----:B------:R-:W-:-:S03]  /*46f20*/  PRMT R8, R26, 0x7632, R8 ;  /* 0x000076321a087816 */ /* 0x000fc60000000008 */
[----:B------:R1:W-:Y:S01]  /*46f30*/  @P5 STG.E.U16 [R4.64], R7 ;  /* 0x0000000704005986 */ /* 0x0003e2000c10150a */
[----:B------:R-:W-:-:S03]  /*46f40*/  ISETP.LT.AND P5, PT, R24, c[0x0][0x17c], !P0 ;  /* 0x00005f0018007a0c */ /* 0x000fc600047a1270 */
[----:B------:R-:W4:Y:S04]  /*46f50*/  LDL.LU R29, [R1+0x27c] ;  /* 0x00027c00011d7983 */ /* 0x000f280000300800 */
[----:B------:R-:W4:Y:S04]  /*46f60*/  LDL.LU R24, [R1+0x280] ;  /* 0x0002800001187983 */ /* 0x000f280000300800 */
[----:B------:R-:W4:Y:S01]  /*46f70*/  LDL.LU R26, [R1+0x264] ;  /* 0x00026400011a7983 */ /* 0x000f220000300800 */
[----:B------:R-:W-:Y:S01]  /*46f80*/  IMAD R13, R16, 0x2, R9 ;  /* 0x00000002100d7824 */ /* 0x000fe200078e0209 */
[----:B0-----:R-:W-:-:S03]  /*46f90*/  LEA R2, P6, R9, R28, 0x1 ;  /* 0x0000001c09027211 */ /* 0x001fc600078c08ff */
[C---:B------:R-:W-:Y:S01]  /*46fa0*/  IMAD R17, R16.reuse, 0x2, R13 ;  /* 0x0000000210117824 */ /* 0x040fe200078e020d */
[----:B-----5:R-:W-:Y:S02]  /*46fb0*/  ISETP.LT.AND P2, PT, R21, c[0x0][0x17c], !P0 ;  /* 0x00005f0015007a0c */ /* 0x020fe40004741270 */
[----:B------:R-:W-:Y:S01]  /*46fc0*/  LEA.HI.X.SX32 R3, R9, R0, 0x1, P6 ;  /* 0x0000000009037211 */ /* 0x000fe200030f0eff */
[----:B------:R-:W-:Y:S01]  /*46fd0*/  IMAD R21, R16, 0x2, R17 ;  /* 0x0000000210157824 */ /* 0x000fe200078e0211 */
[----:B-1----:R-:W-:-:S03]  /*46fe0*/  LEA R4, P6, R13, R28, 0x1 ;  /* 0x0000001c0d047211 */ /* 0x002fc600078c08ff */
[C---:B------:R-:W-:Y:S01]  /*46ff0*/  IMAD R9, R16.reuse, 0x2, R21 ;  /* 0x0000000210097824 */ /* 0x040fe200078e0215 */
[----:B------:R-:W-:Y:S01]  /*47000*/  LEA.HI.X.SX32 R5, R13, R0, 0x1, P6 ;  /* 0x000000000d057211 */ /* 0x000fe200030f0eff */
[----:B------:R0:W-:Y:S02]  /*47010*/  @P4 STG.E.U16 [R2.64], R8 ;  /* 0x0000000802004986 */ /* 0x0001e4000c10150a */
[----:B------:R-:W-:Y:S01]  /*47020*/  IMAD R13, R16, 0x2, R9 ;  /* 0x00000002100d7824 */ /* 0x000fe200078e0209 */
[----:B------:R-:W-:Y:S01]  /*47030*/  PRMT R6, R25, 0x7632, R6 ;  /* 0x0000763219067816 */ /* 0x000fe20000000006 */
[----:B------:R1:W-:Y:S01]  /*47040*/  @P3 STG.E.U16 [R4.64], R10 ;  /* 0x0000000a04003986 */ /* 0x0003e2000c10150a */
[----:B0-----:R-:W-:-:S04]  /*47050*/  LEA R2, P6, R17, R28, 0x1 ;  /* 0x0000001c11027211 */ /* 0x001fc800078c08ff */
[----:B------:R-:W-:Y:S01]  /*47060*/  LEA.HI.X.SX32 R3, R17, R0, 0x1, P6 ;  /* 0x0000000011037211 */ /* 0x000fe200030f0eff */
[----:B------:R-:W-:Y:S01]  /*47070*/  IMAD R17, R16, 0x2, R13 ;  /* 0x0000000210117824 */ /* 0x000fe200078e020d */
[----:B-1----:R-:W-:-:S03]  /*47080*/  LEA R4, P6, R21, R28, 0x1 ;  /* 0x0000001c15047211 */ /* 0x002fc600078c08ff */
[C---:B------:R-:W-:Y:S01]  /*47090*/  IMAD R25, R16.reuse, 0x2, R17 ;  /* 0x0000000210197824 */ /* 0x040fe200078e0211 */
[----:B------:R-:W-:Y:S01]  /*470a0*/  PRMT R7, R27, 0x7632, R7 ;  /* 0x000076321b077816 */ /* 0x000fe20000000007 */
[----:B------:R0:W-:Y:S01]  /*470b0*/  @P1 STG.E.U16 [R2.64], R6 ;  /* 0x0000000602001986 */ /* 0x0001e2000c10150a */
[----:B------:R-:W-:Y:S01]  /*470c0*/  LEA.HI.X.SX32 R5, R21, R0, 0x1, P6 ;  /* 0x0000000015057211 */ /* 0x000fe200030f0eff */
[----:B------:R-:W-:-:S04]  /*470d0*/  IMAD R21, R16, 0x2, R25 ;  /* 0x0000000210157824 */ /* 0x000fc800078e0219 */
[----:B------:R1:W-:Y:S01]  /*470e0*/  @P2 STG.E.U16 [R4.64], R7 ;  /* 0x0000000704002986 */ /* 0x0003e2000c10150a */
[----:B------:R-:W-:Y:S01]  /*470f0*/  IMAD R27, R16, 0x2, R21 ;  /* 0x00000002101b7824 */ /* 0x000fe200078e0215 */
[----:B0-----:R-:W-:-:S04]  /*47100*/  LEA R2, P1, R9, R28, 0x1 ;  /* 0x0000001c09027211 */ /* 0x001fc800078208ff */
[----:B------:R-:W-:Y:S02]  /*47110*/  LEA.HI.X.SX32 R3, R9, R0, 0x1, P1 ;  /* 0x0000000009037211 */ /* 0x000fe400008f0eff */
[-C--:B-1----:R-:W-:Y:S02]  /*47120*/  LEA R4, P1, R17, R28.reuse, 0x1 ;  /* 0x0000001c11047211 */ /* 0x082fe400078208ff */
[-C--:B------:R-:W-:Y:S02]  /*47130*/  LEA R8, P2, R13, R28.reuse, 0x1 ;  /* 0x0000001c0d087211 */ /* 0x080fe400078408ff */
[----:B------:R-:W-:Y:S02]  /*47140*/  LEA R16, P6, R25, R28, 0x1 ;  /* 0x0000001c19107211 */ /* 0x000fe400078c08ff */
[----:B------:R-:W-:Y:S02]  /*47150*/  LEA.HI.X.SX32 R5, R17, R0, 0x1, P1 ;  /* 0x0000000011057211 */ /* 0x000fe400008f0eff */
[----:B------:R-:W-:-:S02]  /*47160*/  LEA R12, P1, R27, R28, 0x1 ;  /* 0x0000001c1b0c7211 */ /* 0x000fc400078208ff */
[----:B--2---:R-:W-:Y:S02]  /*47170*/  ISETP.LT.AND P4, PT, R18, c[0x0][0x17c], !P0 ;  /* 0x00005f0012007a0c */ /* 0x004fe40004781270 */
[-C--:B------:R-:W-:Y:S02]  /*47180*/  LEA.HI.X.SX32 R9, R13, R0.reuse, 0x1, P2 ;  /* 0x000000000d097211 */ /* 0x080fe400010f0eff */
[----:B------:R-:W-:Y:S02]  /*47190*/  LEA.HI.X.SX32 R17, R25, R0, 0x1, P6 ;  /* 0x0000000019117211 */ /* 0x000fe400030f0eff */
[----:B------:R-:W-:Y:S02]  /*471a0*/  LEA R28, P6, R21, R28, 0x1 ;  /* 0x0000001c151c7211 */ /* 0x000fe400078c08ff */
[----:B------:R-:W-:Y:S02]  /*471b0*/  LEA.HI.X.SX32 R13, R27, R0, 0x1, P1 ;  /* 0x000000001b0d7211 */ /* 0x000fe400008f0eff */
[----:B------:R-:W-:-:S02]  /*471c0*/  PRMT R7, R7, 0x7632, R7 ;  /* 0x0000763207077816 */ /* 0x000fc40000000007 */
[----:B------:R-:W-:Y:S02]  /*471d0*/  PRMT R23, R23, 0x7632, R23 ;  /* 0x0000763217177816 */ /* 0x000fe40000000017 */
[----:B------:R-:W-:Y:S02]  /*471e0*/  PRMT R19, R19, 0x7632, R19 ;  /* 0x0000763213137816 */ /* 0x000fe40000000013 */
[----:B------:R-:W-:Y:S02]  /*471f0*/  PRMT R14, R15, 0x7632, R14 ;  /* 0x000076320f0e7816 */ /* 0x000fe4000000000e */
[----:B---3--:R-:W-:Y:S02]  /*47200*/  ISETP.LT.AND P3, PT, R22, c[0x0][0x17c], !P0 ;  /* 0x00005f0016007a0c */ /* 0x008fe40004761270 */
[----:B----4-:R-:W-:Y:S02]  /*47210*/  ISETP.LT.AND P2, PT, R29, c[0x0][0x17c], !P0 ;  /* 0x00005f001d007a0c */ /* 0x010fe40004741270 */
[----:B------:R-:W-:-:S02]  /*47220*/  ISETP.LT.AND P1, PT, R24, c[0x0][0x17c], !P0 ;  /* 0x00005f0018007a0c */ /* 0x000fc40004721270 */
[----:B------:R-:W-:Y:S02]  /*47230*/  LEA.HI.X.SX32 R29, R21, R0, 0x1, P6 ;  /* 0x00000000151d7211 */ /* 0x000fe400030f0eff */
[----:B------:R-:W-:Y:S02]  /*47240*/  ISETP.LT.AND P0, PT, R26, c[0x0][0x17c], !P0 ;  /* 0x00005f001a007a0c */ /* 0x000fe40004701270 */
[----:B------:R-:W-:-:S05]  /*47250*/  PRMT R0, R20, 0x7632, R0 ;  /* 0x0000763214007816 */ /* 0x000fca0000000000 */
[----:B------:R0:W-:Y:S04]  /*47260*/  @P5 STG.E.U16 [R2.64], R0 ;  /* 0x0000000002005986 */ /* 0x0001e8000c10150a */
[----:B------:R0:W-:Y:S04]  /*47270*/  @P4 STG.E.U16 [R8.64], R7 ;  /* 0x0000000708004986 */ /* 0x0001e8000c10150a */
[----:B------:R0:W-:Y:S04]  /*47280*/  @P3 STG.E.U16 [R4.64], R23 ;  /* 0x0000001704003986 */ /* 0x0001e8000c10150a */
[----:B------:R0:W-:Y:S04]  /*47290*/  @P2 STG.E.U16 [R16.64], R19 ;  /* 0x0000001310002986 */ /* 0x0001e8000c10150a */
[----:B------:R0:W-:Y:S01]  /*472a0*/  @P1 STG.E.U16 [R28.64], R14 ;  /* 0x0000000e1c001986 */ /* 0x0001e2000c10150a */
[----:B------:R-:W-:Y:S05]  /*472b0*/  @!P0 EXIT ;  /* 0x000000000000894d */ /* 0x000fea0003800000 */
[----:B------:R-:W-:-:S05]  /*472c0*/  PRMT R6, R11, 0x7632, R6 ;  /* 0x000076320b067816 */ /* 0x000fca0000000006 */
[----:B------:R-:W-:Y:S01]  /*472d0*/  STG.E.U16 [R12.64], R6 ;  /* 0x000000060c007986 */ /* 0x000fe2000c10150a */
[----:B------:R-:W-:Y:S05]  /*472e0*/  EXIT ;  /* 0x000000000000794d */ /* 0x000fea0003800000 */
.L_x_4:
[----:B------:R-:W-:-:S00]  /*472f0*/  BRA `(.L_x_4) ;  /* 0xfffffff000007947 */ /* 0x000fc0000383ffff */
[----:B------:R-:W-:-:S00]  /*47300*/  NOP ;  /* 0x0000000000007918 */ /* 0x000fc00000000000 */
[----:B------:R-:W-:-:S00]  /*47310*/  NOP ;  /* 0x0000000000007918 */ /* 0x000fc00000000000 */
[----:B------:R-:W-:-:S00]  /*47320*/  NOP ;  /* 0x0000000000007918 */ /* 0x000fc00000000000 */
[----:B------:R-:W-:-:S00]  /*47330*/  NOP ;  /* 0x0000000000007918 */ /* 0x000fc00000000000 */
[----:B------:R-:W-:-:S00]  /*47340*/  NOP ;  /* 0x0000000000007918 */ /* 0x000fc00000000000 */
[----:B------:R-:W-:-:S00]  /*47350*/  NOP ;  /* 0x0000000000007918 */ /* 0x000fc00000000000 */
[----:B------:R-:W-:-:S00]  /*47360*/  NOP ;  /* 0x0000000000007918 */ /* 0x000fc00000000000 */
[----:B------:R-:W-:-:S00]  /*47370*/  NOP ;  /* 0x0000000000007918 */ /* 0x000fc00000000000 */
.L_x_5:


//--------------------- .nv.shared.matmul_kernel  --------------------------
	.section	.nv.shared.matmul_kernel,"aw",@nobits
	.sectionflags	@""
	.align	16
